//
// Generated by NVIDIA NVVM Compiler
//
// Compiler Build ID: CL-36424714
// Cuda compilation tools, release 13.0, V13.0.88
// Based on NVVM 20.0.0
//

.version 9.0
.target sm_100
.address_size 64

	// .globl	_Z14convolveKernelPfmmf
.const .align 4 .b8 quadrature_nodes[56] = {219, 22, 127, 63, 175, 54, 123, 63, 86, 74, 116, 63, 237, 102, 106, 63, 34, 171, 93, 63, 131, 62, 78, 63, 255, 80, 60, 63, 73, 26, 40, 63, 51, 217, 17, 63, 201, 165, 243, 62, 10, 164, 192, 62, 169, 75, 139, 62, 217, 132, 40, 62, 210, 154, 97, 61};
.const .align 4 .b8 quadrature_weights[56] = {1, 126, 21, 60, 63, 29, 173, 60, 166, 195, 6, 61, 136, 87, 53, 61, 63, 184, 97, 61, 207, 173, 133, 61, 29, 224, 152, 61, 94, 55, 170, 61, 173, 125, 185, 61, 149, 131, 198, 61, 155, 32, 209, 61, 196, 51, 217, 61, 249, 163, 222, 61, 84, 96, 225, 61};
.const .align 4 .b8 quadrature_kernel[56] = {242, 16, 79, 53, 149, 136, 136, 54, 175, 117, 175, 55, 222, 191, 213, 56, 41, 205, 241, 57, 40, 71, 249, 58, 218, 40, 230, 59, 233, 79, 187, 60, 8, 115, 132, 61, 57, 179, 32, 62, 159, 123, 165, 62, 191, 93, 15, 63, 106, 153, 79, 63, 148, 24, 122, 63};
.extern .shared .align 16 .b8 sharedNumDen[];
.global .align 4 .b8 __cudart_i2opi_f[24] = {65, 144, 67, 60, 153, 149, 98, 219, 192, 221, 52, 245, 209, 87, 39, 252, 41, 21, 68, 78, 110, 131, 249, 162};

.visible .entry _Z14convolveKernelPfmmf(
	.param .u64 .ptr .align 1 _Z14convolveKernelPfmmf_param_0,
	.param .u64 _Z14convolveKernelPfmmf_param_1,
	.param .u64 _Z14convolveKernelPfmmf_param_2,
	.param .f32 _Z14convolveKernelPfmmf_param_3
)
{
	.local .align 4 .b8 	__local_depot0[28];
	.reg .b64 	%SP;
	.reg .b64 	%SPL;
	.reg .pred 	%p<114>;
	.reg .b32 	%r<566>;
	.reg .b32 	%f<455>;
	.reg .b64 	%rd<263>;
	.reg .b64 	%fd<60>;

	mov.u64 	%SPL, __local_depot0;
	ld.param.u64 	%rd101, [_Z14convolveKernelPfmmf_param_0];
	ld.param.u64 	%rd103, [_Z14convolveKernelPfmmf_param_1];
	ld.param.u64 	%rd102, [_Z14convolveKernelPfmmf_param_2];
	ld.param.f32 	%f112, [_Z14convolveKernelPfmmf_param_3];
	add.u64 	%rd1, %SPL, 0;
	mov.u32 	%r197, %ctaid.x;
	mov.u32 	%r198, %ntid.x;
	mov.u32 	%r199, %tid.x;
	mad.lo.s32 	%r200, %r197, %r198, %r199;
	cvt.u64.u32 	%rd2, %r200;
	shr.u64 	%rd105, %rd103, 1;
	setp.lt.u64 	%p1, %rd105, %rd2;
	@%p1 bra 	$L__BB0_114;
	cvt.u32.u64 	%r201, %rd2;
	cvt.rn.f32.u32 	%f113, %r201;
	cvt.rn.f32.u64 	%f114, %rd102;
	div.rn.f32 	%f115, %f113, %f114;
	cvt.f64.f32 	%fd2, %f115;
	mul.f64 	%fd3, %fd2, 0d400921FB54442D18;
	mul.f64 	%fd1, %fd3, 0d4020000000000000;
	ld.const.f32 	%f116, [quadrature_nodes];
	cvt.f64.f32 	%fd4, %f116;
	mul.f64 	%fd5, %fd1, %fd4;
	cvt.rn.f32.f64 	%f1, %fd5;
	ld.const.f32 	%f117, [quadrature_kernel];
	ld.const.f32 	%f118, [quadrature_weights];
	mul.f32 	%f2, %f117, %f118;
	mul.f32 	%f119, %f1, 0f3F22F983;
	cvt.rni.s32.f32 	%r513, %f119;
	cvt.rn.f32.s32 	%f120, %r513;
	fma.rn.f32 	%f121, %f120, 0fBFC90FDA, %f1;
	fma.rn.f32 	%f122, %f120, 0fB3A22168, %f121;
	fma.rn.f32 	%f441, %f120, 0fA7C234C5, %f122;
	abs.f32 	%f4, %f1;
	setp.ltu.f32 	%p2, %f4, 0f47CE4780;
	@%p2 bra 	$L__BB0_9;
	setp.neu.f32 	%p3, %f4, 0f7F800000;
	@%p3 bra 	$L__BB0_4;
	mov.f32 	%f125, 0f00000000;
	mul.rn.f32 	%f441, %f1, %f125;
	mov.b32 	%r513, 0;
	bra.uni 	$L__BB0_9;
$L__BB0_4:
	mov.b32 	%r2, %f1;
	shl.b32 	%r203, %r2, 8;
	or.b32  	%r3, %r203, -2147483648;
	mov.b64 	%rd223, 0;
	mov.b32 	%r510, 0;
	mov.u64 	%rd221, __cudart_i2opi_f;
	mov.u64 	%rd222, %rd1;
$L__BB0_5:
	.pragma "nounroll";
	ld.global.nc.u32 	%r204, [%rd221];
	mad.wide.u32 	%rd108, %r204, %r3, %rd223;
	shr.u64 	%rd223, %rd108, 32;
	st.local.u32 	[%rd222], %rd108;
	add.s32 	%r510, %r510, 1;
	add.s64 	%rd222, %rd222, 4;
	add.s64 	%rd221, %rd221, 4;
	setp.ne.s32 	%p4, %r510, 6;
	@%p4 bra 	$L__BB0_5;
	shr.u32 	%r205, %r2, 23;
	st.local.u32 	[%rd1+24], %rd223;
	and.b32  	%r6, %r205, 31;
	and.b32  	%r206, %r205, 224;
	add.s32 	%r207, %r206, -128;
	shr.u32 	%r208, %r207, 5;
	mul.wide.u32 	%rd109, %r208, 4;
	sub.s64 	%rd9, %rd1, %rd109;
	ld.local.u32 	%r511, [%rd9+24];
	ld.local.u32 	%r512, [%rd9+20];
	setp.eq.s32 	%p5, %r6, 0;
	@%p5 bra 	$L__BB0_8;
	shf.l.wrap.b32 	%r511, %r512, %r511, %r6;
	ld.local.u32 	%r209, [%rd9+16];
	shf.l.wrap.b32 	%r512, %r209, %r512, %r6;
$L__BB0_8:
	shr.u32 	%r210, %r511, 30;
	shf.l.wrap.b32 	%r211, %r512, %r511, 2;
	shl.b32 	%r212, %r512, 2;
	shr.u32 	%r213, %r211, 31;
	add.s32 	%r214, %r213, %r210;
	neg.s32 	%r215, %r214;
	setp.lt.s32 	%p6, %r2, 0;
	selp.b32 	%r513, %r215, %r214, %p6;
	xor.b32  	%r216, %r211, %r2;
	shr.s32 	%r217, %r211, 31;
	xor.b32  	%r218, %r217, %r211;
	xor.b32  	%r219, %r217, %r212;
	cvt.u64.u32 	%rd110, %r218;
	shl.b64 	%rd111, %rd110, 32;
	cvt.u64.u32 	%rd112, %r219;
	or.b64  	%rd113, %rd111, %rd112;
	cvt.rn.f64.s64 	%fd6, %rd113;
	mul.f64 	%fd7, %fd6, 0d3BF921FB54442D19;
	cvt.rn.f32.f64 	%f123, %fd7;
	neg.f32 	%f124, %f123;
	setp.lt.s32 	%p7, %r216, 0;
	selp.f32 	%f441, %f124, %f123, %p7;
$L__BB0_9:
	add.s32 	%r221, %r513, 1;
	mul.rn.f32 	%f126, %f441, %f441;
	and.b32  	%r222, %r513, 1;
	setp.eq.b32 	%p8, %r222, 1;
	selp.f32 	%f127, %f441, 0f3F800000, %p8;
	fma.rn.f32 	%f128, %f126, %f127, 0f00000000;
	fma.rn.f32 	%f129, %f126, 0f37CBAC00, 0fBAB607ED;
	selp.f32 	%f130, 0fB94D4153, %f129, %p8;
	selp.f32 	%f131, 0f3C0885E4, 0f3D2AAABB, %p8;
	fma.rn.f32 	%f132, %f130, %f126, %f131;
	selp.f32 	%f133, 0fBE2AAAA8, 0fBEFFFFFF, %p8;
	fma.rn.f32 	%f134, %f132, %f126, %f133;
	fma.rn.f32 	%f135, %f134, %f128, %f127;
	and.b32  	%r223, %r221, 2;
	setp.eq.s32 	%p9, %r223, 0;
	mov.f32 	%f136, 0f00000000;
	sub.f32 	%f137, %f136, %f135;
	selp.f32 	%f138, %f135, %f137, %p9;
	fma.rn.f32 	%f8, %f2, %f138, 0f00000000;
	ld.const.f32 	%f139, [quadrature_nodes+4];
	cvt.f64.f32 	%fd8, %f139;
	mul.f64 	%fd9, %fd1, %fd8;
	cvt.rn.f32.f64 	%f9, %fd9;
	ld.const.f32 	%f140, [quadrature_kernel+4];
	ld.const.f32 	%f141, [quadrature_weights+4];
	mul.f32 	%f10, %f140, %f141;
	mul.f32 	%f142, %f9, 0f3F22F983;
	cvt.rni.s32.f32 	%r517, %f142;
	cvt.rn.f32.s32 	%f143, %r517;
	fma.rn.f32 	%f144, %f143, 0fBFC90FDA, %f9;
	fma.rn.f32 	%f145, %f143, 0fB3A22168, %f144;
	fma.rn.f32 	%f442, %f143, 0fA7C234C5, %f145;
	abs.f32 	%f12, %f9;
	setp.ltu.f32 	%p10, %f12, 0f47CE4780;
	@%p10 bra 	$L__BB0_17;
	setp.eq.f32 	%p11, %f12, 0f7F800000;
	@%p11 bra 	$L__BB0_16;
	mov.b32 	%r16, %f9;
	shl.b32 	%r225, %r16, 8;
	or.b32  	%r17, %r225, -2147483648;
	mov.b64 	%rd226, 0;
	mov.b32 	%r514, 0;
	mov.u64 	%rd224, __cudart_i2opi_f;
	mov.u64 	%rd225, %rd1;
$L__BB0_12:
	.pragma "nounroll";
	ld.global.nc.u32 	%r226, [%rd224];
	mad.wide.u32 	%rd116, %r226, %r17, %rd226;
	shr.u64 	%rd226, %rd116, 32;
	st.local.u32 	[%rd225], %rd116;
	add.s32 	%r514, %r514, 1;
	add.s64 	%rd225, %rd225, 4;
	add.s64 	%rd224, %rd224, 4;
	setp.ne.s32 	%p12, %r514, 6;
	@%p12 bra 	$L__BB0_12;
	shr.u32 	%r227, %r16, 23;
	st.local.u32 	[%rd1+24], %rd226;
	and.b32  	%r20, %r227, 31;
	and.b32  	%r228, %r227, 224;
	add.s32 	%r229, %r228, -128;
	shr.u32 	%r230, %r229, 5;
	mul.wide.u32 	%rd117, %r230, 4;
	sub.s64 	%rd16, %rd1, %rd117;
	ld.local.u32 	%r515, [%rd16+24];
	ld.local.u32 	%r516, [%rd16+20];
	setp.eq.s32 	%p13, %r20, 0;
	@%p13 bra 	$L__BB0_15;
	shf.l.wrap.b32 	%r515, %r516, %r515, %r20;
	ld.local.u32 	%r231, [%rd16+16];
	shf.l.wrap.b32 	%r516, %r231, %r516, %r20;
$L__BB0_15:
	shr.u32 	%r232, %r515, 30;
	shf.l.wrap.b32 	%r233, %r516, %r515, 2;
	shl.b32 	%r234, %r516, 2;
	shr.u32 	%r235, %r233, 31;
	add.s32 	%r236, %r235, %r232;
	neg.s32 	%r237, %r236;
	setp.lt.s32 	%p14, %r16, 0;
	selp.b32 	%r517, %r237, %r236, %p14;
	xor.b32  	%r238, %r233, %r16;
	shr.s32 	%r239, %r233, 31;
	xor.b32  	%r240, %r239, %r233;
	xor.b32  	%r241, %r239, %r234;
	cvt.u64.u32 	%rd118, %r240;
	shl.b64 	%rd119, %rd118, 32;
	cvt.u64.u32 	%rd120, %r241;
	or.b64  	%rd121, %rd119, %rd120;
	cvt.rn.f64.s64 	%fd10, %rd121;
	mul.f64 	%fd11, %fd10, 0d3BF921FB54442D19;
	cvt.rn.f32.f64 	%f146, %fd11;
	neg.f32 	%f147, %f146;
	setp.lt.s32 	%p15, %r238, 0;
	selp.f32 	%f442, %f147, %f146, %p15;
	bra.uni 	$L__BB0_17;
$L__BB0_16:
	mov.f32 	%f148, 0f00000000;
	mul.rn.f32 	%f442, %f9, %f148;
	mov.b32 	%r517, 0;
$L__BB0_17:
	add.s32 	%r243, %r517, 1;
	mul.rn.f32 	%f149, %f442, %f442;
	and.b32  	%r244, %r517, 1;
	setp.eq.b32 	%p16, %r244, 1;
	selp.f32 	%f150, %f442, 0f3F800000, %p16;
	fma.rn.f32 	%f151, %f149, %f150, 0f00000000;
	fma.rn.f32 	%f152, %f149, 0f37CBAC00, 0fBAB607ED;
	selp.f32 	%f153, 0fB94D4153, %f152, %p16;
	selp.f32 	%f154, 0f3C0885E4, 0f3D2AAABB, %p16;
	fma.rn.f32 	%f155, %f153, %f149, %f154;
	selp.f32 	%f156, 0fBE2AAAA8, 0fBEFFFFFF, %p16;
	fma.rn.f32 	%f157, %f155, %f149, %f156;
	fma.rn.f32 	%f158, %f157, %f151, %f150;
	and.b32  	%r245, %r243, 2;
	setp.eq.s32 	%p17, %r245, 0;
	mov.f32 	%f159, 0f00000000;
	sub.f32 	%f160, %f159, %f158;
	selp.f32 	%f161, %f158, %f160, %p17;
	fma.rn.f32 	%f16, %f10, %f161, %f8;
	ld.const.f32 	%f162, [quadrature_nodes+8];
	cvt.f64.f32 	%fd12, %f162;
	mul.f64 	%fd13, %fd1, %fd12;
	cvt.rn.f32.f64 	%f17, %fd13;
	ld.const.f32 	%f163, [quadrature_kernel+8];
	ld.const.f32 	%f164, [quadrature_weights+8];
	mul.f32 	%f18, %f163, %f164;
	mul.f32 	%f165, %f17, 0f3F22F983;
	cvt.rni.s32.f32 	%r521, %f165;
	cvt.rn.f32.s32 	%f166, %r521;
	fma.rn.f32 	%f167, %f166, 0fBFC90FDA, %f17;
	fma.rn.f32 	%f168, %f166, 0fB3A22168, %f167;
	fma.rn.f32 	%f443, %f166, 0fA7C234C5, %f168;
	abs.f32 	%f20, %f17;
	setp.ltu.f32 	%p18, %f20, 0f47CE4780;
	@%p18 bra 	$L__BB0_25;
	setp.eq.f32 	%p19, %f20, 0f7F800000;
	@%p19 bra 	$L__BB0_24;
	mov.b32 	%r30, %f17;
	shl.b32 	%r247, %r30, 8;
	or.b32  	%r31, %r247, -2147483648;
	mov.b64 	%rd229, 0;
	mov.b32 	%r518, 0;
	mov.u64 	%rd227, __cudart_i2opi_f;
	mov.u64 	%rd228, %rd1;
$L__BB0_20:
	.pragma "nounroll";
	ld.global.nc.u32 	%r248, [%rd227];
	mad.wide.u32 	%rd124, %r248, %r31, %rd229;
	shr.u64 	%rd229, %rd124, 32;
	st.local.u32 	[%rd228], %rd124;
	add.s32 	%r518, %r518, 1;
	add.s64 	%rd228, %rd228, 4;
	add.s64 	%rd227, %rd227, 4;
	setp.ne.s32 	%p20, %r518, 6;
	@%p20 bra 	$L__BB0_20;
	shr.u32 	%r249, %r30, 23;
	st.local.u32 	[%rd1+24], %rd229;
	and.b32  	%r34, %r249, 31;
	and.b32  	%r250, %r249, 224;
	add.s32 	%r251, %r250, -128;
	shr.u32 	%r252, %r251, 5;
	mul.wide.u32 	%rd125, %r252, 4;
	sub.s64 	%rd23, %rd1, %rd125;
	ld.local.u32 	%r519, [%rd23+24];
	ld.local.u32 	%r520, [%rd23+20];
	setp.eq.s32 	%p21, %r34, 0;
	@%p21 bra 	$L__BB0_23;
	shf.l.wrap.b32 	%r519, %r520, %r519, %r34;
	ld.local.u32 	%r253, [%rd23+16];
	shf.l.wrap.b32 	%r520, %r253, %r520, %r34;
$L__BB0_23:
	shr.u32 	%r254, %r519, 30;
	shf.l.wrap.b32 	%r255, %r520, %r519, 2;
	shl.b32 	%r256, %r520, 2;
	shr.u32 	%r257, %r255, 31;
	add.s32 	%r258, %r257, %r254;
	neg.s32 	%r259, %r258;
	setp.lt.s32 	%p22, %r30, 0;
	selp.b32 	%r521, %r259, %r258, %p22;
	xor.b32  	%r260, %r255, %r30;
	shr.s32 	%r261, %r255, 31;
	xor.b32  	%r262, %r261, %r255;
	xor.b32  	%r263, %r261, %r256;
	cvt.u64.u32 	%rd126, %r262;
	shl.b64 	%rd127, %rd126, 32;
	cvt.u64.u32 	%rd128, %r263;
	or.b64  	%rd129, %rd127, %rd128;
	cvt.rn.f64.s64 	%fd14, %rd129;
	mul.f64 	%fd15, %fd14, 0d3BF921FB54442D19;
	cvt.rn.f32.f64 	%f169, %fd15;
	neg.f32 	%f170, %f169;
	setp.lt.s32 	%p23, %r260, 0;
	selp.f32 	%f443, %f170, %f169, %p23;
	bra.uni 	$L__BB0_25;
$L__BB0_24:
	mov.f32 	%f171, 0f00000000;
	mul.rn.f32 	%f443, %f17, %f171;
	mov.b32 	%r521, 0;
$L__BB0_25:
	add.s32 	%r265, %r521, 1;
	mul.rn.f32 	%f172, %f443, %f443;
	and.b32  	%r266, %r521, 1;
	setp.eq.b32 	%p24, %r266, 1;
	selp.f32 	%f173, %f443, 0f3F800000, %p24;
	fma.rn.f32 	%f174, %f172, %f173, 0f00000000;
	fma.rn.f32 	%f175, %f172, 0f37CBAC00, 0fBAB607ED;
	selp.f32 	%f176, 0fB94D4153, %f175, %p24;
	selp.f32 	%f177, 0f3C0885E4, 0f3D2AAABB, %p24;
	fma.rn.f32 	%f178, %f176, %f172, %f177;
	selp.f32 	%f179, 0fBE2AAAA8, 0fBEFFFFFF, %p24;
	fma.rn.f32 	%f180, %f178, %f172, %f179;
	fma.rn.f32 	%f181, %f180, %f174, %f173;
	and.b32  	%r267, %r265, 2;
	setp.eq.s32 	%p25, %r267, 0;
	mov.f32 	%f182, 0f00000000;
	sub.f32 	%f183, %f182, %f181;
	selp.f32 	%f184, %f181, %f183, %p25;
	fma.rn.f32 	%f24, %f18, %f184, %f16;
	ld.const.f32 	%f185, [quadrature_nodes+12];
	cvt.f64.f32 	%fd16, %f185;
	mul.f64 	%fd17, %fd1, %fd16;
	cvt.rn.f32.f64 	%f25, %fd17;
	ld.const.f32 	%f186, [quadrature_kernel+12];
	ld.const.f32 	%f187, [quadrature_weights+12];
	mul.f32 	%f26, %f186, %f187;
	mul.f32 	%f188, %f25, 0f3F22F983;
	cvt.rni.s32.f32 	%r525, %f188;
	cvt.rn.f32.s32 	%f189, %r525;
	fma.rn.f32 	%f190, %f189, 0fBFC90FDA, %f25;
	fma.rn.f32 	%f191, %f189, 0fB3A22168, %f190;
	fma.rn.f32 	%f444, %f189, 0fA7C234C5, %f191;
	abs.f32 	%f28, %f25;
	setp.ltu.f32 	%p26, %f28, 0f47CE4780;
	@%p26 bra 	$L__BB0_33;
	setp.eq.f32 	%p27, %f28, 0f7F800000;
	@%p27 bra 	$L__BB0_32;
	mov.b32 	%r44, %f25;
	shl.b32 	%r269, %r44, 8;
	or.b32  	%r45, %r269, -2147483648;
	mov.b64 	%rd232, 0;
	mov.b32 	%r522, 0;
	mov.u64 	%rd230, __cudart_i2opi_f;
	mov.u64 	%rd231, %rd1;
$L__BB0_28:
	.pragma "nounroll";
	ld.global.nc.u32 	%r270, [%rd230];
	mad.wide.u32 	%rd132, %r270, %r45, %rd232;
	shr.u64 	%rd232, %rd132, 32;
	st.local.u32 	[%rd231], %rd132;
	add.s32 	%r522, %r522, 1;
	add.s64 	%rd231, %rd231, 4;
	add.s64 	%rd230, %rd230, 4;
	setp.ne.s32 	%p28, %r522, 6;
	@%p28 bra 	$L__BB0_28;
	shr.u32 	%r271, %r44, 23;
	st.local.u32 	[%rd1+24], %rd232;
	and.b32  	%r48, %r271, 31;
	and.b32  	%r272, %r271, 224;
	add.s32 	%r273, %r272, -128;
	shr.u32 	%r274, %r273, 5;
	mul.wide.u32 	%rd133, %r274, 4;
	sub.s64 	%rd30, %rd1, %rd133;
	ld.local.u32 	%r523, [%rd30+24];
	ld.local.u32 	%r524, [%rd30+20];
	setp.eq.s32 	%p29, %r48, 0;
	@%p29 bra 	$L__BB0_31;
	shf.l.wrap.b32 	%r523, %r524, %r523, %r48;
	ld.local.u32 	%r275, [%rd30+16];
	shf.l.wrap.b32 	%r524, %r275, %r524, %r48;
$L__BB0_31:
	shr.u32 	%r276, %r523, 30;
	shf.l.wrap.b32 	%r277, %r524, %r523, 2;
	shl.b32 	%r278, %r524, 2;
	shr.u32 	%r279, %r277, 31;
	add.s32 	%r280, %r279, %r276;
	neg.s32 	%r281, %r280;
	setp.lt.s32 	%p30, %r44, 0;
	selp.b32 	%r525, %r281, %r280, %p30;
	xor.b32  	%r282, %r277, %r44;
	shr.s32 	%r283, %r277, 31;
	xor.b32  	%r284, %r283, %r277;
	xor.b32  	%r285, %r283, %r278;
	cvt.u64.u32 	%rd134, %r284;
	shl.b64 	%rd135, %rd134, 32;
	cvt.u64.u32 	%rd136, %r285;
	or.b64  	%rd137, %rd135, %rd136;
	cvt.rn.f64.s64 	%fd18, %rd137;
	mul.f64 	%fd19, %fd18, 0d3BF921FB54442D19;
	cvt.rn.f32.f64 	%f192, %fd19;
	neg.f32 	%f193, %f192;
	setp.lt.s32 	%p31, %r282, 0;
	selp.f32 	%f444, %f193, %f192, %p31;
	bra.uni 	$L__BB0_33;
$L__BB0_32:
	mov.f32 	%f194, 0f00000000;
	mul.rn.f32 	%f444, %f25, %f194;
	mov.b32 	%r525, 0;
$L__BB0_33:
	add.s32 	%r287, %r525, 1;
	mul.rn.f32 	%f195, %f444, %f444;
	and.b32  	%r288, %r525, 1;
	setp.eq.b32 	%p32, %r288, 1;
	selp.f32 	%f196, %f444, 0f3F800000, %p32;
	fma.rn.f32 	%f197, %f195, %f196, 0f00000000;
	fma.rn.f32 	%f198, %f195, 0f37CBAC00, 0fBAB607ED;
	selp.f32 	%f199, 0fB94D4153, %f198, %p32;
	selp.f32 	%f200, 0f3C0885E4, 0f3D2AAABB, %p32;
	fma.rn.f32 	%f201, %f199, %f195, %f200;
	selp.f32 	%f202, 0fBE2AAAA8, 0fBEFFFFFF, %p32;
	fma.rn.f32 	%f203, %f201, %f195, %f202;
	fma.rn.f32 	%f204, %f203, %f197, %f196;
	and.b32  	%r289, %r287, 2;
	setp.eq.s32 	%p33, %r289, 0;
	mov.f32 	%f205, 0f00000000;
	sub.f32 	%f206, %f205, %f204;
	selp.f32 	%f207, %f204, %f206, %p33;
	fma.rn.f32 	%f32, %f26, %f207, %f24;
	ld.const.f32 	%f208, [quadrature_nodes+16];
	cvt.f64.f32 	%fd20, %f208;
	mul.f64 	%fd21, %fd1, %fd20;
	cvt.rn.f32.f64 	%f33, %fd21;
	ld.const.f32 	%f209, [quadrature_kernel+16];
	ld.const.f32 	%f210, [quadrature_weights+16];
	mul.f32 	%f34, %f209, %f210;
	mul.f32 	%f211, %f33, 0f3F22F983;
	cvt.rni.s32.f32 	%r529, %f211;
	cvt.rn.f32.s32 	%f212, %r529;
	fma.rn.f32 	%f213, %f212, 0fBFC90FDA, %f33;
	fma.rn.f32 	%f214, %f212, 0fB3A22168, %f213;
	fma.rn.f32 	%f445, %f212, 0fA7C234C5, %f214;
	abs.f32 	%f36, %f33;
	setp.ltu.f32 	%p34, %f36, 0f47CE4780;
	@%p34 bra 	$L__BB0_41;
	setp.eq.f32 	%p35, %f36, 0f7F800000;
	@%p35 bra 	$L__BB0_40;
	mov.b32 	%r58, %f33;
	shl.b32 	%r291, %r58, 8;
	or.b32  	%r59, %r291, -2147483648;
	mov.b64 	%rd235, 0;
	mov.b32 	%r526, 0;
	mov.u64 	%rd233, __cudart_i2opi_f;
	mov.u64 	%rd234, %rd1;
$L__BB0_36:
	.pragma "nounroll";
	ld.global.nc.u32 	%r292, [%rd233];
	mad.wide.u32 	%rd140, %r292, %r59, %rd235;
	shr.u64 	%rd235, %rd140, 32;
	st.local.u32 	[%rd234], %rd140;
	add.s32 	%r526, %r526, 1;
	add.s64 	%rd234, %rd234, 4;
	add.s64 	%rd233, %rd233, 4;
	setp.ne.s32 	%p36, %r526, 6;
	@%p36 bra 	$L__BB0_36;
	shr.u32 	%r293, %r58, 23;
	st.local.u32 	[%rd1+24], %rd235;
	and.b32  	%r62, %r293, 31;
	and.b32  	%r294, %r293, 224;
	add.s32 	%r295, %r294, -128;
	shr.u32 	%r296, %r295, 5;
	mul.wide.u32 	%rd141, %r296, 4;
	sub.s64 	%rd37, %rd1, %rd141;
	ld.local.u32 	%r527, [%rd37+24];
	ld.local.u32 	%r528, [%rd37+20];
	setp.eq.s32 	%p37, %r62, 0;
	@%p37 bra 	$L__BB0_39;
	shf.l.wrap.b32 	%r527, %r528, %r527, %r62;
	ld.local.u32 	%r297, [%rd37+16];
	shf.l.wrap.b32 	%r528, %r297, %r528, %r62;
$L__BB0_39:
	shr.u32 	%r298, %r527, 30;
	shf.l.wrap.b32 	%r299, %r528, %r527, 2;
	shl.b32 	%r300, %r528, 2;
	shr.u32 	%r301, %r299, 31;
	add.s32 	%r302, %r301, %r298;
	neg.s32 	%r303, %r302;
	setp.lt.s32 	%p38, %r58, 0;
	selp.b32 	%r529, %r303, %r302, %p38;
	xor.b32  	%r304, %r299, %r58;
	shr.s32 	%r305, %r299, 31;
	xor.b32  	%r306, %r305, %r299;
	xor.b32  	%r307, %r305, %r300;
	cvt.u64.u32 	%rd142, %r306;
	shl.b64 	%rd143, %rd142, 32;
	cvt.u64.u32 	%rd144, %r307;
	or.b64  	%rd145, %rd143, %rd144;
	cvt.rn.f64.s64 	%fd22, %rd145;
	mul.f64 	%fd23, %fd22, 0d3BF921FB54442D19;
	cvt.rn.f32.f64 	%f215, %fd23;
	neg.f32 	%f216, %f215;
	setp.lt.s32 	%p39, %r304, 0;
	selp.f32 	%f445, %f216, %f215, %p39;
	bra.uni 	$L__BB0_41;
$L__BB0_40:
	mov.f32 	%f217, 0f00000000;
	mul.rn.f32 	%f445, %f33, %f217;
	mov.b32 	%r529, 0;
$L__BB0_41:
	add.s32 	%r309, %r529, 1;
	mul.rn.f32 	%f218, %f445, %f445;
	and.b32  	%r310, %r529, 1;
	setp.eq.b32 	%p40, %r310, 1;
	selp.f32 	%f219, %f445, 0f3F800000, %p40;
	fma.rn.f32 	%f220, %f218, %f219, 0f00000000;
	fma.rn.f32 	%f221, %f218, 0f37CBAC00, 0fBAB607ED;
	selp.f32 	%f222, 0fB94D4153, %f221, %p40;
	selp.f32 	%f223, 0f3C0885E4, 0f3D2AAABB, %p40;
	fma.rn.f32 	%f224, %f222, %f218, %f223;
	selp.f32 	%f225, 0fBE2AAAA8, 0fBEFFFFFF, %p40;
	fma.rn.f32 	%f226, %f224, %f218, %f225;
	fma.rn.f32 	%f227, %f226, %f220, %f219;
	and.b32  	%r311, %r309, 2;
	setp.eq.s32 	%p41, %r311, 0;
	mov.f32 	%f228, 0f00000000;
	sub.f32 	%f229, %f228, %f227;
	selp.f32 	%f230, %f227, %f229, %p41;
	fma.rn.f32 	%f40, %f34, %f230, %f32;
	ld.const.f32 	%f231, [quadrature_nodes+20];
	cvt.f64.f32 	%fd24, %f231;
	mul.f64 	%fd25, %fd1, %fd24;
	cvt.rn.f32.f64 	%f41, %fd25;
	ld.const.f32 	%f232, [quadrature_kernel+20];
	ld.const.f32 	%f233, [quadrature_weights+20];
	mul.f32 	%f42, %f232, %f233;
	mul.f32 	%f234, %f41, 0f3F22F983;
	cvt.rni.s32.f32 	%r533, %f234;
	cvt.rn.f32.s32 	%f235, %r533;
	fma.rn.f32 	%f236, %f235, 0fBFC90FDA, %f41;
	fma.rn.f32 	%f237, %f235, 0fB3A22168, %f236;
	fma.rn.f32 	%f446, %f235, 0fA7C234C5, %f237;
	abs.f32 	%f44, %f41;
	setp.ltu.f32 	%p42, %f44, 0f47CE4780;
	@%p42 bra 	$L__BB0_49;
	setp.eq.f32 	%p43, %f44, 0f7F800000;
	@%p43 bra 	$L__BB0_48;
	mov.b32 	%r72, %f41;
	shl.b32 	%r313, %r72, 8;
	or.b32  	%r73, %r313, -2147483648;
	mov.b64 	%rd238, 0;
	mov.b32 	%r530, 0;
	mov.u64 	%rd236, __cudart_i2opi_f;
	mov.u64 	%rd237, %rd1;
$L__BB0_44:
	.pragma "nounroll";
	ld.global.nc.u32 	%r314, [%rd236];
	mad.wide.u32 	%rd148, %r314, %r73, %rd238;
	shr.u64 	%rd238, %rd148, 32;
	st.local.u32 	[%rd237], %rd148;
	add.s32 	%r530, %r530, 1;
	add.s64 	%rd237, %rd237, 4;
	add.s64 	%rd236, %rd236, 4;
	setp.ne.s32 	%p44, %r530, 6;
	@%p44 bra 	$L__BB0_44;
	shr.u32 	%r315, %r72, 23;
	st.local.u32 	[%rd1+24], %rd238;
	and.b32  	%r76, %r315, 31;
	and.b32  	%r316, %r315, 224;
	add.s32 	%r317, %r316, -128;
	shr.u32 	%r318, %r317, 5;
	mul.wide.u32 	%rd149, %r318, 4;
	sub.s64 	%rd44, %rd1, %rd149;
	ld.local.u32 	%r531, [%rd44+24];
	ld.local.u32 	%r532, [%rd44+20];
	setp.eq.s32 	%p45, %r76, 0;
	@%p45 bra 	$L__BB0_47;
	shf.l.wrap.b32 	%r531, %r532, %r531, %r76;
	ld.local.u32 	%r319, [%rd44+16];
	shf.l.wrap.b32 	%r532, %r319, %r532, %r76;
$L__BB0_47:
	shr.u32 	%r320, %r531, 30;
	shf.l.wrap.b32 	%r321, %r532, %r531, 2;
	shl.b32 	%r322, %r532, 2;
	shr.u32 	%r323, %r321, 31;
	add.s32 	%r324, %r323, %r320;
	neg.s32 	%r325, %r324;
	setp.lt.s32 	%p46, %r72, 0;
	selp.b32 	%r533, %r325, %r324, %p46;
	xor.b32  	%r326, %r321, %r72;
	shr.s32 	%r327, %r321, 31;
	xor.b32  	%r328, %r327, %r321;
	xor.b32  	%r329, %r327, %r322;
	cvt.u64.u32 	%rd150, %r328;
	shl.b64 	%rd151, %rd150, 32;
	cvt.u64.u32 	%rd152, %r329;
	or.b64  	%rd153, %rd151, %rd152;
	cvt.rn.f64.s64 	%fd26, %rd153;
	mul.f64 	%fd27, %fd26, 0d3BF921FB54442D19;
	cvt.rn.f32.f64 	%f238, %fd27;
	neg.f32 	%f239, %f238;
	setp.lt.s32 	%p47, %r326, 0;
	selp.f32 	%f446, %f239, %f238, %p47;
	bra.uni 	$L__BB0_49;
$L__BB0_48:
	mov.f32 	%f240, 0f00000000;
	mul.rn.f32 	%f446, %f41, %f240;
	mov.b32 	%r533, 0;
$L__BB0_49:
	add.s32 	%r331, %r533, 1;
	mul.rn.f32 	%f241, %f446, %f446;
	and.b32  	%r332, %r533, 1;
	setp.eq.b32 	%p48, %r332, 1;
	selp.f32 	%f242, %f446, 0f3F800000, %p48;
	fma.rn.f32 	%f243, %f241, %f242, 0f00000000;
	fma.rn.f32 	%f244, %f241, 0f37CBAC00, 0fBAB607ED;
	selp.f32 	%f245, 0fB94D4153, %f244, %p48;
	selp.f32 	%f246, 0f3C0885E4, 0f3D2AAABB, %p48;
	fma.rn.f32 	%f247, %f245, %f241, %f246;
	selp.f32 	%f248, 0fBE2AAAA8, 0fBEFFFFFF, %p48;
	fma.rn.f32 	%f249, %f247, %f241, %f248;
	fma.rn.f32 	%f250, %f249, %f243, %f242;
	and.b32  	%r333, %r331, 2;
	setp.eq.s32 	%p49, %r333, 0;
	mov.f32 	%f251, 0f00000000;
	sub.f32 	%f252, %f251, %f250;
	selp.f32 	%f253, %f250, %f252, %p49;
	fma.rn.f32 	%f48, %f42, %f253, %f40;
	ld.const.f32 	%f254, [quadrature_nodes+24];
	cvt.f64.f32 	%fd28, %f254;
	mul.f64 	%fd29, %fd1, %fd28;
	cvt.rn.f32.f64 	%f49, %fd29;
	ld.const.f32 	%f255, [quadrature_kernel+24];
	ld.const.f32 	%f256, [quadrature_weights+24];
	mul.f32 	%f50, %f255, %f256;
	mul.f32 	%f257, %f49, 0f3F22F983;
	cvt.rni.s32.f32 	%r537, %f257;
	cvt.rn.f32.s32 	%f258, %r537;
	fma.rn.f32 	%f259, %f258, 0fBFC90FDA, %f49;
	fma.rn.f32 	%f260, %f258, 0fB3A22168, %f259;
	fma.rn.f32 	%f447, %f258, 0fA7C234C5, %f260;
	abs.f32 	%f52, %f49;
	setp.ltu.f32 	%p50, %f52, 0f47CE4780;
	@%p50 bra 	$L__BB0_57;
	setp.eq.f32 	%p51, %f52, 0f7F800000;
	@%p51 bra 	$L__BB0_56;
	mov.b32 	%r86, %f49;
	shl.b32 	%r335, %r86, 8;
	or.b32  	%r87, %r335, -2147483648;
	mov.b64 	%rd241, 0;
	mov.b32 	%r534, 0;
	mov.u64 	%rd239, __cudart_i2opi_f;
	mov.u64 	%rd240, %rd1;
$L__BB0_52:
	.pragma "nounroll";
	ld.global.nc.u32 	%r336, [%rd239];
	mad.wide.u32 	%rd156, %r336, %r87, %rd241;
	shr.u64 	%rd241, %rd156, 32;
	st.local.u32 	[%rd240], %rd156;
	add.s32 	%r534, %r534, 1;
	add.s64 	%rd240, %rd240, 4;
	add.s64 	%rd239, %rd239, 4;
	setp.ne.s32 	%p52, %r534, 6;
	@%p52 bra 	$L__BB0_52;
	shr.u32 	%r337, %r86, 23;
	st.local.u32 	[%rd1+24], %rd241;
	and.b32  	%r90, %r337, 31;
	and.b32  	%r338, %r337, 224;
	add.s32 	%r339, %r338, -128;
	shr.u32 	%r340, %r339, 5;
	mul.wide.u32 	%rd157, %r340, 4;
	sub.s64 	%rd51, %rd1, %rd157;
	ld.local.u32 	%r535, [%rd51+24];
	ld.local.u32 	%r536, [%rd51+20];
	setp.eq.s32 	%p53, %r90, 0;
	@%p53 bra 	$L__BB0_55;
	shf.l.wrap.b32 	%r535, %r536, %r535, %r90;
	ld.local.u32 	%r341, [%rd51+16];
	shf.l.wrap.b32 	%r536, %r341, %r536, %r90;
$L__BB0_55:
	shr.u32 	%r342, %r535, 30;
	shf.l.wrap.b32 	%r343, %r536, %r535, 2;
	shl.b32 	%r344, %r536, 2;
	shr.u32 	%r345, %r343, 31;
	add.s32 	%r346, %r345, %r342;
	neg.s32 	%r347, %r346;
	setp.lt.s32 	%p54, %r86, 0;
	selp.b32 	%r537, %r347, %r346, %p54;
	xor.b32  	%r348, %r343, %r86;
	shr.s32 	%r349, %r343, 31;
	xor.b32  	%r350, %r349, %r343;
	xor.b32  	%r351, %r349, %r344;
	cvt.u64.u32 	%rd158, %r350;
	shl.b64 	%rd159, %rd158, 32;
	cvt.u64.u32 	%rd160, %r351;
	or.b64  	%rd161, %rd159, %rd160;
	cvt.rn.f64.s64 	%fd30, %rd161;
	mul.f64 	%fd31, %fd30, 0d3BF921FB54442D19;
	cvt.rn.f32.f64 	%f261, %fd31;
	neg.f32 	%f262, %f261;
	setp.lt.s32 	%p55, %r348, 0;
	selp.f32 	%f447, %f262, %f261, %p55;
	bra.uni 	$L__BB0_57;
$L__BB0_56:
	mov.f32 	%f263, 0f00000000;
	mul.rn.f32 	%f447, %f49, %f263;
	mov.b32 	%r537, 0;
$L__BB0_57:
	add.s32 	%r353, %r537, 1;
	mul.rn.f32 	%f264, %f447, %f447;
	and.b32  	%r354, %r537, 1;
	setp.eq.b32 	%p56, %r354, 1;
	selp.f32 	%f265, %f447, 0f3F800000, %p56;
	fma.rn.f32 	%f266, %f264, %f265, 0f00000000;
	fma.rn.f32 	%f267, %f264, 0f37CBAC00, 0fBAB607ED;
	selp.f32 	%f268, 0fB94D4153, %f267, %p56;
	selp.f32 	%f269, 0f3C0885E4, 0f3D2AAABB, %p56;
	fma.rn.f32 	%f270, %f268, %f264, %f269;
	selp.f32 	%f271, 0fBE2AAAA8, 0fBEFFFFFF, %p56;
	fma.rn.f32 	%f272, %f270, %f264, %f271;
	fma.rn.f32 	%f273, %f272, %f266, %f265;
	and.b32  	%r355, %r353, 2;
	setp.eq.s32 	%p57, %r355, 0;
	mov.f32 	%f274, 0f00000000;
	sub.f32 	%f275, %f274, %f273;
	selp.f32 	%f276, %f273, %f275, %p57;
	fma.rn.f32 	%f56, %f50, %f276, %f48;
	ld.const.f32 	%f277, [quadrature_nodes+28];
	cvt.f64.f32 	%fd32, %f277;
	mul.f64 	%fd33, %fd1, %fd32;
	cvt.rn.f32.f64 	%f57, %fd33;
	ld.const.f32 	%f278, [quadrature_kernel+28];
	ld.const.f32 	%f279, [quadrature_weights+28];
	mul.f32 	%f58, %f278, %f279;
	mul.f32 	%f280, %f57, 0f3F22F983;
	cvt.rni.s32.f32 	%r541, %f280;
	cvt.rn.f32.s32 	%f281, %r541;
	fma.rn.f32 	%f282, %f281, 0fBFC90FDA, %f57;
	fma.rn.f32 	%f283, %f281, 0fB3A22168, %f282;
	fma.rn.f32 	%f448, %f281, 0fA7C234C5, %f283;
	abs.f32 	%f60, %f57;
	setp.ltu.f32 	%p58, %f60, 0f47CE4780;
	@%p58 bra 	$L__BB0_65;
	setp.eq.f32 	%p59, %f60, 0f7F800000;
	@%p59 bra 	$L__BB0_64;
	mov.b32 	%r100, %f57;
	shl.b32 	%r357, %r100, 8;
	or.b32  	%r101, %r357, -2147483648;
	mov.b64 	%rd244, 0;
	mov.b32 	%r538, 0;
	mov.u64 	%rd242, __cudart_i2opi_f;
	mov.u64 	%rd243, %rd1;
$L__BB0_60:
	.pragma "nounroll";
	ld.global.nc.u32 	%r358, [%rd242];
	mad.wide.u32 	%rd164, %r358, %r101, %rd244;
	shr.u64 	%rd244, %rd164, 32;
	st.local.u32 	[%rd243], %rd164;
	add.s32 	%r538, %r538, 1;
	add.s64 	%rd243, %rd243, 4;
	add.s64 	%rd242, %rd242, 4;
	setp.ne.s32 	%p60, %r538, 6;
	@%p60 bra 	$L__BB0_60;
	shr.u32 	%r359, %r100, 23;
	st.local.u32 	[%rd1+24], %rd244;
	and.b32  	%r104, %r359, 31;
	and.b32  	%r360, %r359, 224;
	add.s32 	%r361, %r360, -128;
	shr.u32 	%r362, %r361, 5;
	mul.wide.u32 	%rd165, %r362, 4;
	sub.s64 	%rd58, %rd1, %rd165;
	ld.local.u32 	%r539, [%rd58+24];
	ld.local.u32 	%r540, [%rd58+20];
	setp.eq.s32 	%p61, %r104, 0;
	@%p61 bra 	$L__BB0_63;
	shf.l.wrap.b32 	%r539, %r540, %r539, %r104;
	ld.local.u32 	%r363, [%rd58+16];
	shf.l.wrap.b32 	%r540, %r363, %r540, %r104;
$L__BB0_63:
	shr.u32 	%r364, %r539, 30;
	shf.l.wrap.b32 	%r365, %r540, %r539, 2;
	shl.b32 	%r366, %r540, 2;
	shr.u32 	%r367, %r365, 31;
	add.s32 	%r368, %r367, %r364;
	neg.s32 	%r369, %r368;
	setp.lt.s32 	%p62, %r100, 0;
	selp.b32 	%r541, %r369, %r368, %p62;
	xor.b32  	%r370, %r365, %r100;
	shr.s32 	%r371, %r365, 31;
	xor.b32  	%r372, %r371, %r365;
	xor.b32  	%r373, %r371, %r366;
	cvt.u64.u32 	%rd166, %r372;
	shl.b64 	%rd167, %rd166, 32;
	cvt.u64.u32 	%rd168, %r373;
	or.b64  	%rd169, %rd167, %rd168;
	cvt.rn.f64.s64 	%fd34, %rd169;
	mul.f64 	%fd35, %fd34, 0d3BF921FB54442D19;
	cvt.rn.f32.f64 	%f284, %fd35;
	neg.f32 	%f285, %f284;
	setp.lt.s32 	%p63, %r370, 0;
	selp.f32 	%f448, %f285, %f284, %p63;
	bra.uni 	$L__BB0_65;
$L__BB0_64:
	mov.f32 	%f286, 0f00000000;
	mul.rn.f32 	%f448, %f57, %f286;
	mov.b32 	%r541, 0;
$L__BB0_65:
	add.s32 	%r375, %r541, 1;
	mul.rn.f32 	%f287, %f448, %f448;
	and.b32  	%r376, %r541, 1;
	setp.eq.b32 	%p64, %r376, 1;
	selp.f32 	%f288, %f448, 0f3F800000, %p64;
	fma.rn.f32 	%f289, %f287, %f288, 0f00000000;
	fma.rn.f32 	%f290, %f287, 0f37CBAC00, 0fBAB607ED;
	selp.f32 	%f291, 0fB94D4153, %f290, %p64;
	selp.f32 	%f292, 0f3C0885E4, 0f3D2AAABB, %p64;
	fma.rn.f32 	%f293, %f291, %f287, %f292;
	selp.f32 	%f294, 0fBE2AAAA8, 0fBEFFFFFF, %p64;
	fma.rn.f32 	%f295, %f293, %f287, %f294;
	fma.rn.f32 	%f296, %f295, %f289, %f288;
	and.b32  	%r377, %r375, 2;
	setp.eq.s32 	%p65, %r377, 0;
	mov.f32 	%f297, 0f00000000;
	sub.f32 	%f298, %f297, %f296;
	selp.f32 	%f299, %f296, %f298, %p65;
	fma.rn.f32 	%f64, %f58, %f299, %f56;
	ld.const.f32 	%f300, [quadrature_nodes+32];
	cvt.f64.f32 	%fd36, %f300;
	mul.f64 	%fd37, %fd1, %fd36;
	cvt.rn.f32.f64 	%f65, %fd37;
	ld.const.f32 	%f301, [quadrature_kernel+32];
	ld.const.f32 	%f302, [quadrature_weights+32];
	mul.f32 	%f66, %f301, %f302;
	mul.f32 	%f303, %f65, 0f3F22F983;
	cvt.rni.s32.f32 	%r545, %f303;
	cvt.rn.f32.s32 	%f304, %r545;
	fma.rn.f32 	%f305, %f304, 0fBFC90FDA, %f65;
	fma.rn.f32 	%f306, %f304, 0fB3A22168, %f305;
	fma.rn.f32 	%f449, %f304, 0fA7C234C5, %f306;
	abs.f32 	%f68, %f65;
	setp.ltu.f32 	%p66, %f68, 0f47CE4780;
	@%p66 bra 	$L__BB0_73;
	setp.eq.f32 	%p67, %f68, 0f7F800000;
	@%p67 bra 	$L__BB0_72;
	mov.b32 	%r114, %f65;
	shl.b32 	%r379, %r114, 8;
	or.b32  	%r115, %r379, -2147483648;
	mov.b64 	%rd247, 0;
	mov.b32 	%r542, 0;
	mov.u64 	%rd245, __cudart_i2opi_f;
	mov.u64 	%rd246, %rd1;
$L__BB0_68:
	.pragma "nounroll";
	ld.global.nc.u32 	%r380, [%rd245];
	mad.wide.u32 	%rd172, %r380, %r115, %rd247;
	shr.u64 	%rd247, %rd172, 32;
	st.local.u32 	[%rd246], %rd172;
	add.s32 	%r542, %r542, 1;
	add.s64 	%rd246, %rd246, 4;
	add.s64 	%rd245, %rd245, 4;
	setp.ne.s32 	%p68, %r542, 6;
	@%p68 bra 	$L__BB0_68;
	shr.u32 	%r381, %r114, 23;
	st.local.u32 	[%rd1+24], %rd247;
	and.b32  	%r118, %r381, 31;
	and.b32  	%r382, %r381, 224;
	add.s32 	%r383, %r382, -128;
	shr.u32 	%r384, %r383, 5;
	mul.wide.u32 	%rd173, %r384, 4;
	sub.s64 	%rd65, %rd1, %rd173;
	ld.local.u32 	%r543, [%rd65+24];
	ld.local.u32 	%r544, [%rd65+20];
	setp.eq.s32 	%p69, %r118, 0;
	@%p69 bra 	$L__BB0_71;
	shf.l.wrap.b32 	%r543, %r544, %r543, %r118;
	ld.local.u32 	%r385, [%rd65+16];
	shf.l.wrap.b32 	%r544, %r385, %r544, %r118;
$L__BB0_71:
	shr.u32 	%r386, %r543, 30;
	shf.l.wrap.b32 	%r387, %r544, %r543, 2;
	shl.b32 	%r388, %r544, 2;
	shr.u32 	%r389, %r387, 31;
	add.s32 	%r390, %r389, %r386;
	neg.s32 	%r391, %r390;
	setp.lt.s32 	%p70, %r114, 0;
	selp.b32 	%r545, %r391, %r390, %p70;
	xor.b32  	%r392, %r387, %r114;
	shr.s32 	%r393, %r387, 31;
	xor.b32  	%r394, %r393, %r387;
	xor.b32  	%r395, %r393, %r388;
	cvt.u64.u32 	%rd174, %r394;
	shl.b64 	%rd175, %rd174, 32;
	cvt.u64.u32 	%rd176, %r395;
	or.b64  	%rd177, %rd175, %rd176;
	cvt.rn.f64.s64 	%fd38, %rd177;
	mul.f64 	%fd39, %fd38, 0d3BF921FB54442D19;
	cvt.rn.f32.f64 	%f307, %fd39;
	neg.f32 	%f308, %f307;
	setp.lt.s32 	%p71, %r392, 0;
	selp.f32 	%f449, %f308, %f307, %p71;
	bra.uni 	$L__BB0_73;
$L__BB0_72:
	mov.f32 	%f309, 0f00000000;
	mul.rn.f32 	%f449, %f65, %f309;
	mov.b32 	%r545, 0;
$L__BB0_73:
	add.s32 	%r397, %r545, 1;
	mul.rn.f32 	%f310, %f449, %f449;
	and.b32  	%r398, %r545, 1;
	setp.eq.b32 	%p72, %r398, 1;
	selp.f32 	%f311, %f449, 0f3F800000, %p72;
	fma.rn.f32 	%f312, %f310, %f311, 0f00000000;
	fma.rn.f32 	%f313, %f310, 0f37CBAC00, 0fBAB607ED;
	selp.f32 	%f314, 0fB94D4153, %f313, %p72;
	selp.f32 	%f315, 0f3C0885E4, 0f3D2AAABB, %p72;
	fma.rn.f32 	%f316, %f314, %f310, %f315;
	selp.f32 	%f317, 0fBE2AAAA8, 0fBEFFFFFF, %p72;
	fma.rn.f32 	%f318, %f316, %f310, %f317;
	fma.rn.f32 	%f319, %f318, %f312, %f311;
	and.b32  	%r399, %r397, 2;
	setp.eq.s32 	%p73, %r399, 0;
	mov.f32 	%f320, 0f00000000;
	sub.f32 	%f321, %f320, %f319;
	selp.f32 	%f322, %f319, %f321, %p73;
	fma.rn.f32 	%f72, %f66, %f322, %f64;
	ld.const.f32 	%f323, [quadrature_nodes+36];
	cvt.f64.f32 	%fd40, %f323;
	mul.f64 	%fd41, %fd1, %fd40;
	cvt.rn.f32.f64 	%f73, %fd41;
	ld.const.f32 	%f324, [quadrature_kernel+36];
	ld.const.f32 	%f325, [quadrature_weights+36];
	mul.f32 	%f74, %f324, %f325;
	mul.f32 	%f326, %f73, 0f3F22F983;
	cvt.rni.s32.f32 	%r549, %f326;
	cvt.rn.f32.s32 	%f327, %r549;
	fma.rn.f32 	%f328, %f327, 0fBFC90FDA, %f73;
	fma.rn.f32 	%f329, %f327, 0fB3A22168, %f328;
	fma.rn.f32 	%f450, %f327, 0fA7C234C5, %f329;
	abs.f32 	%f76, %f73;
	setp.ltu.f32 	%p74, %f76, 0f47CE4780;
	@%p74 bra 	$L__BB0_81;
	setp.eq.f32 	%p75, %f76, 0f7F800000;
	@%p75 bra 	$L__BB0_80;
	mov.b32 	%r128, %f73;
	shl.b32 	%r401, %r128, 8;
	or.b32  	%r129, %r401, -2147483648;
	mov.b64 	%rd250, 0;
	mov.b32 	%r546, 0;
	mov.u64 	%rd248, __cudart_i2opi_f;
	mov.u64 	%rd249, %rd1;
$L__BB0_76:
	.pragma "nounroll";
	ld.global.nc.u32 	%r402, [%rd248];
	mad.wide.u32 	%rd180, %r402, %r129, %rd250;
	shr.u64 	%rd250, %rd180, 32;
	st.local.u32 	[%rd249], %rd180;
	add.s32 	%r546, %r546, 1;
	add.s64 	%rd249, %rd249, 4;
	add.s64 	%rd248, %rd248, 4;
	setp.ne.s32 	%p76, %r546, 6;
	@%p76 bra 	$L__BB0_76;
	shr.u32 	%r403, %r128, 23;
	st.local.u32 	[%rd1+24], %rd250;
	and.b32  	%r132, %r403, 31;
	and.b32  	%r404, %r403, 224;
	add.s32 	%r405, %r404, -128;
	shr.u32 	%r406, %r405, 5;
	mul.wide.u32 	%rd181, %r406, 4;
	sub.s64 	%rd72, %rd1, %rd181;
	ld.local.u32 	%r547, [%rd72+24];
	ld.local.u32 	%r548, [%rd72+20];
	setp.eq.s32 	%p77, %r132, 0;
	@%p77 bra 	$L__BB0_79;
	shf.l.wrap.b32 	%r547, %r548, %r547, %r132;
	ld.local.u32 	%r407, [%rd72+16];
	shf.l.wrap.b32 	%r548, %r407, %r548, %r132;
$L__BB0_79:
	shr.u32 	%r408, %r547, 30;
	shf.l.wrap.b32 	%r409, %r548, %r547, 2;
	shl.b32 	%r410, %r548, 2;
	shr.u32 	%r411, %r409, 31;
	add.s32 	%r412, %r411, %r408;
	neg.s32 	%r413, %r412;
	setp.lt.s32 	%p78, %r128, 0;
	selp.b32 	%r549, %r413, %r412, %p78;
	xor.b32  	%r414, %r409, %r128;
	shr.s32 	%r415, %r409, 31;
	xor.b32  	%r416, %r415, %r409;
	xor.b32  	%r417, %r415, %r410;
	cvt.u64.u32 	%rd182, %r416;
	shl.b64 	%rd183, %rd182, 32;
	cvt.u64.u32 	%rd184, %r417;
	or.b64  	%rd185, %rd183, %rd184;
	cvt.rn.f64.s64 	%fd42, %rd185;
	mul.f64 	%fd43, %fd42, 0d3BF921FB54442D19;
	cvt.rn.f32.f64 	%f330, %fd43;
	neg.f32 	%f331, %f330;
	setp.lt.s32 	%p79, %r414, 0;
	selp.f32 	%f450, %f331, %f330, %p79;
	bra.uni 	$L__BB0_81;
$L__BB0_80:
	mov.f32 	%f332, 0f00000000;
	mul.rn.f32 	%f450, %f73, %f332;
	mov.b32 	%r549, 0;
$L__BB0_81:
	add.s32 	%r419, %r549, 1;
	mul.rn.f32 	%f333, %f450, %f450;
	and.b32  	%r420, %r549, 1;
	setp.eq.b32 	%p80, %r420, 1;
	selp.f32 	%f334, %f450, 0f3F800000, %p80;
	fma.rn.f32 	%f335, %f333, %f334, 0f00000000;
	fma.rn.f32 	%f336, %f333, 0f37CBAC00, 0fBAB607ED;
	selp.f32 	%f337, 0fB94D4153, %f336, %p80;
	selp.f32 	%f338, 0f3C0885E4, 0f3D2AAABB, %p80;
	fma.rn.f32 	%f339, %f337, %f333, %f338;
	selp.f32 	%f340, 0fBE2AAAA8, 0fBEFFFFFF, %p80;
	fma.rn.f32 	%f341, %f339, %f333, %f340;
	fma.rn.f32 	%f342, %f341, %f335, %f334;
	and.b32  	%r421, %r419, 2;
	setp.eq.s32 	%p81, %r421, 0;
	mov.f32 	%f343, 0f00000000;
	sub.f32 	%f344, %f343, %f342;
	selp.f32 	%f345, %f342, %f344, %p81;
	fma.rn.f32 	%f80, %f74, %f345, %f72;
	ld.const.f32 	%f346, [quadrature_nodes+40];
	cvt.f64.f32 	%fd44, %f346;
	mul.f64 	%fd45, %fd1, %fd44;
	cvt.rn.f32.f64 	%f81, %fd45;
	ld.const.f32 	%f347, [quadrature_kernel+40];
	ld.const.f32 	%f348, [quadrature_weights+40];
	mul.f32 	%f82, %f347, %f348;
	mul.f32 	%f349, %f81, 0f3F22F983;
	cvt.rni.s32.f32 	%r553, %f349;
	cvt.rn.f32.s32 	%f350, %r553;
	fma.rn.f32 	%f351, %f350, 0fBFC90FDA, %f81;
	fma.rn.f32 	%f352, %f350, 0fB3A22168, %f351;
	fma.rn.f32 	%f451, %f350, 0fA7C234C5, %f352;
	abs.f32 	%f84, %f81;
	setp.ltu.f32 	%p82, %f84, 0f47CE4780;
	@%p82 bra 	$L__BB0_89;
	setp.eq.f32 	%p83, %f84, 0f7F800000;
	@%p83 bra 	$L__BB0_88;
	mov.b32 	%r142, %f81;
	shl.b32 	%r423, %r142, 8;
	or.b32  	%r143, %r423, -2147483648;
	mov.b64 	%rd253, 0;
	mov.b32 	%r550, 0;
	mov.u64 	%rd251, __cudart_i2opi_f;
	mov.u64 	%rd252, %rd1;
$L__BB0_84:
	.pragma "nounroll";
	ld.global.nc.u32 	%r424, [%rd251];
	mad.wide.u32 	%rd188, %r424, %r143, %rd253;
	shr.u64 	%rd253, %rd188, 32;
	st.local.u32 	[%rd252], %rd188;
	add.s32 	%r550, %r550, 1;
	add.s64 	%rd252, %rd252, 4;
	add.s64 	%rd251, %rd251, 4;
	setp.ne.s32 	%p84, %r550, 6;
	@%p84 bra 	$L__BB0_84;
	shr.u32 	%r425, %r142, 23;
	st.local.u32 	[%rd1+24], %rd253;
	and.b32  	%r146, %r425, 31;
	and.b32  	%r426, %r425, 224;
	add.s32 	%r427, %r426, -128;
	shr.u32 	%r428, %r427, 5;
	mul.wide.u32 	%rd189, %r428, 4;
	sub.s64 	%rd79, %rd1, %rd189;
	ld.local.u32 	%r551, [%rd79+24];
	ld.local.u32 	%r552, [%rd79+20];
	setp.eq.s32 	%p85, %r146, 0;
	@%p85 bra 	$L__BB0_87;
	shf.l.wrap.b32 	%r551, %r552, %r551, %r146;
	ld.local.u32 	%r429, [%rd79+16];
	shf.l.wrap.b32 	%r552, %r429, %r552, %r146;
$L__BB0_87:
	shr.u32 	%r430, %r551, 30;
	shf.l.wrap.b32 	%r431, %r552, %r551, 2;
	shl.b32 	%r432, %r552, 2;
	shr.u32 	%r433, %r431, 31;
	add.s32 	%r434, %r433, %r430;
	neg.s32 	%r435, %r434;
	setp.lt.s32 	%p86, %r142, 0;
	selp.b32 	%r553, %r435, %r434, %p86;
	xor.b32  	%r436, %r431, %r142;
	shr.s32 	%r437, %r431, 31;
	xor.b32  	%r438, %r437, %r431;
	xor.b32  	%r439, %r437, %r432;
	cvt.u64.u32 	%rd190, %r438;
	shl.b64 	%rd191, %rd190, 32;
	cvt.u64.u32 	%rd192, %r439;
	or.b64  	%rd193, %rd191, %rd192;
	cvt.rn.f64.s64 	%fd46, %rd193;
	mul.f64 	%fd47, %fd46, 0d3BF921FB54442D19;
	cvt.rn.f32.f64 	%f353, %fd47;
	neg.f32 	%f354, %f353;
	setp.lt.s32 	%p87, %r436, 0;
	selp.f32 	%f451, %f354, %f353, %p87;
	bra.uni 	$L__BB0_89;
$L__BB0_88:
	mov.f32 	%f355, 0f00000000;
	mul.rn.f32 	%f451, %f81, %f355;
	mov.b32 	%r553, 0;
$L__BB0_89:
	add.s32 	%r441, %r553, 1;
	mul.rn.f32 	%f356, %f451, %f451;
	and.b32  	%r442, %r553, 1;
	setp.eq.b32 	%p88, %r442, 1;
	selp.f32 	%f357, %f451, 0f3F800000, %p88;
	fma.rn.f32 	%f358, %f356, %f357, 0f00000000;
	fma.rn.f32 	%f359, %f356, 0f37CBAC00, 0fBAB607ED;
	selp.f32 	%f360, 0fB94D4153, %f359, %p88;
	selp.f32 	%f361, 0f3C0885E4, 0f3D2AAABB, %p88;
	fma.rn.f32 	%f362, %f360, %f356, %f361;
	selp.f32 	%f363, 0fBE2AAAA8, 0fBEFFFFFF, %p88;
	fma.rn.f32 	%f364, %f362, %f356, %f363;
	fma.rn.f32 	%f365, %f364, %f358, %f357;
	and.b32  	%r443, %r441, 2;
	setp.eq.s32 	%p89, %r443, 0;
	mov.f32 	%f366, 0f00000000;
	sub.f32 	%f367, %f366, %f365;
	selp.f32 	%f368, %f365, %f367, %p89;
	fma.rn.f32 	%f88, %f82, %f368, %f80;
	ld.const.f32 	%f369, [quadrature_nodes+44];
	cvt.f64.f32 	%fd48, %f369;
	mul.f64 	%fd49, %fd1, %fd48;
	cvt.rn.f32.f64 	%f89, %fd49;
	ld.const.f32 	%f370, [quadrature_kernel+44];
	ld.const.f32 	%f371, [quadrature_weights+44];
	mul.f32 	%f90, %f370, %f371;
	mul.f32 	%f372, %f89, 0f3F22F983;
	cvt.rni.s32.f32 	%r557, %f372;
	cvt.rn.f32.s32 	%f373, %r557;
	fma.rn.f32 	%f374, %f373, 0fBFC90FDA, %f89;
	fma.rn.f32 	%f375, %f373, 0fB3A22168, %f374;
	fma.rn.f32 	%f452, %f373, 0fA7C234C5, %f375;
	abs.f32 	%f92, %f89;
	setp.ltu.f32 	%p90, %f92, 0f47CE4780;
	@%p90 bra 	$L__BB0_97;
	setp.eq.f32 	%p91, %f92, 0f7F800000;
	@%p91 bra 	$L__BB0_96;
	mov.b32 	%r156, %f89;
	shl.b32 	%r445, %r156, 8;
	or.b32  	%r157, %r445, -2147483648;
	mov.b64 	%rd256, 0;
	mov.b32 	%r554, 0;
	mov.u64 	%rd254, __cudart_i2opi_f;
	mov.u64 	%rd255, %rd1;
$L__BB0_92:
	.pragma "nounroll";
	ld.global.nc.u32 	%r446, [%rd254];
	mad.wide.u32 	%rd196, %r446, %r157, %rd256;
	shr.u64 	%rd256, %rd196, 32;
	st.local.u32 	[%rd255], %rd196;
	add.s32 	%r554, %r554, 1;
	add.s64 	%rd255, %rd255, 4;
	add.s64 	%rd254, %rd254, 4;
	setp.ne.s32 	%p92, %r554, 6;
	@%p92 bra 	$L__BB0_92;
	shr.u32 	%r447, %r156, 23;
	st.local.u32 	[%rd1+24], %rd256;
	and.b32  	%r160, %r447, 31;
	and.b32  	%r448, %r447, 224;
	add.s32 	%r449, %r448, -128;
	shr.u32 	%r450, %r449, 5;
	mul.wide.u32 	%rd197, %r450, 4;
	sub.s64 	%rd86, %rd1, %rd197;
	ld.local.u32 	%r555, [%rd86+24];
	ld.local.u32 	%r556, [%rd86+20];
	setp.eq.s32 	%p93, %r160, 0;
	@%p93 bra 	$L__BB0_95;
	shf.l.wrap.b32 	%r555, %r556, %r555, %r160;
	ld.local.u32 	%r451, [%rd86+16];
	shf.l.wrap.b32 	%r556, %r451, %r556, %r160;
$L__BB0_95:
	shr.u32 	%r452, %r555, 30;
	shf.l.wrap.b32 	%r453, %r556, %r555, 2;
	shl.b32 	%r454, %r556, 2;
	shr.u32 	%r455, %r453, 31;
	add.s32 	%r456, %r455, %r452;
	neg.s32 	%r457, %r456;
	setp.lt.s32 	%p94, %r156, 0;
	selp.b32 	%r557, %r457, %r456, %p94;
	xor.b32  	%r458, %r453, %r156;
	shr.s32 	%r459, %r453, 31;
	xor.b32  	%r460, %r459, %r453;
	xor.b32  	%r461, %r459, %r454;
	cvt.u64.u32 	%rd198, %r460;
	shl.b64 	%rd199, %rd198, 32;
	cvt.u64.u32 	%rd200, %r461;
	or.b64  	%rd201, %rd199, %rd200;
	cvt.rn.f64.s64 	%fd50, %rd201;
	mul.f64 	%fd51, %fd50, 0d3BF921FB54442D19;
	cvt.rn.f32.f64 	%f376, %fd51;
	neg.f32 	%f377, %f376;
	setp.lt.s32 	%p95, %r458, 0;
	selp.f32 	%f452, %f377, %f376, %p95;
	bra.uni 	$L__BB0_97;
$L__BB0_96:
	mov.f32 	%f378, 0f00000000;
	mul.rn.f32 	%f452, %f89, %f378;
	mov.b32 	%r557, 0;
$L__BB0_97:
	add.s32 	%r463, %r557, 1;
	mul.rn.f32 	%f379, %f452, %f452;
	and.b32  	%r464, %r557, 1;
	setp.eq.b32 	%p96, %r464, 1;
	selp.f32 	%f380, %f452, 0f3F800000, %p96;
	fma.rn.f32 	%f381, %f379, %f380, 0f00000000;
	fma.rn.f32 	%f382, %f379, 0f37CBAC00, 0fBAB607ED;
	selp.f32 	%f383, 0fB94D4153, %f382, %p96;
	selp.f32 	%f384, 0f3C0885E4, 0f3D2AAABB, %p96;
	fma.rn.f32 	%f385, %f383, %f379, %f384;
	selp.f32 	%f386, 0fBE2AAAA8, 0fBEFFFFFF, %p96;
	fma.rn.f32 	%f387, %f385, %f379, %f386;
	fma.rn.f32 	%f388, %f387, %f381, %f380;
	and.b32  	%r465, %r463, 2;
	setp.eq.s32 	%p97, %r465, 0;
	mov.f32 	%f389, 0f00000000;
	sub.f32 	%f390, %f389, %f388;
	selp.f32 	%f391, %f388, %f390, %p97;
	fma.rn.f32 	%f96, %f90, %f391, %f88;
	ld.const.f32 	%f392, [quadrature_nodes+48];
	cvt.f64.f32 	%fd52, %f392;
	mul.f64 	%fd53, %fd1, %fd52;
	cvt.rn.f32.f64 	%f97, %fd53;
	ld.const.f32 	%f393, [quadrature_kernel+48];
	ld.const.f32 	%f394, [quadrature_weights+48];
	mul.f32 	%f98, %f393, %f394;
	mul.f32 	%f395, %f97, 0f3F22F983;
	cvt.rni.s32.f32 	%r561, %f395;
	cvt.rn.f32.s32 	%f396, %r561;
	fma.rn.f32 	%f397, %f396, 0fBFC90FDA, %f97;
	fma.rn.f32 	%f398, %f396, 0fB3A22168, %f397;
	fma.rn.f32 	%f453, %f396, 0fA7C234C5, %f398;
	abs.f32 	%f100, %f97;
	setp.ltu.f32 	%p98, %f100, 0f47CE4780;
	@%p98 bra 	$L__BB0_105;
	setp.eq.f32 	%p99, %f100, 0f7F800000;
	@%p99 bra 	$L__BB0_104;
	mov.b32 	%r170, %f97;
	shl.b32 	%r467, %r170, 8;
	or.b32  	%r171, %r467, -2147483648;
	mov.b64 	%rd259, 0;
	mov.b32 	%r558, 0;
	mov.u64 	%rd257, __cudart_i2opi_f;
	mov.u64 	%rd258, %rd1;
$L__BB0_100:
	.pragma "nounroll";
	ld.global.nc.u32 	%r468, [%rd257];
	mad.wide.u32 	%rd204, %r468, %r171, %rd259;
	shr.u64 	%rd259, %rd204, 32;
	st.local.u32 	[%rd258], %rd204;
	add.s32 	%r558, %r558, 1;
	add.s64 	%rd258, %rd258, 4;
	add.s64 	%rd257, %rd257, 4;
	setp.ne.s32 	%p100, %r558, 6;
	@%p100 bra 	$L__BB0_100;
	shr.u32 	%r469, %r170, 23;
	st.local.u32 	[%rd1+24], %rd259;
	and.b32  	%r174, %r469, 31;
	and.b32  	%r470, %r469, 224;
	add.s32 	%r471, %r470, -128;
	shr.u32 	%r472, %r471, 5;
	mul.wide.u32 	%rd205, %r472, 4;
	sub.s64 	%rd93, %rd1, %rd205;
	ld.local.u32 	%r559, [%rd93+24];
	ld.local.u32 	%r560, [%rd93+20];
	setp.eq.s32 	%p101, %r174, 0;
	@%p101 bra 	$L__BB0_103;
	shf.l.wrap.b32 	%r559, %r560, %r559, %r174;
	ld.local.u32 	%r473, [%rd93+16];
	shf.l.wrap.b32 	%r560, %r473, %r560, %r174;
$L__BB0_103:
	shr.u32 	%r474, %r559, 30;
	shf.l.wrap.b32 	%r475, %r560, %r559, 2;
	shl.b32 	%r476, %r560, 2;
	shr.u32 	%r477, %r475, 31;
	add.s32 	%r478, %r477, %r474;
	neg.s32 	%r479, %r478;
	setp.lt.s32 	%p102, %r170, 0;
	selp.b32 	%r561, %r479, %r478, %p102;
	xor.b32  	%r480, %r475, %r170;
	shr.s32 	%r481, %r475, 31;
	xor.b32  	%r482, %r481, %r475;
	xor.b32  	%r483, %r481, %r476;
	cvt.u64.u32 	%rd206, %r482;
	shl.b64 	%rd207, %rd206, 32;
	cvt.u64.u32 	%rd208, %r483;
	or.b64  	%rd209, %rd207, %rd208;
	cvt.rn.f64.s64 	%fd54, %rd209;
	mul.f64 	%fd55, %fd54, 0d3BF921FB54442D19;
	cvt.rn.f32.f64 	%f399, %fd55;
	neg.f32 	%f400, %f399;
	setp.lt.s32 	%p103, %r480, 0;
	selp.f32 	%f453, %f400, %f399, %p103;
	bra.uni 	$L__BB0_105;
$L__BB0_104:
	mov.f32 	%f401, 0f00000000;
	mul.rn.f32 	%f453, %f97, %f401;
	mov.b32 	%r561, 0;
$L__BB0_105:
	add.s32 	%r485, %r561, 1;
	mul.rn.f32 	%f402, %f453, %f453;
	and.b32  	%r486, %r561, 1;
	setp.eq.b32 	%p104, %r486, 1;
	selp.f32 	%f403, %f453, 0f3F800000, %p104;
	fma.rn.f32 	%f404, %f402, %f403, 0f00000000;
	fma.rn.f32 	%f405, %f402, 0f37CBAC00, 0fBAB607ED;
	selp.f32 	%f406, 0fB94D4153, %f405, %p104;
	selp.f32 	%f407, 0f3C0885E4, 0f3D2AAABB, %p104;
	fma.rn.f32 	%f408, %f406, %f402, %f407;
	selp.f32 	%f409, 0fBE2AAAA8, 0fBEFFFFFF, %p104;
	fma.rn.f32 	%f410, %f408, %f402, %f409;
	fma.rn.f32 	%f411, %f410, %f404, %f403;
	and.b32  	%r487, %r485, 2;
	setp.eq.s32 	%p105, %r487, 0;
	mov.f32 	%f412, 0f00000000;
	sub.f32 	%f413, %f412, %f411;
	selp.f32 	%f414, %f411, %f413, %p105;
	fma.rn.f32 	%f104, %f98, %f414, %f96;
	ld.const.f32 	%f415, [quadrature_nodes+52];
	cvt.f64.f32 	%fd56, %f415;
	mul.f64 	%fd57, %fd1, %fd56;
	cvt.rn.f32.f64 	%f105, %fd57;
	ld.const.f32 	%f416, [quadrature_kernel+52];
	ld.const.f32 	%f417, [quadrature_weights+52];
	mul.f32 	%f106, %f416, %f417;
	mul.f32 	%f418, %f105, 0f3F22F983;
	cvt.rni.s32.f32 	%r565, %f418;
	cvt.rn.f32.s32 	%f419, %r565;
	fma.rn.f32 	%f420, %f419, 0fBFC90FDA, %f105;
	fma.rn.f32 	%f421, %f419, 0fB3A22168, %f420;
	fma.rn.f32 	%f454, %f419, 0fA7C234C5, %f421;
	abs.f32 	%f108, %f105;
	setp.ltu.f32 	%p106, %f108, 0f47CE4780;
	@%p106 bra 	$L__BB0_113;
	setp.eq.f32 	%p107, %f108, 0f7F800000;
	@%p107 bra 	$L__BB0_112;
	mov.b32 	%r184, %f105;
	shl.b32 	%r489, %r184, 8;
	or.b32  	%r185, %r489, -2147483648;
	mov.b64 	%rd262, 0;
	mov.b32 	%r562, 0;
	mov.u64 	%rd260, __cudart_i2opi_f;
	mov.u64 	%rd261, %rd1;
$L__BB0_108:
	.pragma "nounroll";
	ld.global.nc.u32 	%r490, [%rd260];
	mad.wide.u32 	%rd212, %r490, %r185, %rd262;
	shr.u64 	%rd262, %rd212, 32;
	st.local.u32 	[%rd261], %rd212;
	add.s32 	%r562, %r562, 1;
	add.s64 	%rd261, %rd261, 4;
	add.s64 	%rd260, %rd260, 4;
	setp.ne.s32 	%p108, %r562, 6;
	@%p108 bra 	$L__BB0_108;
	shr.u32 	%r491, %r184, 23;
	st.local.u32 	[%rd1+24], %rd262;
	and.b32  	%r188, %r491, 31;
	and.b32  	%r492, %r491, 224;
	add.s32 	%r493, %r492, -128;
	shr.u32 	%r494, %r493, 5;
	mul.wide.u32 	%rd213, %r494, 4;
	sub.s64 	%rd100, %rd1, %rd213;
	ld.local.u32 	%r563, [%rd100+24];
	ld.local.u32 	%r564, [%rd100+20];
	setp.eq.s32 	%p109, %r188, 0;
	@%p109 bra 	$L__BB0_111;
	shf.l.wrap.b32 	%r563, %r564, %r563, %r188;
	ld.local.u32 	%r495, [%rd100+16];
	shf.l.wrap.b32 	%r564, %r495, %r564, %r188;
$L__BB0_111:
	shr.u32 	%r496, %r563, 30;
	shf.l.wrap.b32 	%r497, %r564, %r563, 2;
	shl.b32 	%r498, %r564, 2;
	shr.u32 	%r499, %r497, 31;
	add.s32 	%r500, %r499, %r496;
	neg.s32 	%r501, %r500;
	setp.lt.s32 	%p110, %r184, 0;
	selp.b32 	%r565, %r501, %r500, %p110;
	xor.b32  	%r502, %r497, %r184;
	shr.s32 	%r503, %r497, 31;
	xor.b32  	%r504, %r503, %r497;
	xor.b32  	%r505, %r503, %r498;
	cvt.u64.u32 	%rd214, %r504;
	shl.b64 	%rd215, %rd214, 32;
	cvt.u64.u32 	%rd216, %r505;
	or.b64  	%rd217, %rd215, %rd216;
	cvt.rn.f64.s64 	%fd58, %rd217;
	mul.f64 	%fd59, %fd58, 0d3BF921FB54442D19;
	cvt.rn.f32.f64 	%f422, %fd59;
	neg.f32 	%f423, %f422;
	setp.lt.s32 	%p111, %r502, 0;
	selp.f32 	%f454, %f423, %f422, %p111;
	bra.uni 	$L__BB0_113;
$L__BB0_112:
	mov.f32 	%f424, 0f00000000;
	mul.rn.f32 	%f454, %f105, %f424;
	mov.b32 	%r565, 0;
$L__BB0_113:
	add.s32 	%r507, %r565, 1;
	mul.rn.f32 	%f425, %f454, %f454;
	and.b32  	%r508, %r565, 1;
	setp.eq.b32 	%p112, %r508, 1;
	selp.f32 	%f426, %f454, 0f3F800000, %p112;
	fma.rn.f32 	%f427, %f425, %f426, 0f00000000;
	fma.rn.f32 	%f428, %f425, 0f37CBAC00, 0fBAB607ED;
	selp.f32 	%f429, 0fB94D4153, %f428, %p112;
	selp.f32 	%f430, 0f3C0885E4, 0f3D2AAABB, %p112;
	fma.rn.f32 	%f431, %f429, %f425, %f430;
	selp.f32 	%f432, 0fBE2AAAA8, 0fBEFFFFFF, %p112;
	fma.rn.f32 	%f433, %f431, %f425, %f432;
	fma.rn.f32 	%f434, %f433, %f427, %f426;
	and.b32  	%r509, %r507, 2;
	setp.eq.s32 	%p113, %r509, 0;
	mov.f32 	%f435, 0f00000000;
	sub.f32 	%f436, %f435, %f434;
	selp.f32 	%f437, %f434, %f436, %p113;
	fma.rn.f32 	%f438, %f106, %f437, %f104;
	mul.f32 	%f439, %f438, 0f41000000;
	div.rn.f32 	%f440, %f439, %f112;
	cvta.to.global.u64 	%rd218, %rd101;
	shl.b64 	%rd219, %rd2, 2;
	add.s64 	%rd220, %rd218, %rd219;
	st.global.f32 	[%rd220], %f440;
$L__BB0_114:
	ret;

}
	// .globl	_Z18computeVisWeightedPfS_mS_
.visible .entry _Z18computeVisWeightedPfS_mS_(
	.param .u64 .ptr .align 1 _Z18computeVisWeightedPfS_mS__param_0,
	.param .u64 .ptr .align 1 _Z18computeVisWeightedPfS_mS__param_1,
	.param .u64 _Z18computeVisWeightedPfS_mS__param_2,
	.param .u64 .ptr .align 1 _Z18computeVisWeightedPfS_mS__param_3
)
{
	.reg .pred 	%p<2>;
	.reg .b32 	%r<5>;
	.reg .b32 	%f<13>;
	.reg .b64 	%rd<12>;

	ld.param.u64 	%rd2, [_Z18computeVisWeightedPfS_mS__param_0];
	ld.param.u64 	%rd3, [_Z18computeVisWeightedPfS_mS__param_1];
	ld.param.u64 	%rd4, [_Z18computeVisWeightedPfS_mS__param_2];
	ld.param.u64 	%rd5, [_Z18computeVisWeightedPfS_mS__param_3];
	cvta.to.global.u64 	%rd6, %rd5;
	mov.u32 	%r1, %ctaid.x;
	mov.u32 	%r2, %ntid.x;
	mov.u32 	%r3, %tid.x;
	mad.lo.s32 	%r4, %r1, %r2, %r3;
	cvt.u64.u32 	%rd1, %r4;
	ld.global.f32 	%f2, [%rd6];
	ld.global.f32 	%f3, [%rd6+16];
	mul.f32 	%f4, %f2, %f3;
	ld.global.f32 	%f5, [%rd6+4];
	ld.global.f32 	%f6, [%rd6+12];
	mul.f32 	%f7, %f5, %f6;
	sub.f32 	%f1, %f4, %f7;
	setp.le.u64 	%p1, %rd4, %rd1;
	@%p1 bra 	$L__BB1_2;
	cvta.to.global.u64 	%rd7, %rd2;
	cvta.to.global.u64 	%rd8, %rd3;
	abs.f32 	%f8, %f1;
	shl.b64 	%rd9, %rd1, 2;
	add.s64 	%rd10, %rd7, %rd9;
	ld.global.f32 	%f9, [%rd10];
	div.rn.f32 	%f10, %f9, %f8;
	st.global.f32 	[%rd10], %f10;
	add.s64 	%rd11, %rd8, %rd9;
	ld.global.f32 	%f11, [%rd11];
	div.rn.f32 	%f12, %f11, %f8;
	st.global.f32 	[%rd11], %f12;
$L__BB1_2:
	ret;

}
	// .globl	_Z8griddingPfS_S_S_S_ffmm
.visible .entry _Z8griddingPfS_S_S_S_ffmm(
	.param .u64 .ptr .align 1 _Z8griddingPfS_S_S_S_ffmm_param_0,
	.param .u64 .ptr .align 1 _Z8griddingPfS_S_S_S_ffmm_param_1,
	.param .u64 .ptr .align 1 _Z8griddingPfS_S_S_S_ffmm_param_2,
	.param .u64 .ptr .align 1 _Z8griddingPfS_S_S_S_ffmm_param_3,
	.param .u64 .ptr .align 1 _Z8griddingPfS_S_S_S_ffmm_param_4,
	.param .f32 _Z8griddingPfS_S_S_S_ffmm_param_5,
	.param .f32 _Z8griddingPfS_S_S_S_ffmm_param_6,
	.param .u64 _Z8griddingPfS_S_S_S_ffmm_param_7,
	.param .u64 _Z8griddingPfS_S_S_S_ffmm_param_8
)
{
	.local .align 16 .b8 	__local_depot2[128];
	.reg .b64 	%SP;
	.reg .b64 	%SPL;
	.reg .pred 	%p<45>;
	.reg .b32 	%r<25>;
	.reg .b32 	%f<435>;
	.reg .b64 	%rd<183>;

	mov.u64 	%SPL, __local_depot2;
	ld.param.u64 	%rd75, [_Z8griddingPfS_S_S_S_ffmm_param_0];
	ld.param.u64 	%rd79, [_Z8griddingPfS_S_S_S_ffmm_param_1];
	ld.param.u64 	%rd80, [_Z8griddingPfS_S_S_S_ffmm_param_2];
	ld.param.u64 	%rd76, [_Z8griddingPfS_S_S_S_ffmm_param_3];
	ld.param.u64 	%rd77, [_Z8griddingPfS_S_S_S_ffmm_param_4];
	ld.param.f32 	%f37, [_Z8griddingPfS_S_S_S_ffmm_param_5];
	ld.param.f32 	%f38, [_Z8griddingPfS_S_S_S_ffmm_param_6];
	ld.param.u64 	%rd78, [_Z8griddingPfS_S_S_S_ffmm_param_7];
	ld.param.u64 	%rd81, [_Z8griddingPfS_S_S_S_ffmm_param_8];
	cvta.to.global.u64 	%rd1, %rd80;
	cvta.to.global.u64 	%rd2, %rd79;
	add.u64 	%rd3, %SPL, 0;
	add.u64 	%rd4, %SPL, 64;
	shr.u64 	%rd84, %rd78, 63;
	add.s64 	%rd85, %rd78, %rd84;
	shr.s64 	%rd5, %rd85, 1;
	mov.u32 	%r1, %ctaid.x;
	mov.u32 	%r2, %ntid.x;
	mov.u32 	%r3, %tid.x;
	mad.lo.s32 	%r4, %r1, %r2, %r3;
	cvt.u64.u32 	%rd6, %r4;
	setp.le.u64 	%p3, %rd81, %rd6;
	@%p3 bra 	$L__BB2_39;
	cvta.to.global.u64 	%rd86, %rd75;
	add.s64 	%rd87, %rd78, -1;
	shr.u64 	%rd88, %rd87, 63;
	add.s64 	%rd89, %rd87, %rd88;
	shr.s64 	%rd7, %rd89, 1;
	neg.s64 	%rd8, %rd5;
	div.rn.f32 	%f39, %f37, 0f4D8EF3C2;
	shl.b64 	%rd93, %rd6, 3;
	add.s64 	%rd94, %rd86, %rd93;
	ld.global.f32 	%f40, [%rd94];
	mul.f32 	%f41, %f39, %f40;
	mul.f32 	%f1, %f38, %f41;
	ld.global.f32 	%f42, [%rd94+4];
	mul.f32 	%f43, %f39, %f42;
	mul.f32 	%f2, %f38, %f43;
	add.f32 	%f3, %f1, 0fC0800000;
	setp.geu.f32 	%p4, %f3, 0f00000000;
	@%p4 bra 	$L__BB2_3;
	neg.f32 	%f45, %f3;
	cvt.rmi.f32.f32 	%f46, %f45;
	neg.f32 	%f47, %f46;
	cvt.rzi.s64.f32 	%rd162, %f47;
	bra.uni 	$L__BB2_4;
$L__BB2_3:
	cvt.rpi.f32.f32 	%f44, %f3;
	cvt.rzi.s64.f32 	%rd162, %f44;
$L__BB2_4:
	max.s64 	%rd12, %rd162, %rd8;
	add.f32 	%f4, %f1, 0f40800000;
	setp.geu.f32 	%p5, %f4, 0f00000000;
	@%p5 bra 	$L__BB2_6;
	neg.f32 	%f49, %f4;
	cvt.rpi.f32.f32 	%f50, %f49;
	neg.f32 	%f51, %f50;
	cvt.rzi.s64.f32 	%rd163, %f51;
	bra.uni 	$L__BB2_7;
$L__BB2_6:
	cvt.rmi.f32.f32 	%f48, %f4;
	cvt.rzi.s64.f32 	%rd163, %f48;
$L__BB2_7:
	min.s64 	%rd16, %rd163, %rd7;
	add.f32 	%f5, %f2, 0fC0800000;
	setp.geu.f32 	%p6, %f5, 0f00000000;
	@%p6 bra 	$L__BB2_9;
	neg.f32 	%f53, %f5;
	cvt.rmi.f32.f32 	%f54, %f53;
	neg.f32 	%f55, %f54;
	cvt.rzi.s64.f32 	%rd164, %f55;
	bra.uni 	$L__BB2_10;
$L__BB2_9:
	cvt.rpi.f32.f32 	%f52, %f5;
	cvt.rzi.s64.f32 	%rd164, %f52;
$L__BB2_10:
	max.s64 	%rd20, %rd164, %rd8;
	add.f32 	%f6, %f2, 0f40800000;
	setp.geu.f32 	%p7, %f6, 0f00000000;
	@%p7 bra 	$L__BB2_12;
	neg.f32 	%f57, %f6;
	cvt.rpi.f32.f32 	%f58, %f57;
	neg.f32 	%f59, %f58;
	cvt.rzi.s64.f32 	%rd165, %f59;
	bra.uni 	$L__BB2_13;
$L__BB2_12:
	cvt.rmi.f32.f32 	%f56, %f6;
	cvt.rzi.s64.f32 	%rd165, %f56;
$L__BB2_13:
	min.s64 	%rd24, %rd165, %rd7;
	setp.lt.s64 	%p8, %rd16, %rd12;
	setp.lt.s64 	%p9, %rd24, %rd20;
	or.pred  	%p10, %p8, %p9;
	@%p10 bra 	$L__BB2_39;
	sub.s64 	%rd96, %rd16, %rd12;
	add.s64 	%rd97, %rd96, 1;
	and.b64  	%rd25, %rd97, 3;
	setp.eq.s64 	%p11, %rd25, 0;
	mov.u64 	%rd168, %rd12;
	@%p11 bra 	$L__BB2_19;
	mov.b64 	%rd167, 0;
	mov.u64 	%rd168, %rd12;
$L__BB2_16:
	.pragma "nounroll";
	cvt.rn.f32.s64 	%f61, %rd168;
	sub.f32 	%f62, %f61, %f1;
	mul.f32 	%f63, %f62, 0f3E800000;
	mul.f32 	%f7, %f63, %f63;
	setp.gt.f32 	%p12, %f7, 0f3F800000;
	mov.f32 	%f425, 0f00000000;
	@%p12 bra 	$L__BB2_18;
	mov.f32 	%f64, 0f3F800000;
	sub.f32 	%f65, %f64, %f7;
	sqrt.rn.f32 	%f66, %f65;
	add.f32 	%f67, %f66, 0fBF800000;
	mul.f32 	%f68, %f67, 0f4175ED4B;
	fma.rn.f32 	%f69, %f68, 0f3BBB989D, 0f3F000000;
	cvt.sat.f32.f32 	%f70, %f69;
	mov.f32 	%f71, 0f4B400001;
	mov.f32 	%f72, 0f437C0000;
	fma.rm.f32 	%f73, %f70, %f72, %f71;
	add.f32 	%f74, %f73, 0fCB40007F;
	neg.f32 	%f75, %f74;
	fma.rn.f32 	%f76, %f68, 0f3FB8AA3B, %f75;
	fma.rn.f32 	%f77, %f68, 0f32A57060, %f76;
	mov.b32 	%r5, %f73;
	shl.b32 	%r6, %r5, 23;
	mov.b32 	%f78, %r6;
	ex2.approx.ftz.f32 	%f79, %f77;
	mul.f32 	%f425, %f79, %f78;
$L__BB2_18:
	sub.s64 	%rd99, %rd168, %rd12;
	shl.b64 	%rd100, %rd99, 2;
	add.s64 	%rd101, %rd3, %rd100;
	st.local.f32 	[%rd101], %f425;
	add.s64 	%rd168, %rd168, 1;
	add.s64 	%rd167, %rd167, 1;
	setp.ne.s64 	%p13, %rd167, %rd25;
	@%p13 bra 	$L__BB2_16;
$L__BB2_19:
	setp.lt.u64 	%p14, %rd96, 3;
	@%p14 bra 	$L__BB2_20;
	bra.uni 	$L__BB2_40;
$L__BB2_20:
	sub.s64 	%rd32, %rd24, %rd20;
	add.s64 	%rd31, %rd32, 1;
	and.b64  	%rd33, %rd31, 3;
	setp.eq.s64 	%p20, %rd33, 0;
	mov.u64 	%rd171, %rd20;
	@%p20 bra 	$L__BB2_25;
	mov.b64 	%rd170, 0;
	mov.u64 	%rd171, %rd20;
$L__BB2_22:
	.pragma "nounroll";
	cvt.rn.f32.s64 	%f161, %rd171;
	sub.f32 	%f162, %f161, %f2;
	mul.f32 	%f163, %f162, 0f3E800000;
	mul.f32 	%f10, %f163, %f163;
	setp.gt.f32 	%p21, %f10, 0f3F800000;
	mov.f32 	%f426, 0f00000000;
	@%p21 bra 	$L__BB2_24;
	mov.f32 	%f164, 0f3F800000;
	sub.f32 	%f165, %f164, %f10;
	sqrt.rn.f32 	%f166, %f165;
	add.f32 	%f167, %f166, 0fBF800000;
	mul.f32 	%f168, %f167, 0f4175ED4B;
	fma.rn.f32 	%f169, %f168, 0f3BBB989D, 0f3F000000;
	cvt.sat.f32.f32 	%f170, %f169;
	mov.f32 	%f171, 0f4B400001;
	mov.f32 	%f172, 0f437C0000;
	fma.rm.f32 	%f173, %f170, %f172, %f171;
	add.f32 	%f174, %f173, 0fCB40007F;
	neg.f32 	%f175, %f174;
	fma.rn.f32 	%f176, %f168, 0f3FB8AA3B, %f175;
	fma.rn.f32 	%f177, %f168, 0f32A57060, %f176;
	mov.b32 	%r15, %f173;
	shl.b32 	%r16, %r15, 23;
	mov.b32 	%f178, %r16;
	ex2.approx.ftz.f32 	%f179, %f177;
	mul.f32 	%f426, %f179, %f178;
$L__BB2_24:
	sub.s64 	%rd108, %rd171, %rd20;
	shl.b64 	%rd109, %rd108, 2;
	add.s64 	%rd110, %rd4, %rd109;
	st.local.f32 	[%rd110], %f426;
	add.s64 	%rd171, %rd171, 1;
	add.s64 	%rd170, %rd170, 1;
	setp.ne.s64 	%p22, %rd170, %rd33;
	@%p22 bra 	$L__BB2_22;
$L__BB2_25:
	setp.lt.u64 	%p23, %rd32, 3;
	@%p23 bra 	$L__BB2_26;
	bra.uni 	$L__BB2_49;
$L__BB2_26:
	cvta.to.global.u64 	%rd115, %rd76;
	shl.b64 	%rd116, %rd6, 2;
	add.s64 	%rd43, %rd115, %rd116;
	cvta.to.global.u64 	%rd117, %rd77;
	add.s64 	%rd44, %rd117, %rd116;
	and.b64  	%rd45, %rd31, 7;
	and.b64  	%rd46, %rd31, -8;
	and.b64  	%rd47, %rd31, 1;
	mov.pred 	%p44, 0;
	mov.u64 	%rd174, %rd12;
$L__BB2_27:
	mov.u64 	%rd52, %rd174;
	setp.lt.u64 	%p30, %rd32, 7;
	add.s64 	%rd118, %rd52, %rd5;
	mul.lo.s64 	%rd53, %rd118, %rd78;
	mov.u64 	%rd180, %rd20;
	@%p30 bra 	$L__BB2_30;
	add.s64 	%rd175, %rd4, 16;
	add.s64 	%rd119, %rd5, %rd20;
	add.s64 	%rd120, %rd119, %rd53;
	shl.b64 	%rd121, %rd120, 2;
	add.s64 	%rd122, %rd2, %rd121;
	add.s64 	%rd177, %rd122, 16;
	add.s64 	%rd123, %rd1, %rd121;
	add.s64 	%rd176, %rd123, 16;
	mov.u64 	%rd178, %rd46;
	mov.u64 	%rd180, %rd20;
$L__BB2_29:
	.pragma "nounroll";
	sub.s64 	%rd124, %rd52, %rd12;
	shl.b64 	%rd125, %rd124, 2;
	add.s64 	%rd126, %rd3, %rd125;
	ld.local.f32 	%f260, [%rd126];
	ld.local.f32 	%f261, [%rd175+-16];
	mul.f32 	%f262, %f260, %f261;
	add.s64 	%rd127, %rd52, %rd180;
	and.b64  	%rd128, %rd127, 1;
	setp.eq.b64 	%p31, %rd128, 1;
	neg.f32 	%f263, %f262;
	selp.f32 	%f264, %f263, %f262, %p31;
	ld.global.f32 	%f265, [%rd43];
	mul.f32 	%f266, %f265, %f264;
	atom.global.add.f32 	%f267, [%rd177+-16], %f266;
	ld.global.f32 	%f268, [%rd44];
	mul.f32 	%f269, %f264, %f268;
	atom.global.add.f32 	%f270, [%rd176+-16], %f269;
	ld.local.f32 	%f271, [%rd126];
	ld.local.f32 	%f272, [%rd175+-12];
	mul.f32 	%f273, %f271, %f272;
	neg.f32 	%f274, %f273;
	selp.f32 	%f275, %f273, %f274, %p31;
	ld.global.f32 	%f276, [%rd43];
	mul.f32 	%f277, %f276, %f275;
	atom.global.add.f32 	%f278, [%rd177+-12], %f277;
	ld.global.f32 	%f279, [%rd44];
	mul.f32 	%f280, %f275, %f279;
	atom.global.add.f32 	%f281, [%rd176+-12], %f280;
	ld.local.f32 	%f282, [%rd126];
	ld.local.f32 	%f283, [%rd175+-8];
	mul.f32 	%f284, %f282, %f283;
	neg.f32 	%f285, %f284;
	selp.f32 	%f286, %f285, %f284, %p31;
	ld.global.f32 	%f287, [%rd43];
	mul.f32 	%f288, %f287, %f286;
	atom.global.add.f32 	%f289, [%rd177+-8], %f288;
	ld.global.f32 	%f290, [%rd44];
	mul.f32 	%f291, %f286, %f290;
	atom.global.add.f32 	%f292, [%rd176+-8], %f291;
	ld.local.f32 	%f293, [%rd126];
	ld.local.f32 	%f294, [%rd175+-4];
	mul.f32 	%f295, %f293, %f294;
	neg.f32 	%f296, %f295;
	selp.f32 	%f297, %f295, %f296, %p31;
	ld.global.f32 	%f298, [%rd43];
	mul.f32 	%f299, %f298, %f297;
	atom.global.add.f32 	%f300, [%rd177+-4], %f299;
	ld.global.f32 	%f301, [%rd44];
	mul.f32 	%f302, %f297, %f301;
	atom.global.add.f32 	%f303, [%rd176+-4], %f302;
	ld.local.f32 	%f304, [%rd126];
	ld.local.f32 	%f305, [%rd175];
	mul.f32 	%f306, %f304, %f305;
	neg.f32 	%f307, %f306;
	selp.f32 	%f308, %f307, %f306, %p31;
	ld.global.f32 	%f309, [%rd43];
	mul.f32 	%f310, %f309, %f308;
	atom.global.add.f32 	%f311, [%rd177], %f310;
	ld.global.f32 	%f312, [%rd44];
	mul.f32 	%f313, %f308, %f312;
	atom.global.add.f32 	%f314, [%rd176], %f313;
	ld.local.f32 	%f315, [%rd126];
	ld.local.f32 	%f316, [%rd175+4];
	mul.f32 	%f317, %f315, %f316;
	neg.f32 	%f318, %f317;
	selp.f32 	%f319, %f317, %f318, %p31;
	ld.global.f32 	%f320, [%rd43];
	mul.f32 	%f321, %f320, %f319;
	atom.global.add.f32 	%f322, [%rd177+4], %f321;
	ld.global.f32 	%f323, [%rd44];
	mul.f32 	%f324, %f319, %f323;
	atom.global.add.f32 	%f325, [%rd176+4], %f324;
	ld.local.f32 	%f326, [%rd126];
	ld.local.f32 	%f327, [%rd175+8];
	mul.f32 	%f328, %f326, %f327;
	neg.f32 	%f329, %f328;
	selp.f32 	%f330, %f329, %f328, %p31;
	ld.global.f32 	%f331, [%rd43];
	mul.f32 	%f332, %f331, %f330;
	atom.global.add.f32 	%f333, [%rd177+8], %f332;
	ld.global.f32 	%f334, [%rd44];
	mul.f32 	%f335, %f330, %f334;
	atom.global.add.f32 	%f336, [%rd176+8], %f335;
	ld.local.f32 	%f337, [%rd126];
	ld.local.f32 	%f338, [%rd175+12];
	mul.f32 	%f339, %f337, %f338;
	neg.f32 	%f340, %f339;
	selp.f32 	%f341, %f339, %f340, %p31;
	ld.global.f32 	%f342, [%rd43];
	mul.f32 	%f343, %f342, %f341;
	atom.global.add.f32 	%f344, [%rd177+12], %f343;
	ld.global.f32 	%f345, [%rd44];
	mul.f32 	%f346, %f341, %f345;
	atom.global.add.f32 	%f347, [%rd176+12], %f346;
	add.s64 	%rd180, %rd180, 8;
	add.s64 	%rd178, %rd178, -8;
	add.s64 	%rd177, %rd177, 32;
	add.s64 	%rd176, %rd176, 32;
	add.s64 	%rd175, %rd175, 32;
	setp.ne.s64 	%p32, %rd178, 0;
	@%p32 bra 	$L__BB2_29;
$L__BB2_30:
	setp.eq.s64 	%p33, %rd45, 0;
	@%p33 bra 	$L__BB2_38;
	add.s64 	%rd129, %rd52, %rd5;
	mad.lo.s64 	%rd68, %rd129, %rd78, %rd5;
	sub.s64 	%rd130, %rd52, %rd12;
	shl.b64 	%rd131, %rd130, 2;
	add.s64 	%rd69, %rd3, %rd131;
	add.s64 	%rd132, %rd45, -1;
	setp.lt.u64 	%p34, %rd132, 3;
	@%p34 bra 	$L__BB2_33;
	xor.b64  	%rd133, %rd12, %rd180;
	and.b64  	%rd134, %rd133, 1;
	setp.eq.b64 	%p35, %rd134, 1;
	xor.pred  	%p36, %p44, %p35;
	ld.local.f32 	%f348, [%rd69];
	sub.s64 	%rd135, %rd180, %rd20;
	shl.b64 	%rd136, %rd135, 2;
	add.s64 	%rd137, %rd4, %rd136;
	ld.local.f32 	%f349, [%rd137];
	mul.f32 	%f350, %f348, %f349;
	add.s64 	%rd138, %rd180, %rd52;
	and.b64  	%rd139, %rd138, 1;
	setp.eq.b64 	%p37, %rd139, 1;
	neg.f32 	%f351, %f350;
	selp.f32 	%f352, %f351, %f350, %p37;
	add.s64 	%rd140, %rd68, %rd180;
	shl.b64 	%rd141, %rd140, 2;
	add.s64 	%rd142, %rd2, %rd141;
	ld.global.f32 	%f353, [%rd43];
	mul.f32 	%f354, %f353, %f352;
	atom.global.add.f32 	%f355, [%rd142], %f354;
	add.s64 	%rd143, %rd1, %rd141;
	ld.global.f32 	%f356, [%rd44];
	mul.f32 	%f357, %f352, %f356;
	atom.global.add.f32 	%f358, [%rd143], %f357;
	ld.local.f32 	%f359, [%rd69];
	ld.local.f32 	%f360, [%rd137+4];
	mul.f32 	%f361, %f359, %f360;
	neg.f32 	%f362, %f361;
	selp.f32 	%f363, %f361, %f362, %p37;
	ld.global.f32 	%f364, [%rd43];
	mul.f32 	%f365, %f364, %f363;
	atom.global.add.f32 	%f366, [%rd142+4], %f365;
	ld.global.f32 	%f367, [%rd44];
	mul.f32 	%f368, %f363, %f367;
	atom.global.add.f32 	%f369, [%rd143+4], %f368;
	ld.local.f32 	%f370, [%rd69];
	ld.local.f32 	%f371, [%rd137+8];
	mul.f32 	%f372, %f370, %f371;
	neg.f32 	%f373, %f372;
	selp.f32 	%f374, %f373, %f372, %p36;
	ld.global.f32 	%f375, [%rd43];
	mul.f32 	%f376, %f375, %f374;
	atom.global.add.f32 	%f377, [%rd142+8], %f376;
	ld.global.f32 	%f378, [%rd44];
	mul.f32 	%f379, %f374, %f378;
	atom.global.add.f32 	%f380, [%rd143+8], %f379;
	ld.local.f32 	%f381, [%rd69];
	ld.local.f32 	%f382, [%rd137+12];
	mul.f32 	%f383, %f381, %f382;
	neg.f32 	%f384, %f383;
	selp.f32 	%f385, %f383, %f384, %p36;
	ld.global.f32 	%f386, [%rd43];
	mul.f32 	%f387, %f386, %f385;
	atom.global.add.f32 	%f388, [%rd142+12], %f387;
	ld.global.f32 	%f389, [%rd44];
	mul.f32 	%f390, %f385, %f389;
	atom.global.add.f32 	%f391, [%rd143+12], %f390;
	add.s64 	%rd180, %rd180, 4;
$L__BB2_33:
	setp.eq.s64 	%p38, %rd33, 0;
	@%p38 bra 	$L__BB2_38;
	setp.eq.s64 	%p39, %rd33, 1;
	@%p39 bra 	$L__BB2_36;
	ld.local.f32 	%f392, [%rd69];
	sub.s64 	%rd144, %rd180, %rd20;
	shl.b64 	%rd145, %rd144, 2;
	add.s64 	%rd146, %rd4, %rd145;
	ld.local.f32 	%f393, [%rd146];
	mul.f32 	%f394, %f392, %f393;
	add.s64 	%rd147, %rd180, %rd52;
	and.b64  	%rd148, %rd147, 1;
	setp.eq.b64 	%p40, %rd148, 1;
	neg.f32 	%f395, %f394;
	selp.f32 	%f396, %f395, %f394, %p40;
	add.s64 	%rd149, %rd68, %rd180;
	shl.b64 	%rd150, %rd149, 2;
	add.s64 	%rd151, %rd2, %rd150;
	ld.global.f32 	%f397, [%rd43];
	mul.f32 	%f398, %f397, %f396;
	atom.global.add.f32 	%f399, [%rd151], %f398;
	add.s64 	%rd152, %rd1, %rd150;
	ld.global.f32 	%f400, [%rd44];
	mul.f32 	%f401, %f396, %f400;
	atom.global.add.f32 	%f402, [%rd152], %f401;
	ld.local.f32 	%f403, [%rd69];
	ld.local.f32 	%f404, [%rd146+4];
	mul.f32 	%f405, %f403, %f404;
	neg.f32 	%f406, %f405;
	selp.f32 	%f407, %f405, %f406, %p40;
	ld.global.f32 	%f408, [%rd43];
	mul.f32 	%f409, %f408, %f407;
	atom.global.add.f32 	%f410, [%rd151+4], %f409;
	ld.global.f32 	%f411, [%rd44];
	mul.f32 	%f412, %f407, %f411;
	atom.global.add.f32 	%f413, [%rd152+4], %f412;
	add.s64 	%rd180, %rd180, 2;
$L__BB2_36:
	setp.eq.s64 	%p41, %rd47, 0;
	@%p41 bra 	$L__BB2_38;
	ld.local.f32 	%f414, [%rd69];
	sub.s64 	%rd153, %rd180, %rd20;
	shl.b64 	%rd154, %rd153, 2;
	add.s64 	%rd155, %rd4, %rd154;
	ld.local.f32 	%f415, [%rd155];
	mul.f32 	%f416, %f414, %f415;
	add.s64 	%rd156, %rd180, %rd52;
	and.b64  	%rd157, %rd156, 1;
	setp.eq.b64 	%p42, %rd157, 1;
	neg.f32 	%f417, %f416;
	selp.f32 	%f418, %f417, %f416, %p42;
	add.s64 	%rd158, %rd68, %rd180;
	shl.b64 	%rd159, %rd158, 2;
	add.s64 	%rd160, %rd2, %rd159;
	ld.global.f32 	%f419, [%rd43];
	mul.f32 	%f420, %f419, %f418;
	atom.global.add.f32 	%f421, [%rd160], %f420;
	add.s64 	%rd161, %rd1, %rd159;
	ld.global.f32 	%f422, [%rd44];
	mul.f32 	%f423, %f418, %f422;
	atom.global.add.f32 	%f424, [%rd161], %f423;
$L__BB2_38:
	add.s64 	%rd174, %rd52, 1;
	setp.ne.s64 	%p43, %rd52, %rd16;
	not.pred 	%p44, %p44;
	@%p43 bra 	$L__BB2_27;
$L__BB2_39:
	ret;
$L__BB2_40:
	cvt.rn.f32.s64 	%f81, %rd168;
	sub.f32 	%f82, %f81, %f1;
	mul.f32 	%f83, %f82, 0f3E800000;
	mul.f32 	%f13, %f83, %f83;
	setp.gt.f32 	%p15, %f13, 0f3F800000;
	mov.f32 	%f427, 0f00000000;
	@%p15 bra 	$L__BB2_42;
	mov.f32 	%f84, 0f3F800000;
	sub.f32 	%f85, %f84, %f13;
	sqrt.rn.f32 	%f86, %f85;
	add.f32 	%f87, %f86, 0fBF800000;
	mul.f32 	%f88, %f87, 0f4175ED4B;
	fma.rn.f32 	%f89, %f88, 0f3BBB989D, 0f3F000000;
	cvt.sat.f32.f32 	%f90, %f89;
	mov.f32 	%f91, 0f4B400001;
	mov.f32 	%f92, 0f437C0000;
	fma.rm.f32 	%f93, %f90, %f92, %f91;
	add.f32 	%f94, %f93, 0fCB40007F;
	neg.f32 	%f95, %f94;
	fma.rn.f32 	%f96, %f88, 0f3FB8AA3B, %f95;
	fma.rn.f32 	%f97, %f88, 0f32A57060, %f96;
	mov.b32 	%r7, %f93;
	shl.b32 	%r8, %r7, 23;
	mov.b32 	%f98, %r8;
	ex2.approx.ftz.f32 	%f99, %f97;
	mul.f32 	%f427, %f99, %f98;
$L__BB2_42:
	sub.s64 	%rd103, %rd168, %rd12;
	shl.b64 	%rd104, %rd103, 2;
	add.s64 	%rd40, %rd3, %rd104;
	st.local.f32 	[%rd40], %f427;
	add.s64 	%rd105, %rd168, 1;
	cvt.rn.f32.s64 	%f101, %rd105;
	sub.f32 	%f102, %f101, %f1;
	mul.f32 	%f103, %f102, 0f3E800000;
	mul.f32 	%f16, %f103, %f103;
	setp.gt.f32 	%p16, %f16, 0f3F800000;
	mov.f32 	%f428, 0f00000000;
	@%p16 bra 	$L__BB2_44;
	mov.f32 	%f104, 0f3F800000;
	sub.f32 	%f105, %f104, %f16;
	sqrt.rn.f32 	%f106, %f105;
	add.f32 	%f107, %f106, 0fBF800000;
	mul.f32 	%f108, %f107, 0f4175ED4B;
	fma.rn.f32 	%f109, %f108, 0f3BBB989D, 0f3F000000;
	cvt.sat.f32.f32 	%f110, %f109;
	mov.f32 	%f111, 0f4B400001;
	mov.f32 	%f112, 0f437C0000;
	fma.rm.f32 	%f113, %f110, %f112, %f111;
	add.f32 	%f114, %f113, 0fCB40007F;
	neg.f32 	%f115, %f114;
	fma.rn.f32 	%f116, %f108, 0f3FB8AA3B, %f115;
	fma.rn.f32 	%f117, %f108, 0f32A57060, %f116;
	mov.b32 	%r9, %f113;
	shl.b32 	%r10, %r9, 23;
	mov.b32 	%f118, %r10;
	ex2.approx.ftz.f32 	%f119, %f117;
	mul.f32 	%f428, %f119, %f118;
$L__BB2_44:
	st.local.f32 	[%rd40+4], %f428;
	add.s64 	%rd106, %rd168, 2;
	cvt.rn.f32.s64 	%f121, %rd106;
	sub.f32 	%f122, %f121, %f1;
	mul.f32 	%f123, %f122, 0f3E800000;
	mul.f32 	%f19, %f123, %f123;
	setp.gt.f32 	%p17, %f19, 0f3F800000;
	mov.f32 	%f429, 0f00000000;
	@%p17 bra 	$L__BB2_46;
	mov.f32 	%f124, 0f3F800000;
	sub.f32 	%f125, %f124, %f19;
	sqrt.rn.f32 	%f126, %f125;
	add.f32 	%f127, %f126, 0fBF800000;
	mul.f32 	%f128, %f127, 0f4175ED4B;
	fma.rn.f32 	%f129, %f128, 0f3BBB989D, 0f3F000000;
	cvt.sat.f32.f32 	%f130, %f129;
	mov.f32 	%f131, 0f4B400001;
	mov.f32 	%f132, 0f437C0000;
	fma.rm.f32 	%f133, %f130, %f132, %f131;
	add.f32 	%f134, %f133, 0fCB40007F;
	neg.f32 	%f135, %f134;
	fma.rn.f32 	%f136, %f128, 0f3FB8AA3B, %f135;
	fma.rn.f32 	%f137, %f128, 0f32A57060, %f136;
	mov.b32 	%r11, %f133;
	shl.b32 	%r12, %r11, 23;
	mov.b32 	%f138, %r12;
	ex2.approx.ftz.f32 	%f139, %f137;
	mul.f32 	%f429, %f139, %f138;
$L__BB2_46:
	st.local.f32 	[%rd40+8], %f429;
	add.s64 	%rd41, %rd168, 3;
	cvt.rn.f32.s64 	%f141, %rd41;
	sub.f32 	%f142, %f141, %f1;
	mul.f32 	%f143, %f142, 0f3E800000;
	mul.f32 	%f22, %f143, %f143;
	setp.gt.f32 	%p18, %f22, 0f3F800000;
	mov.f32 	%f430, 0f00000000;
	@%p18 bra 	$L__BB2_48;
	mov.f32 	%f144, 0f3F800000;
	sub.f32 	%f145, %f144, %f22;
	sqrt.rn.f32 	%f146, %f145;
	add.f32 	%f147, %f146, 0fBF800000;
	mul.f32 	%f148, %f147, 0f4175ED4B;
	fma.rn.f32 	%f149, %f148, 0f3BBB989D, 0f3F000000;
	cvt.sat.f32.f32 	%f150, %f149;
	mov.f32 	%f151, 0f4B400001;
	mov.f32 	%f152, 0f437C0000;
	fma.rm.f32 	%f153, %f150, %f152, %f151;
	add.f32 	%f154, %f153, 0fCB40007F;
	neg.f32 	%f155, %f154;
	fma.rn.f32 	%f156, %f148, 0f3FB8AA3B, %f155;
	fma.rn.f32 	%f157, %f148, 0f32A57060, %f156;
	mov.b32 	%r13, %f153;
	shl.b32 	%r14, %r13, 23;
	mov.b32 	%f158, %r14;
	ex2.approx.ftz.f32 	%f159, %f157;
	mul.f32 	%f430, %f159, %f158;
$L__BB2_48:
	st.local.f32 	[%rd40+12], %f430;
	add.s64 	%rd168, %rd168, 4;
	setp.eq.s64 	%p19, %rd41, %rd16;
	@%p19 bra 	$L__BB2_20;
	bra.uni 	$L__BB2_40;
$L__BB2_49:
	cvt.rn.f32.s64 	%f181, %rd171;
	sub.f32 	%f182, %f181, %f2;
	mul.f32 	%f183, %f182, 0f3E800000;
	mul.f32 	%f25, %f183, %f183;
	setp.gt.f32 	%p24, %f25, 0f3F800000;
	mov.f32 	%f431, 0f00000000;
	@%p24 bra 	$L__BB2_51;
	mov.f32 	%f184, 0f3F800000;
	sub.f32 	%f185, %f184, %f25;
	sqrt.rn.f32 	%f186, %f185;
	add.f32 	%f187, %f186, 0fBF800000;
	mul.f32 	%f188, %f187, 0f4175ED4B;
	fma.rn.f32 	%f189, %f188, 0f3BBB989D, 0f3F000000;
	cvt.sat.f32.f32 	%f190, %f189;
	mov.f32 	%f191, 0f4B400001;
	mov.f32 	%f192, 0f437C0000;
	fma.rm.f32 	%f193, %f190, %f192, %f191;
	add.f32 	%f194, %f193, 0fCB40007F;
	neg.f32 	%f195, %f194;
	fma.rn.f32 	%f196, %f188, 0f3FB8AA3B, %f195;
	fma.rn.f32 	%f197, %f188, 0f32A57060, %f196;
	mov.b32 	%r17, %f193;
	shl.b32 	%r18, %r17, 23;
	mov.b32 	%f198, %r18;
	ex2.approx.ftz.f32 	%f199, %f197;
	mul.f32 	%f431, %f199, %f198;
$L__BB2_51:
	sub.s64 	%rd111, %rd171, %rd20;
	shl.b64 	%rd112, %rd111, 2;
	add.s64 	%rd49, %rd4, %rd112;
	st.local.f32 	[%rd49], %f431;
	add.s64 	%rd113, %rd171, 1;
	cvt.rn.f32.s64 	%f201, %rd113;
	sub.f32 	%f202, %f201, %f2;
	mul.f32 	%f203, %f202, 0f3E800000;
	mul.f32 	%f28, %f203, %f203;
	setp.gt.f32 	%p25, %f28, 0f3F800000;
	mov.f32 	%f432, 0f00000000;
	@%p25 bra 	$L__BB2_53;
	mov.f32 	%f204, 0f3F800000;
	sub.f32 	%f205, %f204, %f28;
	sqrt.rn.f32 	%f206, %f205;
	add.f32 	%f207, %f206, 0fBF800000;
	mul.f32 	%f208, %f207, 0f4175ED4B;
	fma.rn.f32 	%f209, %f208, 0f3BBB989D, 0f3F000000;
	cvt.sat.f32.f32 	%f210, %f209;
	mov.f32 	%f211, 0f4B400001;
	mov.f32 	%f212, 0f437C0000;
	fma.rm.f32 	%f213, %f210, %f212, %f211;
	add.f32 	%f214, %f213, 0fCB40007F;
	neg.f32 	%f215, %f214;
	fma.rn.f32 	%f216, %f208, 0f3FB8AA3B, %f215;
	fma.rn.f32 	%f217, %f208, 0f32A57060, %f216;
	mov.b32 	%r19, %f213;
	shl.b32 	%r20, %r19, 23;
	mov.b32 	%f218, %r20;
	ex2.approx.ftz.f32 	%f219, %f217;
	mul.f32 	%f432, %f219, %f218;
$L__BB2_53:
	st.local.f32 	[%rd49+4], %f432;
	add.s64 	%rd114, %rd171, 2;
	cvt.rn.f32.s64 	%f221, %rd114;
	sub.f32 	%f222, %f221, %f2;
	mul.f32 	%f223, %f222, 0f3E800000;
	mul.f32 	%f31, %f223, %f223;
	setp.gt.f32 	%p26, %f31, 0f3F800000;
	mov.f32 	%f433, 0f00000000;
	@%p26 bra 	$L__BB2_55;
	mov.f32 	%f224, 0f3F800000;
	sub.f32 	%f225, %f224, %f31;
	sqrt.rn.f32 	%f226, %f225;
	add.f32 	%f227, %f226, 0fBF800000;
	mul.f32 	%f228, %f227, 0f4175ED4B;
	fma.rn.f32 	%f229, %f228, 0f3BBB989D, 0f3F000000;
	cvt.sat.f32.f32 	%f230, %f229;
	mov.f32 	%f231, 0f4B400001;
	mov.f32 	%f232, 0f437C0000;
	fma.rm.f32 	%f233, %f230, %f232, %f231;
	add.f32 	%f234, %f233, 0fCB40007F;
	neg.f32 	%f235, %f234;
	fma.rn.f32 	%f236, %f228, 0f3FB8AA3B, %f235;
	fma.rn.f32 	%f237, %f228, 0f32A57060, %f236;
	mov.b32 	%r21, %f233;
	shl.b32 	%r22, %r21, 23;
	mov.b32 	%f238, %r22;
	ex2.approx.ftz.f32 	%f239, %f237;
	mul.f32 	%f433, %f239, %f238;
$L__BB2_55:
	st.local.f32 	[%rd49+8], %f433;
	add.s64 	%rd50, %rd171, 3;
	cvt.rn.f32.s64 	%f241, %rd50;
	sub.f32 	%f242, %f241, %f2;
	mul.f32 	%f243, %f242, 0f3E800000;
	mul.f32 	%f34, %f243, %f243;
	setp.gt.f32 	%p27, %f34, 0f3F800000;
	mov.f32 	%f434, 0f00000000;
	@%p27 bra 	$L__BB2_57;
	mov.f32 	%f244, 0f3F800000;
	sub.f32 	%f245, %f244, %f34;
	sqrt.rn.f32 	%f246, %f245;
	add.f32 	%f247, %f246, 0fBF800000;
	mul.f32 	%f248, %f247, 0f4175ED4B;
	fma.rn.f32 	%f249, %f248, 0f3BBB989D, 0f3F000000;
	cvt.sat.f32.f32 	%f250, %f249;
	mov.f32 	%f251, 0f4B400001;
	mov.f32 	%f252, 0f437C0000;
	fma.rm.f32 	%f253, %f250, %f252, %f251;
	add.f32 	%f254, %f253, 0fCB40007F;
	neg.f32 	%f255, %f254;
	fma.rn.f32 	%f256, %f248, 0f3FB8AA3B, %f255;
	fma.rn.f32 	%f257, %f248, 0f32A57060, %f256;
	mov.b32 	%r23, %f253;
	shl.b32 	%r24, %r23, 23;
	mov.b32 	%f258, %r24;
	ex2.approx.ftz.f32 	%f259, %f257;
	mul.f32 	%f434, %f259, %f258;
$L__BB2_57:
	st.local.f32 	[%rd49+12], %f434;
	add.s64 	%rd171, %rd171, 4;
	setp.eq.s64 	%p28, %rd50, %rd24;
	@%p28 bra 	$L__BB2_26;
	bra.uni 	$L__BB2_49;

}
	// .globl	_Z16combineToComplexPfS_P6float2m
.visible .entry _Z16combineToComplexPfS_P6float2m(
	.param .u64 .ptr .align 1 _Z16combineToComplexPfS_P6float2m_param_0,
	.param .u64 .ptr .align 1 _Z16combineToComplexPfS_P6float2m_param_1,
	.param .u64 .ptr .align 1 _Z16combineToComplexPfS_P6float2m_param_2,
	.param .u64 _Z16combineToComplexPfS_P6float2m_param_3
)
{
	.reg .pred 	%p<2>;
	.reg .b32 	%r<5>;
	.reg .b32 	%f<3>;
	.reg .b64 	%rd<15>;

	ld.param.u64 	%rd2, [_Z16combineToComplexPfS_P6float2m_param_0];
	ld.param.u64 	%rd3, [_Z16combineToComplexPfS_P6float2m_param_1];
	ld.param.u64 	%rd4, [_Z16combineToComplexPfS_P6float2m_param_2];
	ld.param.u64 	%rd5, [_Z16combineToComplexPfS_P6float2m_param_3];
	mov.u32 	%r1, %ctaid.x;
	mov.u32 	%r2, %ntid.x;
	mov.u32 	%r3, %tid.x;
	mad.lo.s32 	%r4, %r1, %r2, %r3;
	cvt.u64.u32 	%rd1, %r4;
	mul.lo.s64 	%rd6, %rd5, %rd5;
	setp.le.u64 	%p1, %rd6, %rd1;
	@%p1 bra 	$L__BB3_2;
	cvta.to.global.u64 	%rd7, %rd2;
	cvta.to.global.u64 	%rd8, %rd4;
	cvta.to.global.u64 	%rd9, %rd3;
	shl.b64 	%rd10, %rd1, 2;
	add.s64 	%rd11, %rd7, %rd10;
	ld.global.f32 	%f1, [%rd11];
	shl.b64 	%rd12, %rd1, 3;
	add.s64 	%rd13, %rd8, %rd12;
	st.global.f32 	[%rd13], %f1;
	add.s64 	%rd14, %rd9, %rd10;
	ld.global.f32 	%f2, [%rd14];
	st.global.f32 	[%rd13+4], %f2;
$L__BB3_2:
	ret;

}
	// .globl	_Z9ifftShiftP6float2S0_mm
.visible .entry _Z9ifftShiftP6float2S0_mm(
	.param .u64 .ptr .align 1 _Z9ifftShiftP6float2S0_mm_param_0,
	.param .u64 .ptr .align 1 _Z9ifftShiftP6float2S0_mm_param_1,
	.param .u64 _Z9ifftShiftP6float2S0_mm_param_2,
	.param .u64 _Z9ifftShiftP6float2S0_mm_param_3
)
{
	.reg .pred 	%p<6>;
	.reg .b32 	%r<16>;
	.reg .b32 	%f<3>;
	.reg .b64 	%rd<32>;

	ld.param.u64 	%rd11, [_Z9ifftShiftP6float2S0_mm_param_0];
	ld.param.u64 	%rd12, [_Z9ifftShiftP6float2S0_mm_param_1];
	ld.param.u64 	%rd13, [_Z9ifftShiftP6float2S0_mm_param_2];
	ld.param.u64 	%rd15, [_Z9ifftShiftP6float2S0_mm_param_3];
	mov.u32 	%r1, %ctaid.x;
	mov.u32 	%r2, %ntid.x;
	mov.u32 	%r3, %tid.x;
	mad.lo.s32 	%r4, %r1, %r2, %r3;
	cvt.u64.u32 	%rd1, %r4;
	mov.u32 	%r5, %ctaid.y;
	mov.u32 	%r6, %ntid.y;
	mov.u32 	%r7, %tid.y;
	mad.lo.s32 	%r8, %r5, %r6, %r7;
	cvt.u64.u32 	%rd2, %r8;
	setp.le.u64 	%p1, %rd13, %rd1;
	setp.le.u64 	%p2, %rd15, %rd2;
	or.pred  	%p3, %p1, %p2;
	@%p3 bra 	$L__BB4_8;
	shr.u64 	%rd16, %rd13, 1;
	add.s64 	%rd3, %rd16, %rd1;
	or.b64  	%rd17, %rd3, %rd13;
	and.b64  	%rd18, %rd17, -4294967296;
	setp.ne.s64 	%p4, %rd18, 0;
	@%p4 bra 	$L__BB4_3;
	cvt.u32.u64 	%r10, %rd13;
	cvt.u32.u64 	%r11, %rd3;
	rem.u32 	%r12, %r11, %r10;
	cvt.u64.u32 	%rd30, %r12;
	bra.uni 	$L__BB4_4;
$L__BB4_3:
	rem.u64 	%rd30, %rd3, %rd13;
$L__BB4_4:
	shr.u64 	%rd19, %rd15, 1;
	add.s64 	%rd7, %rd19, %rd2;
	or.b64  	%rd20, %rd7, %rd15;
	and.b64  	%rd21, %rd20, -4294967296;
	setp.ne.s64 	%p5, %rd21, 0;
	@%p5 bra 	$L__BB4_6;
	cvt.u32.u64 	%r13, %rd15;
	cvt.u32.u64 	%r14, %rd7;
	rem.u32 	%r15, %r14, %r13;
	cvt.u64.u32 	%rd31, %r15;
	bra.uni 	$L__BB4_7;
$L__BB4_6:
	rem.u64 	%rd31, %rd7, %rd15;
$L__BB4_7:
	mad.lo.s64 	%rd22, %rd13, %rd2, %rd1;
	mad.lo.s64 	%rd23, %rd31, %rd13, %rd30;
	cvta.to.global.u64 	%rd24, %rd12;
	shl.b64 	%rd25, %rd23, 3;
	add.s64 	%rd26, %rd24, %rd25;
	cvta.to.global.u64 	%rd27, %rd11;
	shl.b64 	%rd28, %rd22, 3;
	add.s64 	%rd29, %rd27, %rd28;
	ld.global.v2.f32 	{%f1, %f2}, [%rd29];
	st.global.v2.f32 	[%rd26], {%f1, %f2};
$L__BB4_8:
	ret;

}
	// .globl	_Z12accumulationPfP6float2mm
.visible .entry _Z12accumulationPfP6float2mm(
	.param .u64 .ptr .align 1 _Z12accumulationPfP6float2mm_param_0,
	.param .u64 .ptr .align 1 _Z12accumulationPfP6float2mm_param_1,
	.param .u64 _Z12accumulationPfP6float2mm_param_2,
	.param .u64 _Z12accumulationPfP6float2mm_param_3
)
{
	.reg .pred 	%p<3>;
	.reg .b32 	%r<10>;
	.reg .b32 	%f<6>;
	.reg .b64 	%rd<27>;

	ld.param.u64 	%rd3, [_Z12accumulationPfP6float2mm_param_0];
	ld.param.u64 	%rd4, [_Z12accumulationPfP6float2mm_param_1];
	ld.param.u64 	%rd7, [_Z12accumulationPfP6float2mm_param_2];
	ld.param.u64 	%rd6, [_Z12accumulationPfP6float2mm_param_3];
	mov.u32 	%r1, %ctaid.x;
	mov.u32 	%r2, %ntid.x;
	mov.u32 	%r3, %tid.x;
	mad.lo.s32 	%r4, %r1, %r2, %r3;
	cvt.u64.u32 	%rd1, %r4;
	mov.u32 	%r5, %ctaid.y;
	mov.u32 	%r6, %ntid.y;
	mov.u32 	%r7, %tid.y;
	mad.lo.s32 	%r8, %r5, %r6, %r7;
	cvt.u64.u32 	%rd2, %r8;
	max.u64 	%rd8, %rd1, %rd2;
	setp.ge.u64 	%p1, %rd8, %rd7;
	@%p1 bra 	$L__BB5_2;
	shr.u64 	%rd9, %rd6, 1;
	mul.lo.s64 	%rd10, %rd6, %rd6;
	shr.u64 	%rd11, %rd10, 1;
	shr.u64 	%rd12, %rd7, 1;
	cvta.to.global.u64 	%rd13, %rd4;
	cvta.to.global.u64 	%rd14, %rd3;
	sub.s64 	%rd15, %rd1, %rd12;
	sub.s64 	%rd16, %rd2, %rd12;
	add.s64 	%rd17, %rd15, %rd9;
	add.s64 	%rd18, %rd17, %rd11;
	mad.lo.s64 	%rd19, %rd16, %rd6, %rd18;
	shl.b64 	%rd20, %rd19, 3;
	add.s64 	%rd21, %rd13, %rd20;
	ld.global.f32 	%f1, [%rd21];
	add.s64 	%rd22, %rd15, %rd16;
	and.b64  	%rd23, %rd22, 1;
	setp.eq.b64 	%p2, %rd23, 1;
	neg.f32 	%f2, %f1;
	selp.f32 	%f3, %f2, %f1, %p2;
	mad.lo.s64 	%rd24, %rd7, %rd2, %rd1;
	shl.b64 	%rd25, %rd24, 2;
	add.s64 	%rd26, %rd14, %rd25;
	ld.global.f32 	%f4, [%rd26];
	add.f32 	%f5, %f4, %f3;
	st.global.f32 	[%rd26], %f5;
$L__BB5_2:
	ret;

}
	// .globl	_Z7scalingPfS_mf
.visible .entry _Z7scalingPfS_mf(
	.param .u64 .ptr .align 1 _Z7scalingPfS_mf_param_0,
	.param .u64 .ptr .align 1 _Z7scalingPfS_mf_param_1,
	.param .u64 _Z7scalingPfS_mf_param_2,
	.param .f32 _Z7scalingPfS_mf_param_3
)
{
	.reg .pred 	%p<2>;
	.reg .b32 	%r<10>;
	.reg .b32 	%f<11>;
	.reg .b64 	%rd<22>;

	ld.param.u64 	%rd3, [_Z7scalingPfS_mf_param_0];
	ld.param.u64 	%rd4, [_Z7scalingPfS_mf_param_1];
	ld.param.u64 	%rd6, [_Z7scalingPfS_mf_param_2];
	ld.param.f32 	%f1, [_Z7scalingPfS_mf_param_3];
	mov.u32 	%r1, %ctaid.x;
	mov.u32 	%r2, %ntid.x;
	mov.u32 	%r3, %tid.x;
	mad.lo.s32 	%r4, %r1, %r2, %r3;
	cvt.u64.u32 	%rd1, %r4;
	mov.u32 	%r5, %ctaid.y;
	mov.u32 	%r6, %ntid.y;
	mov.u32 	%r7, %tid.y;
	mad.lo.s32 	%r8, %r5, %r6, %r7;
	cvt.u64.u32 	%rd2, %r8;
	max.u64 	%rd7, %rd1, %rd2;
	setp.ge.u64 	%p1, %rd7, %rd6;
	@%p1 bra 	$L__BB6_2;
	shr.u64 	%rd8, %rd6, 1;
	cvta.to.global.u64 	%rd9, %rd4;
	cvta.to.global.u64 	%rd10, %rd3;
	sub.s64 	%rd11, %rd1, %rd8;
	sub.s64 	%rd12, %rd2, %rd8;
	abs.s64 	%rd13, %rd11;
	shl.b64 	%rd14, %rd13, 2;
	add.s64 	%rd15, %rd9, %rd14;
	ld.global.f32 	%f2, [%rd15];
	abs.s64 	%rd16, %rd12;
	shl.b64 	%rd17, %rd16, 2;
	add.s64 	%rd18, %rd9, %rd17;
	ld.global.f32 	%f3, [%rd18];
	mul.f32 	%f4, %f2, %f3;
	mul.f32 	%f5, %f1, %f4;
	mul.f32 	%f6, %f1, %f5;
	rcp.rn.f32 	%f7, %f6;
	mad.lo.s64 	%rd19, %rd6, %rd2, %rd1;
	shl.b64 	%rd20, %rd19, 2;
	add.s64 	%rd21, %rd10, %rd20;
	ld.global.f32 	%f8, [%rd21];
	mul.f32 	%f9, %f8, %f7;
	abs.f32 	%f10, %f9;
	st.global.f32 	[%rd21], %f10;
$L__BB6_2:
	ret;

}
	// .globl	_Z12coordschangePfS_m
.visible .entry _Z12coordschangePfS_m(
	.param .u64 .ptr .align 1 _Z12coordschangePfS_m_param_0,
	.param .u64 .ptr .align 1 _Z12coordschangePfS_m_param_1,
	.param .u64 _Z12coordschangePfS_m_param_2
)
{
	.reg .pred 	%p<2>;
	.reg .b32 	%r<12>;
	.reg .b32 	%f<24>;
	.reg .b64 	%rd<14>;

	ld.param.u64 	%rd3, [_Z12coordschangePfS_m_param_0];
	ld.param.u64 	%rd4, [_Z12coordschangePfS_m_param_1];
	ld.param.u64 	%rd6, [_Z12coordschangePfS_m_param_2];
	mov.u32 	%r1, %ctaid.x;
	mov.u32 	%r2, %ntid.x;
	mov.u32 	%r3, %tid.x;
	mad.lo.s32 	%r4, %r1, %r2, %r3;
	cvt.u64.u32 	%rd1, %r4;
	mov.u32 	%r5, %ctaid.y;
	mov.u32 	%r6, %ntid.y;
	mov.u32 	%r7, %tid.y;
	mad.lo.s32 	%r8, %r5, %r6, %r7;
	cvt.u64.u32 	%rd2, %r8;
	max.u64 	%rd7, %rd1, %rd2;
	setp.ge.u64 	%p1, %rd7, %rd6;
	@%p1 bra 	$L__BB7_2;
	cvt.u32.u64 	%r10, %rd2;
	cvt.u32.u64 	%r11, %rd1;
	cvta.to.global.u64 	%rd8, %rd4;
	cvta.to.global.u64 	%rd9, %rd3;
	shr.u64 	%rd10, %rd6, 1;
	ld.global.f32 	%f1, [%rd8];
	cvt.rn.f32.u32 	%f2, %r11;
	cvt.rn.f32.u64 	%f3, %rd10;
	sub.f32 	%f4, %f2, %f3;
	ld.global.f32 	%f5, [%rd8+12];
	cvt.rn.f32.u32 	%f6, %r10;
	sub.f32 	%f7, %f6, %f3;
	mul.f32 	%f8, %f7, %f5;
	mul.f32 	%f9, %f4, %f1;
	sub.f32 	%f10, %f8, %f9;
	ld.global.f32 	%f11, [%rd8+32];
	abs.f32 	%f12, %f11;
	div.rn.f32 	%f13, %f10, %f12;
	add.f32 	%f14, %f13, %f3;
	mad.lo.s64 	%rd11, %rd6, %rd1, %rd2;
	shl.b64 	%rd12, %rd11, 3;
	add.s64 	%rd13, %rd9, %rd12;
	st.global.f32 	[%rd13], %f14;
	ld.global.f32 	%f15, [%rd8+4];
	ld.global.f32 	%f16, [%rd8+16];
	mul.f32 	%f17, %f7, %f16;
	mul.f32 	%f18, %f4, %f15;
	sub.f32 	%f19, %f17, %f18;
	ld.global.f32 	%f20, [%rd8+32];
	abs.f32 	%f21, %f20;
	div.rn.f32 	%f22, %f19, %f21;
	add.f32 	%f23, %f22, %f3;
	st.global.f32 	[%rd13+4], %f23;
$L__BB7_2:
	ret;

}
	// .globl	_Z3p2pPfS_fm
.visible .entry _Z3p2pPfS_fm(
	.param .u64 .ptr .align 1 _Z3p2pPfS_fm_param_0,
	.param .u64 .ptr .align 1 _Z3p2pPfS_fm_param_1,
	.param .f32 _Z3p2pPfS_fm_param_2,
	.param .u64 _Z3p2pPfS_fm_param_3
)
{
	.local .align 4 .b8 	__local_depot8[28];
	.reg .b64 	%SP;
	.reg .b64 	%SPL;
	.reg .pred 	%p<111>;
	.reg .b32 	%r<213>;
	.reg .b32 	%f<375>;
	.reg .b64 	%rd<99>;
	.reg .b64 	%fd<30>;

	mov.u64 	%SPL, __local_depot8;
	ld.param.u64 	%rd42, [_Z3p2pPfS_fm_param_0];
	ld.param.u64 	%rd44, [_Z3p2pPfS_fm_param_1];
	ld.param.f32 	%f88, [_Z3p2pPfS_fm_param_2];
	ld.param.u64 	%rd45, [_Z3p2pPfS_fm_param_3];
	cvta.to.global.u64 	%rd46, %rd44;
	add.u64 	%rd1, %SPL, 0;
	mov.u32 	%r71, %ctaid.x;
	mov.u32 	%r72, %ntid.x;
	mov.u32 	%r73, %tid.x;
	mad.lo.s32 	%r74, %r71, %r72, %r73;
	cvt.u64.u32 	%rd2, %r74;
	mov.u32 	%r75, %ctaid.y;
	mov.u32 	%r76, %ntid.y;
	mov.u32 	%r77, %tid.y;
	mad.lo.s32 	%r78, %r75, %r76, %r77;
	cvt.u64.u32 	%rd3, %r78;
	ld.global.f32 	%f89, [%rd46+24];
	ld.global.f32 	%f90, [%rd46+32];
	div.rn.f32 	%f1, %f89, %f90;
	ld.global.f32 	%f91, [%rd46+28];
	div.rn.f32 	%f2, %f91, %f90;
	cvt.f64.f32 	%fd1, %f88;
	div.rn.f64 	%fd2, %fd1, 0d400921FB54442D18;
	mul.f64 	%fd3, %fd2, 0d4066800000000000;
	cvt.rn.f32.f64 	%f3, %fd3;
	max.u64 	%rd48, %rd2, %rd3;
	setp.ge.u64 	%p1, %rd48, %rd45;
	@%p1 bra 	$L__BB8_108;
	cvta.to.global.u64 	%rd49, %rd42;
	mad.lo.s64 	%rd50, %rd45, %rd2, %rd3;
	shl.b64 	%rd51, %rd50, 3;
	add.s64 	%rd4, %rd49, %rd51;
	ld.global.f32 	%f93, [%rd4];
	ld.global.f32 	%f94, [%rd4+4];
	neg.f32 	%f95, %f3;
	cvt.rn.f32.u64 	%f96, %rd45;
	mul.f32 	%f4, %f96, 0f3F000000;
	add.f32 	%f97, %f4, 0f3F800000;
	sub.f32 	%f98, %f93, %f97;
	mul.f32 	%f99, %f98, %f95;
	sub.f32 	%f100, %f94, %f97;
	mul.f32 	%f101, %f100, %f3;
	div.rn.f32 	%f5, %f99, 0f42652EE1;
	div.rn.f32 	%f6, %f101, 0f42652EE1;
	mul.f32 	%f102, %f6, %f6;
	fma.rn.f32 	%f7, %f5, %f5, %f102;
	setp.eq.f32 	%p2, %f7, 0f00000000;
	mov.f32 	%f356, 0f00000000;
	@%p2 bra 	$L__BB8_7;
	setp.neu.f32 	%p3, %f5, 0f00000000;
	@%p3 bra 	$L__BB8_4;
	setp.le.f32 	%p11, %f6, 0f00000000;
	selp.f32 	%f356, 0f00000000, 0f43340000, %p11;
	bra.uni 	$L__BB8_7;
$L__BB8_4:
	setp.neu.f32 	%p4, %f6, 0f00000000;
	@%p4 bra 	$L__BB8_6;
	setp.gt.f32 	%p10, %f5, 0f00000000;
	selp.f32 	%f356, 0f42B40000, 0fC2B40000, %p10;
	bra.uni 	$L__BB8_7;
$L__BB8_6:
	neg.f32 	%f103, %f6;
	abs.f32 	%f104, %f103;
	abs.f32 	%f105, %f5;
	setp.gt.f32 	%p5, %f105, %f104;
	selp.f32 	%f106, %f105, %f104, %p5;
	selp.f32 	%f107, %f104, %f105, %p5;
	div.rn.f32 	%f108, %f107, %f106;
	mul.f32 	%f109, %f108, %f108;
	fma.rn.f32 	%f110, %f109, 0f3B33710B, 0fBC807748;
	fma.rn.f32 	%f111, %f110, %f109, 0f3D2CDAB2;
	fma.rn.f32 	%f112, %f111, %f109, 0fBD992D10;
	fma.rn.f32 	%f113, %f112, %f109, 0f3DD9EA6C;
	fma.rn.f32 	%f114, %f113, %f109, 0fBE117CB1;
	fma.rn.f32 	%f115, %f114, %f109, 0f3E4CBCE0;
	fma.rn.f32 	%f116, %f115, %f109, 0fBEAAAA7D;
	mul.f32 	%f117, %f109, %f116;
	fma.rn.f32 	%f118, %f117, %f108, %f108;
	neg.f32 	%f119, %f118;
	fma.rn.f32 	%f120, 0f3F6EE581, 0f3FD774EB, %f119;
	selp.f32 	%f121, %f120, %f118, %p5;
	selp.f32 	%f122, 0f3F6EE581, 0f3FEEE581, %p5;
	selp.f32 	%f123, %f118, %f119, %p5;
	mov.b32 	%r80, %f103;
	fma.rn.f32 	%f124, %f122, 0f3FD774EB, %f123;
	setp.lt.s32 	%p6, %r80, 0;
	selp.f32 	%f125, %f124, %f121, %p6;
	add.f32 	%f126, %f105, %f104;
	setp.eq.f32 	%p7, %f106, 0f00000000;
	selp.f32 	%f127, 0f40490FDB, 0f00000000, %p6;
	setp.eq.f32 	%p8, %f104, %f105;
	selp.f32 	%f128, 0f4016CBE4, 0f3F490FDB, %p6;
	selp.f32 	%f129, %f128, %f125, %p8;
	selp.f32 	%f130, %f127, %f129, %p7;
	abs.f32 	%f131, %f126;
	setp.nan.f32 	%p9, %f131, %f131;
	copysign.f32 	%f132, %f5, %f130;
	selp.f32 	%f133, %f126, %f132, %p9;
	mul.f32 	%f134, %f133, 0f43340000;
	cvt.f64.f32 	%fd4, %f134;
	div.rn.f64 	%fd5, %fd4, 0d400921FB54442D18;
	cvt.rn.f32.f64 	%f356, %fd5;
$L__BB8_7:
	setp.geu.f32 	%p12, %f7, 0f3F000000;
	mov.f32 	%f354, 0f00000000;
	@%p12 bra 	$L__BB8_12;
	sqrt.rn.f32 	%f12, %f7;
	setp.ge.f32 	%p24, %f12, 0f3F800000;
	add.f32 	%f165, %f12, 0fBF800000;
	cvt.f64.f32 	%fd10, %f165;
	setp.lt.f64 	%p25, %fd10, 0d3DDB7CDFD9D7BDBB;
	and.pred  	%p26, %p24, %p25;
	mov.f32 	%f357, %f354;
	@%p26 bra 	$L__BB8_17;
	setp.eq.f32 	%p27, %f12, 0f00000000;
	mov.f32 	%f357, 0f42B40000;
	@%p27 bra 	$L__BB8_17;
	setp.le.f32 	%p28, %f12, 0fBF800000;
	add.f32 	%f168, %f12, 0f3F800000;
	cvt.f64.f32 	%fd11, %f168;
	setp.gt.f64 	%p29, %fd11, 0dBDDB7CDFD9D7BDBB;
	and.pred  	%p30, %p28, %p29;
	mov.f32 	%f357, 0f43340000;
	@%p30 bra 	$L__BB8_17;
	abs.f32 	%f169, %f12;
	fma.rn.f32 	%f170, %f169, 0fBF000000, 0f3F000000;
	rsqrt.approx.ftz.f32 	%f171, %f170;
	mul.f32 	%f172, %f170, %f171;
	mul.f32 	%f173, %f171, 0fBF000000;
	fma.rn.f32 	%f174, %f172, %f173, 0f3F000000;
	fma.rn.f32 	%f175, %f172, %f174, %f172;
	setp.eq.f32 	%p31, %f169, 0f3F800000;
	selp.f32 	%f176, 0f00000000, %f175, %p31;
	setp.gt.f32 	%p32, %f169, 0f3F0F5C29;
	selp.f32 	%f177, %f176, %f169, %p32;
	copysign.f32 	%f178, %f12, %f177;
	mul.f32 	%f179, %f178, %f178;
	fma.rn.f32 	%f180, %f179, 0f3D10ECEF, 0f3C8B1ABB;
	fma.rn.f32 	%f181, %f180, %f179, 0f3CFC028C;
	fma.rn.f32 	%f182, %f181, %f179, 0f3D372139;
	fma.rn.f32 	%f183, %f182, %f179, 0f3D9993DB;
	fma.rn.f32 	%f184, %f183, %f179, 0f3E2AAAC6;
	mul.f32 	%f185, %f179, %f184;
	fma.rn.f32 	%f186, %f185, %f178, %f178;
	neg.f32 	%f187, %f186;
	selp.f32 	%f188, %f186, %f187, %p32;
	fma.rn.f32 	%f189, 0f3F6EE581, 0f3FD774EB, %f188;
	setp.gt.f32 	%p33, %f12, 0f3F0F5C29;
	selp.f32 	%f190, %f186, %f189, %p33;
	add.f32 	%f191, %f190, %f190;
	selp.f32 	%f192, %f191, %f190, %p32;
	mul.f32 	%f193, %f192, 0f43340000;
	cvt.f64.f32 	%fd12, %f193;
	div.rn.f64 	%fd13, %fd12, 0d400921FB54442D18;
	cvt.rn.f32.f64 	%f357, %fd13;
	bra.uni 	$L__BB8_17;
$L__BB8_12:
	setp.gtu.f32 	%p13, %f7, 0f3F800000;
	@%p13 bra 	$L__BB8_108;
	mov.f32 	%f136, 0f3F800000;
	sub.f32 	%f137, %f136, %f7;
	sqrt.rn.f32 	%f14, %f137;
	setp.le.f32 	%p14, %f14, 0fBF800000;
	add.f32 	%f138, %f14, 0f3F800000;
	cvt.f64.f32 	%fd6, %f138;
	setp.gt.f64 	%p15, %fd6, 0dBDDB7CDFD9D7BDBB;
	and.pred  	%p16, %p14, %p15;
	mov.f32 	%f357, 0fC2B40000;
	@%p16 bra 	$L__BB8_17;
	setp.eq.f32 	%p17, %f14, 0f00000000;
	mov.f32 	%f357, %f354;
	@%p17 bra 	$L__BB8_17;
	setp.ge.f32 	%p18, %f14, 0f3F800000;
	add.f32 	%f141, %f14, 0fBF800000;
	cvt.f64.f32 	%fd7, %f141;
	setp.lt.f64 	%p19, %fd7, 0d3DDB7CDFD9D7BDBB;
	and.pred  	%p20, %p18, %p19;
	mov.f32 	%f357, 0f42B40000;
	@%p20 bra 	$L__BB8_17;
	abs.f32 	%f142, %f14;
	fma.rn.f32 	%f143, %f142, 0fBF000000, 0f3F000000;
	rsqrt.approx.ftz.f32 	%f144, %f143;
	mul.f32 	%f145, %f143, %f144;
	mul.f32 	%f146, %f144, 0fBF000000;
	fma.rn.f32 	%f147, %f145, %f146, 0f3F000000;
	fma.rn.f32 	%f148, %f145, %f147, %f145;
	setp.eq.f32 	%p21, %f142, 0f3F800000;
	selp.f32 	%f149, 0f00000000, %f148, %p21;
	setp.gt.f32 	%p22, %f142, 0f3F0F5C29;
	selp.f32 	%f150, %f149, %f142, %p22;
	mul.f32 	%f151, %f150, %f150;
	fma.rn.f32 	%f152, %f151, 0f3D4DD2F7, 0f3C99CA97;
	fma.rn.f32 	%f153, %f152, %f151, 0f3D3F90E8;
	fma.rn.f32 	%f154, %f153, %f151, 0f3D993CCF;
	fma.rn.f32 	%f155, %f154, %f151, 0f3E2AAC04;
	mul.f32 	%f156, %f151, %f155;
	fma.rn.f32 	%f157, %f156, %f150, %f150;
	mul.f32 	%f158, %f157, 0fC0000000;
	fma.rn.f32 	%f159, 0f3F6EE581, 0f3FD774EB, %f158;
	selp.f32 	%f160, %f159, %f157, %p22;
	setp.num.f32 	%p23, %f160, %f160;
	copysign.f32 	%f161, %f14, %f160;
	selp.f32 	%f162, %f161, %f160, %p23;
	mul.f32 	%f163, %f162, 0f43340000;
	cvt.f64.f32 	%fd8, %f163;
	div.rn.f64 	%fd9, %fd8, 0d400921FB54442D18;
	cvt.rn.f32.f64 	%f357, %fd9;
$L__BB8_17:
	abs.f32 	%f360, %f356;
	setp.lt.f32 	%p34, %f360, 0f42B40000;
	@%p34 bra 	$L__BB8_28;
	setp.gtu.f32 	%p35, %f360, 0f4E340000;
	@%p35 bra 	$L__BB8_25;
	mov.f32 	%f194, 0f42B40000;
	div.approx.f32 	%f195, %f360, %f194;
	cvt.rzi.f32.f32 	%f358, %f195;
	fma.rn.f32 	%f19, %f358, 0fC2B40000, %f360;
	mov.b32 	%r1, %f19;
	setp.lt.u32 	%p36, %r1, 1119092736;
	@%p36 bra 	$L__BB8_24;
	setp.lt.u32 	%p37, %r1, -2147483647;
	@%p37 bra 	$L__BB8_22;
	add.f32 	%f199, %f358, 0fBF800000;
	setp.lt.f32 	%p40, %f19, 0fC2B40000;
	add.f32 	%f200, %f199, 0fBF800000;
	selp.f32 	%f358, %f200, %f199, %p40;
	bra.uni 	$L__BB8_24;
$L__BB8_22:
	add.f32 	%f358, %f358, 0f3F800000;
	setp.ltu.f32 	%p38, %f19, 0f43340000;
	@%p38 bra 	$L__BB8_24;
	add.f32 	%f196, %f358, 0f3F800000;
	fma.rn.f32 	%f197, 0f42B40000, 0fC0400000, %f19;
	setp.ge.f32 	%p39, %f197, 0f00000000;
	add.f32 	%f198, %f196, 0f3F800000;
	selp.f32 	%f358, %f198, %f196, %p39;
$L__BB8_24:
	fma.rn.f32 	%f360, %f358, 0fC2B40000, %f360;
	bra.uni 	$L__BB8_28;
$L__BB8_25:
	mov.b32 	%r2, %f360;
	and.b32  	%r81, %r2, 8388607;
	or.b32  	%r193, %r81, 1065353216;
	mov.b32 	%f359, %r193;
	and.b32  	%r82, %r2, -8388608;
	add.s32 	%r194, %r82, -1115684864;
	setp.eq.s32 	%p41, %r194, 0;
	@%p41 bra 	$L__BB8_27;
$L__BB8_26:
	min.u32 	%r83, %r194, 192937984;
	add.s32 	%r84, %r193, %r83;
	mov.b32 	%f201, %r84;
	mul.f32 	%f202, %f201, 0f3F360B61;
	fma.rn.f32 	%f203, %f202, 0fBFB40000, %f201;
	fma.rn.f32 	%f204, %f203, 0f3F360B61, %f202;
	fma.rn.f32 	%f205, %f204, 0fBFB40000, %f201;
	mov.f32 	%f206, 0f3F360B61;
	fma.rz.f32 	%f207, %f205, %f206, %f204;
	cvt.rzi.f32.f32 	%f208, %f207;
	fma.rn.f32 	%f359, %f208, 0fBFB40000, %f201;
	sub.s32 	%r194, %r194, %r83;
	mov.b32 	%r193, %f359;
	setp.ne.s32 	%p42, %r194, 0;
	setp.ne.s32 	%p43, %r193, 0;
	and.pred  	%p44, %p42, %p43;
	@%p44 bra 	$L__BB8_26;
$L__BB8_27:
	setp.gt.u32 	%p45, %r2, 2139095039;
	selp.f32 	%f210, 0f7FFFFFFF, 0f4E000000, %p45;
	mul.f32 	%f211, %f359, 0f34000000;
	mul.f32 	%f360, %f210, %f211;
$L__BB8_28:
	abs.f32 	%f212, %f360;
	setp.nan.f32 	%p46, %f212, %f212;
	copysign.f32 	%f213, %f356, %f360;
	selp.f32 	%f214, %f360, %f213, %p46;
	setp.neu.f32 	%p47, %f214, 0f00000000;
	@%p47 bra 	$L__BB8_38;
	div.rn.f32 	%f249, %f356, 0f42B40000;
	add.f32 	%f30, %f249, 0f3F000000;
	setp.geu.f32 	%p64, %f30, 0f00000000;
	@%p64 bra 	$L__BB8_31;
	neg.f32 	%f251, %f30;
	cvt.rpi.f32.f32 	%f252, %f251;
	neg.f32 	%f253, %f252;
	cvt.rzi.s64.f32 	%rd84, %f253;
	bra.uni 	$L__BB8_32;
$L__BB8_31:
	cvt.rmi.f32.f32 	%f250, %f30;
	cvt.rzi.s64.f32 	%rd84, %f250;
$L__BB8_32:
	cvt.rn.f32.s64 	%f256, %rd84;
	abs.f32 	%f257, %f256;
	cvt.rzi.s32.f32 	%r129, %f257;
	shr.s32 	%r130, %r129, 31;
	shr.u32 	%r131, %r130, 30;
	add.s32 	%r132, %r129, %r131;
	and.b32  	%r133, %r132, -4;
	sub.s32 	%r128, %r129, %r133;
	mov.f32 	%f364, 0f3F800000;
	mov.f32 	%f363, 0f00000000;
	setp.eq.s32 	%p65, %r128, 3;
	mov.f32 	%f355, 0f00000000;
	@%p65 bra 	$L__BB8_37;
	setp.eq.s32 	%p66, %r128, 2;
	@%p66 bra 	$L__BB8_36;
	setp.ne.s32 	%p67, %r128, 1;
	@%p67 bra 	$L__BB8_55;
	setp.gt.f32 	%p68, %f356, 0f00000000;
	selp.f32 	%f363, 0f3F800000, 0fBF800000, %p68;
	mov.f32 	%f364, %f355;
	bra.uni 	$L__BB8_55;
$L__BB8_36:
	mov.f32 	%f364, 0fBF800000;
	mov.f32 	%f363, 0f00000000;
	bra.uni 	$L__BB8_55;
$L__BB8_37:
	setp.gt.f32 	%p69, %f356, 0f00000000;
	selp.f32 	%f363, 0fBF800000, 0f3F800000, %p69;
	mov.f32 	%f364, %f355;
	bra.uni 	$L__BB8_55;
$L__BB8_38:
	cvt.f64.f32 	%fd14, %f356;
	mul.f64 	%fd15, %fd14, 0d400921FB54442D18;
	div.rn.f64 	%fd16, %fd15, 0d4066800000000000;
	cvt.rn.f32.f64 	%f33, %fd16;
	mul.f32 	%f215, %f33, 0f3F22F983;
	cvt.rni.s32.f32 	%r202, %f215;
	cvt.rn.f32.s32 	%f216, %r202;
	fma.rn.f32 	%f217, %f216, 0fBFC90FDA, %f33;
	fma.rn.f32 	%f218, %f216, 0fB3A22168, %f217;
	fma.rn.f32 	%f362, %f216, 0fA7C234C5, %f218;
	abs.f32 	%f35, %f33;
	setp.ltu.f32 	%p48, %f35, 0f47CE4780;
	mov.u32 	%r198, %r202;
	mov.f32 	%f361, %f362;
	@%p48 bra 	$L__BB8_46;
	setp.neu.f32 	%p49, %f35, 0f7F800000;
	@%p49 bra 	$L__BB8_41;
	mov.f32 	%f221, 0f00000000;
	mul.rn.f32 	%f361, %f33, %f221;
	mov.b32 	%r198, 0;
	bra.uni 	$L__BB8_46;
$L__BB8_41:
	mov.b32 	%r10, %f33;
	shl.b32 	%r86, %r10, 8;
	or.b32  	%r11, %r86, -2147483648;
	mov.b64 	%rd87, 0;
	mov.b32 	%r195, 0;
	mov.u64 	%rd85, __cudart_i2opi_f;
	mov.u64 	%rd86, %rd1;
$L__BB8_42:
	.pragma "nounroll";
	ld.global.nc.u32 	%r87, [%rd85];
	mad.wide.u32 	%rd54, %r87, %r11, %rd87;
	shr.u64 	%rd87, %rd54, 32;
	st.local.u32 	[%rd86], %rd54;
	add.s32 	%r195, %r195, 1;
	add.s64 	%rd86, %rd86, 4;
	add.s64 	%rd85, %rd85, 4;
	setp.ne.s32 	%p50, %r195, 6;
	@%p50 bra 	$L__BB8_42;
	shr.u32 	%r88, %r10, 23;
	st.local.u32 	[%rd1+24], %rd87;
	and.b32  	%r14, %r88, 31;
	and.b32  	%r89, %r88, 224;
	add.s32 	%r90, %r89, -128;
	shr.u32 	%r91, %r90, 5;
	mul.wide.u32 	%rd55, %r91, 4;
	sub.s64 	%rd14, %rd1, %rd55;
	ld.local.u32 	%r196, [%rd14+24];
	ld.local.u32 	%r197, [%rd14+20];
	setp.eq.s32 	%p51, %r14, 0;
	@%p51 bra 	$L__BB8_45;
	shf.l.wrap.b32 	%r196, %r197, %r196, %r14;
	ld.local.u32 	%r92, [%rd14+16];
	shf.l.wrap.b32 	%r197, %r92, %r197, %r14;
$L__BB8_45:
	shr.u32 	%r93, %r196, 30;
	shf.l.wrap.b32 	%r94, %r197, %r196, 2;
	shl.b32 	%r95, %r197, 2;
	shr.u32 	%r96, %r94, 31;
	add.s32 	%r97, %r96, %r93;
	neg.s32 	%r98, %r97;
	setp.lt.s32 	%p52, %r10, 0;
	selp.b32 	%r198, %r98, %r97, %p52;
	xor.b32  	%r99, %r94, %r10;
	shr.s32 	%r100, %r94, 31;
	xor.b32  	%r101, %r100, %r94;
	xor.b32  	%r102, %r100, %r95;
	cvt.u64.u32 	%rd56, %r101;
	shl.b64 	%rd57, %rd56, 32;
	cvt.u64.u32 	%rd58, %r102;
	or.b64  	%rd59, %rd57, %rd58;
	cvt.rn.f64.s64 	%fd17, %rd59;
	mul.f64 	%fd18, %fd17, 0d3BF921FB54442D19;
	cvt.rn.f32.f64 	%f219, %fd18;
	neg.f32 	%f220, %f219;
	setp.lt.s32 	%p53, %r99, 0;
	selp.f32 	%f361, %f220, %f219, %p53;
$L__BB8_46:
	setp.ltu.f32 	%p54, %f35, 0f47CE4780;
	mul.rn.f32 	%f222, %f361, %f361;
	and.b32  	%r104, %r198, 1;
	setp.eq.b32 	%p55, %r104, 1;
	selp.f32 	%f223, 0f3F800000, %f361, %p55;
	fma.rn.f32 	%f224, %f222, %f223, 0f00000000;
	fma.rn.f32 	%f225, %f222, 0f37CBAC00, 0fBAB607ED;
	selp.f32 	%f226, %f225, 0fB94D4153, %p55;
	selp.f32 	%f227, 0f3D2AAABB, 0f3C0885E4, %p55;
	fma.rn.f32 	%f228, %f226, %f222, %f227;
	selp.f32 	%f229, 0fBEFFFFFF, 0fBE2AAAA8, %p55;
	fma.rn.f32 	%f230, %f228, %f222, %f229;
	fma.rn.f32 	%f231, %f230, %f224, %f223;
	and.b32  	%r105, %r198, 2;
	setp.eq.s32 	%p56, %r105, 0;
	mov.f32 	%f232, 0f00000000;
	sub.f32 	%f233, %f232, %f231;
	selp.f32 	%f363, %f231, %f233, %p56;
	@%p54 bra 	$L__BB8_54;
	setp.neu.f32 	%p57, %f35, 0f7F800000;
	@%p57 bra 	$L__BB8_49;
	mov.f32 	%f236, 0f00000000;
	mul.rn.f32 	%f362, %f33, %f236;
	mov.b32 	%r202, 0;
	bra.uni 	$L__BB8_54;
$L__BB8_49:
	mov.b32 	%r23, %f33;
	shl.b32 	%r107, %r23, 8;
	or.b32  	%r24, %r107, -2147483648;
	mov.b64 	%rd90, 0;
	mov.b32 	%r199, 0;
	mov.u64 	%rd88, __cudart_i2opi_f;
	mov.u64 	%rd89, %rd1;
$L__BB8_50:
	.pragma "nounroll";
	ld.global.nc.u32 	%r108, [%rd88];
	mad.wide.u32 	%rd62, %r108, %r24, %rd90;
	shr.u64 	%rd90, %rd62, 32;
	st.local.u32 	[%rd89], %rd62;
	add.s32 	%r199, %r199, 1;
	add.s64 	%rd89, %rd89, 4;
	add.s64 	%rd88, %rd88, 4;
	setp.ne.s32 	%p58, %r199, 6;
	@%p58 bra 	$L__BB8_50;
	shr.u32 	%r109, %r23, 23;
	st.local.u32 	[%rd1+24], %rd90;
	and.b32  	%r27, %r109, 31;
	and.b32  	%r110, %r109, 224;
	add.s32 	%r111, %r110, -128;
	shr.u32 	%r112, %r111, 5;
	mul.wide.u32 	%rd63, %r112, 4;
	sub.s64 	%rd21, %rd1, %rd63;
	ld.local.u32 	%r200, [%rd21+24];
	ld.local.u32 	%r201, [%rd21+20];
	setp.eq.s32 	%p59, %r27, 0;
	@%p59 bra 	$L__BB8_53;
	shf.l.wrap.b32 	%r200, %r201, %r200, %r27;
	ld.local.u32 	%r113, [%rd21+16];
	shf.l.wrap.b32 	%r201, %r113, %r201, %r27;
$L__BB8_53:
	shr.u32 	%r114, %r200, 30;
	shf.l.wrap.b32 	%r115, %r201, %r200, 2;
	shl.b32 	%r116, %r201, 2;
	shr.u32 	%r117, %r115, 31;
	add.s32 	%r118, %r117, %r114;
	neg.s32 	%r119, %r118;
	setp.lt.s32 	%p60, %r23, 0;
	selp.b32 	%r202, %r119, %r118, %p60;
	xor.b32  	%r120, %r115, %r23;
	shr.s32 	%r121, %r115, 31;
	xor.b32  	%r122, %r121, %r115;
	xor.b32  	%r123, %r121, %r116;
	cvt.u64.u32 	%rd64, %r122;
	shl.b64 	%rd65, %rd64, 32;
	cvt.u64.u32 	%rd66, %r123;
	or.b64  	%rd67, %rd65, %rd66;
	cvt.rn.f64.s64 	%fd19, %rd67;
	mul.f64 	%fd20, %fd19, 0d3BF921FB54442D19;
	cvt.rn.f32.f64 	%f234, %fd20;
	neg.f32 	%f235, %f234;
	setp.lt.s32 	%p61, %r120, 0;
	selp.f32 	%f362, %f235, %f234, %p61;
$L__BB8_54:
	add.s32 	%r125, %r202, 1;
	mul.rn.f32 	%f237, %f362, %f362;
	and.b32  	%r126, %r202, 1;
	setp.eq.b32 	%p62, %r126, 1;
	selp.f32 	%f238, %f362, 0f3F800000, %p62;
	fma.rn.f32 	%f239, %f237, %f238, 0f00000000;
	fma.rn.f32 	%f240, %f237, 0f37CBAC00, 0fBAB607ED;
	selp.f32 	%f241, 0fB94D4153, %f240, %p62;
	selp.f32 	%f242, 0f3C0885E4, 0f3D2AAABB, %p62;
	fma.rn.f32 	%f243, %f241, %f237, %f242;
	selp.f32 	%f244, 0fBE2AAAA8, 0fBEFFFFFF, %p62;
	fma.rn.f32 	%f245, %f243, %f237, %f244;
	fma.rn.f32 	%f246, %f245, %f239, %f238;
	and.b32  	%r127, %r125, 2;
	setp.eq.s32 	%p63, %r127, 0;
	mov.f32 	%f247, 0f00000000;
	sub.f32 	%f248, %f247, %f246;
	selp.f32 	%f364, %f246, %f248, %p63;
$L__BB8_55:
	abs.f32 	%f367, %f357;
	mov.f32 	%f262, 0f42B40000;
	sub.f32 	%f263, %f262, %f367;
	div.rn.f32 	%f264, %f263, 0f43340000;
	cvt.f64.f32 	%fd21, %f264;
	mul.f64 	%fd22, %fd21, 0d400921FB54442D18;
	cvt.rn.f32.f64 	%f372, %fd22;
	setp.geu.f32 	%p70, %f372, 0f3727C5AC;
	@%p70 bra 	$L__BB8_59;
	setp.leu.f32 	%p109, %f357, 0f00000000;
	@%p109 bra 	$L__BB8_58;
	mul.f32 	%f340, %f372, %f372;
	mul.f32 	%f371, %f340, 0f3F000000;
	bra.uni 	$L__BB8_104;
$L__BB8_58:
	mul.f32 	%f339, %f372, %f372;
	fma.rn.f32 	%f371, %f339, 0fBF000000, 0f40000000;
	bra.uni 	$L__BB8_104;
$L__BB8_59:
	setp.lt.f32 	%p71, %f367, 0f42B40000;
	@%p71 bra 	$L__BB8_70;
	setp.gtu.f32 	%p72, %f367, 0f4E340000;
	@%p72 bra 	$L__BB8_67;
	mov.f32 	%f265, 0f42B40000;
	div.approx.f32 	%f266, %f367, %f265;
	cvt.rzi.f32.f32 	%f365, %f266;
	fma.rn.f32 	%f51, %f365, 0fC2B40000, %f367;
	mov.b32 	%r36, %f51;
	setp.lt.u32 	%p73, %r36, 1119092736;
	@%p73 bra 	$L__BB8_66;
	setp.lt.u32 	%p74, %r36, -2147483647;
	@%p74 bra 	$L__BB8_64;
	add.f32 	%f270, %f365, 0fBF800000;
	setp.lt.f32 	%p77, %f51, 0fC2B40000;
	add.f32 	%f271, %f270, 0fBF800000;
	selp.f32 	%f365, %f271, %f270, %p77;
	bra.uni 	$L__BB8_66;
$L__BB8_64:
	add.f32 	%f365, %f365, 0f3F800000;
	setp.ltu.f32 	%p75, %f51, 0f43340000;
	@%p75 bra 	$L__BB8_66;
	add.f32 	%f267, %f365, 0f3F800000;
	fma.rn.f32 	%f268, 0f42B40000, 0fC0400000, %f51;
	setp.ge.f32 	%p76, %f268, 0f00000000;
	add.f32 	%f269, %f267, 0f3F800000;
	selp.f32 	%f365, %f269, %f267, %p76;
$L__BB8_66:
	fma.rn.f32 	%f367, %f365, 0fC2B40000, %f367;
	bra.uni 	$L__BB8_70;
$L__BB8_67:
	mov.b32 	%r37, %f367;
	and.b32  	%r134, %r37, 8388607;
	or.b32  	%r203, %r134, 1065353216;
	mov.b32 	%f366, %r203;
	and.b32  	%r135, %r37, -8388608;
	add.s32 	%r204, %r135, -1115684864;
	setp.eq.s32 	%p78, %r204, 0;
	@%p78 bra 	$L__BB8_69;
$L__BB8_68:
	min.u32 	%r136, %r204, 192937984;
	add.s32 	%r137, %r203, %r136;
	mov.b32 	%f272, %r137;
	mul.f32 	%f273, %f272, 0f3F360B61;
	fma.rn.f32 	%f274, %f273, 0fBFB40000, %f272;
	fma.rn.f32 	%f275, %f274, 0f3F360B61, %f273;
	fma.rn.f32 	%f276, %f275, 0fBFB40000, %f272;
	mov.f32 	%f277, 0f3F360B61;
	fma.rz.f32 	%f278, %f276, %f277, %f275;
	cvt.rzi.f32.f32 	%f279, %f278;
	fma.rn.f32 	%f366, %f279, 0fBFB40000, %f272;
	sub.s32 	%r204, %r204, %r136;
	mov.b32 	%r203, %f366;
	setp.ne.s32 	%p79, %r204, 0;
	setp.ne.s32 	%p80, %r203, 0;
	and.pred  	%p81, %p79, %p80;
	@%p81 bra 	$L__BB8_68;
$L__BB8_69:
	setp.gt.u32 	%p82, %r37, 2139095039;
	selp.f32 	%f281, 0f7FFFFFFF, 0f4E000000, %p82;
	mul.f32 	%f282, %f366, 0f34000000;
	mul.f32 	%f367, %f281, %f282;
$L__BB8_70:
	abs.f32 	%f283, %f367;
	setp.nan.f32 	%p83, %f283, %f283;
	copysign.f32 	%f284, %f357, %f367;
	selp.f32 	%f285, %f367, %f284, %p83;
	setp.neu.f32 	%p84, %f285, 0f00000000;
	@%p84 bra 	$L__BB8_78;
	div.rn.f32 	%f62, %f357, 0f42B40000;
	add.f32 	%f63, %f62, 0fBF000000;
	setp.geu.f32 	%p101, %f63, 0f00000000;
	@%p101 bra 	$L__BB8_73;
	neg.f32 	%f322, %f63;
	cvt.rpi.f32.f32 	%f323, %f322;
	neg.f32 	%f324, %f323;
	cvt.rzi.s64.f32 	%rd91, %f324;
	bra.uni 	$L__BB8_74;
$L__BB8_73:
	cvt.rmi.f32.f32 	%f321, %f63;
	cvt.rzi.s64.f32 	%rd91, %f321;
$L__BB8_74:
	cvt.rn.f32.s64 	%f326, %rd91;
	abs.f32 	%f327, %f326;
	cvt.rzi.s32.f32 	%r182, %f327;
	shr.s32 	%r183, %r182, 31;
	shr.u32 	%r184, %r183, 30;
	add.s32 	%r185, %r182, %r184;
	and.b32  	%r186, %r185, -4;
	sub.s32 	%r181, %r182, %r186;
	mov.f32 	%f368, 0f3F800000;
	setp.eq.s32 	%p102, %r181, 3;
	@%p102 bra 	$L__BB8_77;
	setp.eq.s32 	%p103, %r181, 2;
	@%p103 bra 	$L__BB8_89;
	setp.ne.s32 	%p104, %r181, 1;
	@%p104 bra 	$L__BB8_90;
$L__BB8_77:
	mov.f32 	%f368, 0f00000000;
	bra.uni 	$L__BB8_90;
$L__BB8_78:
	cvt.f64.f32 	%fd23, %f357;
	mul.f64 	%fd24, %fd23, 0d400921FB54442D18;
	div.rn.f64 	%fd25, %fd24, 0d4066800000000000;
	cvt.rn.f32.f64 	%f64, %fd25;
	mul.f32 	%f286, %f64, 0f3F22F983;
	cvt.rni.s32.f32 	%r212, %f286;
	cvt.rn.f32.s32 	%f287, %r212;
	fma.rn.f32 	%f288, %f287, 0fBFC90FDA, %f64;
	fma.rn.f32 	%f289, %f287, 0fB3A22168, %f288;
	fma.rn.f32 	%f370, %f287, 0fA7C234C5, %f289;
	abs.f32 	%f66, %f64;
	setp.ltu.f32 	%p85, %f66, 0f47CE4780;
	mov.u32 	%r208, %r212;
	mov.f32 	%f369, %f370;
	@%p85 bra 	$L__BB8_86;
	setp.neu.f32 	%p86, %f66, 0f7F800000;
	@%p86 bra 	$L__BB8_81;
	mov.f32 	%f292, 0f00000000;
	mul.rn.f32 	%f369, %f64, %f292;
	mov.b32 	%r208, 0;
	bra.uni 	$L__BB8_86;
$L__BB8_81:
	mov.b32 	%r45, %f64;
	shl.b32 	%r139, %r45, 8;
	or.b32  	%r46, %r139, -2147483648;
	mov.b64 	%rd94, 0;
	mov.b32 	%r205, 0;
	mov.u64 	%rd92, __cudart_i2opi_f;
	mov.u64 	%rd93, %rd1;
$L__BB8_82:
	.pragma "nounroll";
	ld.global.nc.u32 	%r140, [%rd92];
	mad.wide.u32 	%rd70, %r140, %r46, %rd94;
	shr.u64 	%rd94, %rd70, 32;
	st.local.u32 	[%rd93], %rd70;
	add.s32 	%r205, %r205, 1;
	add.s64 	%rd93, %rd93, 4;
	add.s64 	%rd92, %rd92, 4;
	setp.ne.s32 	%p87, %r205, 6;
	@%p87 bra 	$L__BB8_82;
	shr.u32 	%r141, %r45, 23;
	st.local.u32 	[%rd1+24], %rd94;
	and.b32  	%r49, %r141, 31;
	and.b32  	%r142, %r141, 224;
	add.s32 	%r143, %r142, -128;
	shr.u32 	%r144, %r143, 5;
	mul.wide.u32 	%rd71, %r144, 4;
	sub.s64 	%rd31, %rd1, %rd71;
	ld.local.u32 	%r206, [%rd31+24];
	ld.local.u32 	%r207, [%rd31+20];
	setp.eq.s32 	%p88, %r49, 0;
	@%p88 bra 	$L__BB8_85;
	shf.l.wrap.b32 	%r206, %r207, %r206, %r49;
	ld.local.u32 	%r145, [%rd31+16];
	shf.l.wrap.b32 	%r207, %r145, %r207, %r49;
$L__BB8_85:
	shr.u32 	%r146, %r206, 30;
	shf.l.wrap.b32 	%r147, %r207, %r206, 2;
	shl.b32 	%r148, %r207, 2;
	shr.u32 	%r149, %r147, 31;
	add.s32 	%r150, %r149, %r146;
	neg.s32 	%r151, %r150;
	setp.lt.s32 	%p89, %r45, 0;
	selp.b32 	%r208, %r151, %r150, %p89;
	xor.b32  	%r152, %r147, %r45;
	shr.s32 	%r153, %r147, 31;
	xor.b32  	%r154, %r153, %r147;
	xor.b32  	%r155, %r153, %r148;
	cvt.u64.u32 	%rd72, %r154;
	shl.b64 	%rd73, %rd72, 32;
	cvt.u64.u32 	%rd74, %r155;
	or.b64  	%rd75, %rd73, %rd74;
	cvt.rn.f64.s64 	%fd26, %rd75;
	mul.f64 	%fd27, %fd26, 0d3BF921FB54442D19;
	cvt.rn.f32.f64 	%f290, %fd27;
	neg.f32 	%f291, %f290;
	setp.lt.s32 	%p90, %r152, 0;
	selp.f32 	%f369, %f291, %f290, %p90;
$L__BB8_86:
	setp.ltu.f32 	%p91, %f66, 0f47CE4780;
	mul.rn.f32 	%f293, %f369, %f369;
	and.b32  	%r157, %r208, 1;
	setp.eq.b32 	%p92, %r157, 1;
	selp.f32 	%f294, 0f3F800000, %f369, %p92;
	fma.rn.f32 	%f295, %f293, %f294, 0f00000000;
	fma.rn.f32 	%f296, %f293, 0f37CBAC00, 0fBAB607ED;
	selp.f32 	%f297, %f296, 0fB94D4153, %p92;
	selp.f32 	%f298, 0f3D2AAABB, 0f3C0885E4, %p92;
	fma.rn.f32 	%f299, %f297, %f293, %f298;
	selp.f32 	%f300, 0fBEFFFFFF, 0fBE2AAAA8, %p92;
	fma.rn.f32 	%f301, %f299, %f293, %f300;
	fma.rn.f32 	%f302, %f301, %f295, %f294;
	and.b32  	%r158, %r208, 2;
	setp.eq.s32 	%p93, %r158, 0;
	mov.f32 	%f303, 0f00000000;
	sub.f32 	%f304, %f303, %f302;
	selp.f32 	%f72, %f302, %f304, %p93;
	@%p91 bra 	$L__BB8_103;
	setp.neu.f32 	%p94, %f66, 0f7F800000;
	@%p94 bra 	$L__BB8_98;
	mov.f32 	%f307, 0f00000000;
	mul.rn.f32 	%f370, %f64, %f307;
	mov.b32 	%r212, 0;
	bra.uni 	$L__BB8_103;
$L__BB8_89:
	mov.f32 	%f368, 0fBF800000;
$L__BB8_90:
	add.f32 	%f70, %f62, 0f3F000000;
	setp.lt.f32 	%p105, %f70, 0f00000000;
	@%p105 bra 	$L__BB8_91;
	bra.uni 	$L__BB8_92;
$L__BB8_91:
	neg.f32 	%f331, %f70;
	cvt.rpi.f32.f32 	%f332, %f331;
	neg.f32 	%f333, %f332;
	cvt.rzi.s64.f32 	%rd95, %f333;
	bra.uni 	$L__BB8_93;
$L__BB8_92:
	cvt.rmi.f32.f32 	%f330, %f70;
	cvt.rzi.s64.f32 	%rd95, %f330;
$L__BB8_93:
	mov.f32 	%f372, 0f3F800000;
	sub.f32 	%f371, %f372, %f368;
	cvt.rn.f32.s64 	%f335, %rd95;
	abs.f32 	%f336, %f335;
	cvt.rzi.s32.f32 	%r188, %f336;
	shr.s32 	%r189, %r188, 31;
	shr.u32 	%r190, %r189, 30;
	add.s32 	%r191, %r188, %r190;
	and.b32  	%r192, %r191, -4;
	sub.s32 	%r187, %r188, %r192;
	setp.eq.s32 	%p106, %r187, 3;
	@%p106 bra 	$L__BB8_96;
	setp.eq.s32 	%p107, %r187, 2;
	@%p107 bra 	$L__BB8_97;
	setp.ne.s32 	%p108, %r187, 1;
	@%p108 bra 	$L__BB8_104;
$L__BB8_96:
	mov.f32 	%f372, 0f00000000;
	bra.uni 	$L__BB8_104;
$L__BB8_97:
	mov.f32 	%f372, 0fBF800000;
	bra.uni 	$L__BB8_104;
$L__BB8_98:
	mov.b32 	%r58, %f64;
	shl.b32 	%r160, %r58, 8;
	or.b32  	%r59, %r160, -2147483648;
	mov.b64 	%rd98, 0;
	mov.b32 	%r209, 0;
	mov.u64 	%rd96, __cudart_i2opi_f;
	mov.u64 	%rd97, %rd1;
$L__BB8_99:
	.pragma "nounroll";
	ld.global.nc.u32 	%r161, [%rd96];
	mad.wide.u32 	%rd78, %r161, %r59, %rd98;
	shr.u64 	%rd98, %rd78, 32;
	st.local.u32 	[%rd97], %rd78;
	add.s32 	%r209, %r209, 1;
	add.s64 	%rd97, %rd97, 4;
	add.s64 	%rd96, %rd96, 4;
	setp.ne.s32 	%p95, %r209, 6;
	@%p95 bra 	$L__BB8_99;
	shr.u32 	%r162, %r58, 23;
	st.local.u32 	[%rd1+24], %rd98;
	and.b32  	%r62, %r162, 31;
	and.b32  	%r163, %r162, 224;
	add.s32 	%r164, %r163, -128;
	shr.u32 	%r165, %r164, 5;
	mul.wide.u32 	%rd79, %r165, 4;
	sub.s64 	%rd41, %rd1, %rd79;
	ld.local.u32 	%r210, [%rd41+24];
	ld.local.u32 	%r211, [%rd41+20];
	setp.eq.s32 	%p96, %r62, 0;
	@%p96 bra 	$L__BB8_102;
	shf.l.wrap.b32 	%r210, %r211, %r210, %r62;
	ld.local.u32 	%r166, [%rd41+16];
	shf.l.wrap.b32 	%r211, %r166, %r211, %r62;
$L__BB8_102:
	shr.u32 	%r167, %r210, 30;
	shf.l.wrap.b32 	%r168, %r211, %r210, 2;
	shl.b32 	%r169, %r211, 2;
	shr.u32 	%r170, %r168, 31;
	add.s32 	%r171, %r170, %r167;
	neg.s32 	%r172, %r171;
	setp.lt.s32 	%p97, %r58, 0;
	selp.b32 	%r212, %r172, %r171, %p97;
	xor.b32  	%r173, %r168, %r58;
	shr.s32 	%r174, %r168, 31;
	xor.b32  	%r175, %r174, %r168;
	xor.b32  	%r176, %r174, %r169;
	cvt.u64.u32 	%rd80, %r175;
	shl.b64 	%rd81, %rd80, 32;
	cvt.u64.u32 	%rd82, %r176;
	or.b64  	%rd83, %rd81, %rd82;
	cvt.rn.f64.s64 	%fd28, %rd83;
	mul.f64 	%fd29, %fd28, 0d3BF921FB54442D19;
	cvt.rn.f32.f64 	%f305, %fd29;
	neg.f32 	%f306, %f305;
	setp.lt.s32 	%p98, %r173, 0;
	selp.f32 	%f370, %f306, %f305, %p98;
$L__BB8_103:
	add.s32 	%r178, %r212, 1;
	mul.rn.f32 	%f308, %f370, %f370;
	and.b32  	%r179, %r212, 1;
	setp.eq.b32 	%p99, %r179, 1;
	selp.f32 	%f309, %f370, 0f3F800000, %p99;
	fma.rn.f32 	%f310, %f308, %f309, 0f00000000;
	fma.rn.f32 	%f311, %f308, 0f37CBAC00, 0fBAB607ED;
	selp.f32 	%f312, 0fB94D4153, %f311, %p99;
	selp.f32 	%f313, 0f3C0885E4, 0f3D2AAABB, %p99;
	fma.rn.f32 	%f314, %f312, %f308, %f313;
	selp.f32 	%f315, 0fBE2AAAA8, 0fBEFFFFFF, %p99;
	fma.rn.f32 	%f316, %f314, %f308, %f315;
	fma.rn.f32 	%f317, %f316, %f310, %f309;
	and.b32  	%r180, %r178, 2;
	setp.eq.s32 	%p100, %r180, 0;
	mov.f32 	%f318, 0f00000000;
	sub.f32 	%f319, %f318, %f317;
	selp.f32 	%f372, %f317, %f319, %p100;
	mov.f32 	%f320, 0f3F800000;
	sub.f32 	%f371, %f320, %f72;
$L__BB8_104:
	mul.f32 	%f81, %f372, 0f42652EE1;
	mul.f32 	%f341, %f2, %f2;
	fma.rn.f32 	%f342, %f1, %f1, %f341;
	setp.neu.f32 	%p110, %f342, 0f00000000;
	@%p110 bra 	$L__BB8_106;
	mul.f32 	%f373, %f363, %f81;
	neg.f32 	%f347, %f81;
	mul.f32 	%f374, %f364, %f347;
	bra.uni 	$L__BB8_107;
$L__BB8_106:
	mul.f32 	%f343, %f371, 0f42652EE1;
	mul.f32 	%f344, %f2, %f343;
	mul.f32 	%f345, %f363, %f81;
	fma.rn.f32 	%f373, %f1, %f343, %f345;
	mul.f32 	%f346, %f364, %f81;
	sub.f32 	%f374, %f344, %f346;
$L__BB8_107:
	rcp.rn.f32 	%f348, %f3;
	mul.f32 	%f349, %f348, %f373;
	sub.f32 	%f350, %f4, %f349;
	add.f32 	%f351, %f350, 0f3F800000;
	st.global.f32 	[%rd4], %f351;
	fma.rn.f32 	%f352, %f348, %f374, %f4;
	add.f32 	%f353, %f352, 0f3F800000;
	st.global.f32 	[%rd4+4], %f353;
$L__BB8_108:
	ret;

}
	// .globl	_Z11finalinterpPfS_S_m
.visible .entry _Z11finalinterpPfS_S_m(
	.param .u64 .ptr .align 1 _Z11finalinterpPfS_S_m_param_0,
	.param .u64 .ptr .align 1 _Z11finalinterpPfS_S_m_param_1,
	.param .u64 .ptr .align 1 _Z11finalinterpPfS_S_m_param_2,
	.param .u64 _Z11finalinterpPfS_S_m_param_3
)
{
	.reg .pred 	%p<9>;
	.reg .b32 	%r<10>;
	.reg .b32 	%f<52>;
	.reg .b64 	%rd<54>;

	ld.param.u64 	%rd21, [_Z11finalinterpPfS_S_m_param_0];
	ld.param.u64 	%rd22, [_Z11finalinterpPfS_S_m_param_1];
	ld.param.u64 	%rd24, [_Z11finalinterpPfS_S_m_param_2];
	ld.param.u64 	%rd25, [_Z11finalinterpPfS_S_m_param_3];
	cvta.to.global.u64 	%rd1, %rd24;
	mov.u32 	%r1, %ctaid.x;
	mov.u32 	%r2, %ntid.x;
	mov.u32 	%r3, %tid.x;
	mad.lo.s32 	%r4, %r1, %r2, %r3;
	cvt.u64.u32 	%rd2, %r4;
	mov.u32 	%r5, %ctaid.y;
	mov.u32 	%r6, %ntid.y;
	mov.u32 	%r7, %tid.y;
	mad.lo.s32 	%r8, %r5, %r6, %r7;
	cvt.u64.u32 	%rd3, %r8;
	shr.u64 	%rd4, %rd25, 1;
	mad.lo.s64 	%rd5, %rd4, %rd25, %rd4;
	max.u64 	%rd26, %rd2, %rd3;
	setp.ge.u64 	%p1, %rd26, %rd25;
	@%p1 bra 	$L__BB9_15;
	cvta.to.global.u64 	%rd27, %rd21;
	mad.lo.s64 	%rd28, %rd25, %rd2, %rd3;
	shl.b64 	%rd29, %rd28, 3;
	add.s64 	%rd30, %rd27, %rd29;
	ld.global.f32 	%f8, [%rd30];
	cvt.rn.f32.u64 	%f9, %rd4;
	sub.f32 	%f1, %f8, %f9;
	ld.global.f32 	%f10, [%rd30+4];
	sub.f32 	%f2, %f10, %f9;
	abs.f32 	%f11, %f1;
	add.s64 	%rd31, %rd4, -1;
	cvt.rn.f32.u64 	%f12, %rd31;
	setp.geu.f32 	%p2, %f11, %f12;
	abs.f32 	%f14, %f2;
	setp.geu.f32 	%p3, %f14, %f12;
	or.pred  	%p4, %p2, %p3;
	@%p4 bra 	$L__BB9_15;
	setp.geu.f32 	%p5, %f2, 0f00000000;
	@%p5 bra 	$L__BB9_4;
	neg.f32 	%f17, %f2;
	cvt.rpi.f32.f32 	%f18, %f17;
	neg.f32 	%f19, %f18;
	cvt.rzi.s64.f32 	%rd50, %f19;
	bra.uni 	$L__BB9_5;
$L__BB9_4:
	cvt.rmi.f32.f32 	%f16, %f2;
	cvt.rzi.s64.f32 	%rd50, %f16;
$L__BB9_5:
	mad.lo.s64 	%rd9, %rd50, %rd25, %rd5;
	setp.geu.f32 	%p6, %f1, 0f00000000;
	@%p6 bra 	$L__BB9_7;
	neg.f32 	%f21, %f1;
	cvt.rpi.f32.f32 	%f22, %f21;
	neg.f32 	%f23, %f22;
	cvt.rzi.s64.f32 	%rd51, %f23;
	bra.uni 	$L__BB9_8;
$L__BB9_7:
	cvt.rmi.f32.f32 	%f20, %f1;
	cvt.rzi.s64.f32 	%rd51, %f20;
$L__BB9_8:
	setp.geu.f32 	%p7, %f2, 0f00000000;
	add.s64 	%rd32, %rd51, %rd9;
	shl.b64 	%rd33, %rd32, 2;
	add.s64 	%rd34, %rd1, %rd33;
	mov.f32 	%f24, 0f3F800000;
	sub.f32 	%f25, %f24, %f1;
	cvt.rn.f32.s64 	%f3, %rd51;
	add.f32 	%f4, %f25, %f3;
	sub.f32 	%f26, %f24, %f2;
	cvt.rn.f32.s64 	%f5, %rd50;
	add.f32 	%f6, %f26, %f5;
	mul.f32 	%f27, %f6, %f4;
	sub.s64 	%rd35, %rd3, %rd4;
	sub.s64 	%rd36, %rd2, %rd4;
	mad.lo.s64 	%rd37, %rd35, %rd25, %rd36;
	add.s64 	%rd38, %rd37, %rd5;
	cvta.to.global.u64 	%rd39, %rd22;
	shl.b64 	%rd40, %rd38, 2;
	add.s64 	%rd13, %rd39, %rd40;
	ld.global.f32 	%f28, [%rd13];
	mul.f32 	%f29, %f28, %f27;
	atom.global.add.f32 	%f30, [%rd34], %f29;
	@%p7 bra 	$L__BB9_10;
	neg.f32 	%f32, %f2;
	cvt.rmi.f32.f32 	%f33, %f32;
	neg.f32 	%f34, %f33;
	cvt.rzi.s64.f32 	%rd52, %f34;
	bra.uni 	$L__BB9_11;
$L__BB9_10:
	cvt.rpi.f32.f32 	%f31, %f2;
	cvt.rzi.s64.f32 	%rd52, %f31;
$L__BB9_11:
	setp.geu.f32 	%p8, %f1, 0f00000000;
	mad.lo.s64 	%rd17, %rd52, %rd25, %rd5;
	add.s64 	%rd41, %rd17, %rd51;
	shl.b64 	%rd42, %rd41, 2;
	add.s64 	%rd43, %rd1, %rd42;
	sub.f32 	%f7, %f2, %f5;
	mul.f32 	%f35, %f7, %f4;
	ld.global.f32 	%f36, [%rd13];
	mul.f32 	%f37, %f35, %f36;
	atom.global.add.f32 	%f38, [%rd43], %f37;
	@%p8 bra 	$L__BB9_13;
	neg.f32 	%f40, %f1;
	cvt.rmi.f32.f32 	%f41, %f40;
	neg.f32 	%f42, %f41;
	cvt.rzi.s64.f32 	%rd53, %f42;
	bra.uni 	$L__BB9_14;
$L__BB9_13:
	cvt.rpi.f32.f32 	%f39, %f1;
	cvt.rzi.s64.f32 	%rd53, %f39;
$L__BB9_14:
	add.s64 	%rd44, %rd53, %rd9;
	shl.b64 	%rd45, %rd44, 2;
	add.s64 	%rd46, %rd1, %rd45;
	sub.f32 	%f43, %f1, %f3;
	mul.f32 	%f44, %f6, %f43;
	ld.global.f32 	%f45, [%rd13];
	mul.f32 	%f46, %f44, %f45;
	atom.global.add.f32 	%f47, [%rd46], %f46;
	add.s64 	%rd47, %rd53, %rd17;
	shl.b64 	%rd48, %rd47, 2;
	add.s64 	%rd49, %rd1, %rd48;
	mul.f32 	%f48, %f7, %f43;
	ld.global.f32 	%f49, [%rd13];
	mul.f32 	%f50, %f48, %f49;
	atom.global.add.f32 	%f51, [%rd49], %f50;
$L__BB9_15:
	ret;

}
	// .globl	_Z17setNonPositiveToCPfmf
.visible .entry _Z17setNonPositiveToCPfmf(
	.param .u64 .ptr .align 1 _Z17setNonPositiveToCPfmf_param_0,
	.param .u64 _Z17setNonPositiveToCPfmf_param_1,
	.param .f32 _Z17setNonPositiveToCPfmf_param_2
)
{
	.reg .pred 	%p<3>;
	.reg .b32 	%r<5>;
	.reg .b32 	%f<4>;
	.reg .b64 	%rd<7>;

	ld.param.u64 	%rd2, [_Z17setNonPositiveToCPfmf_param_0];
	ld.param.u64 	%rd3, [_Z17setNonPositiveToCPfmf_param_1];
	ld.param.f32 	%f1, [_Z17setNonPositiveToCPfmf_param_2];
	mov.u32 	%r1, %ctaid.x;
	mov.u32 	%r2, %ntid.x;
	mov.u32 	%r3, %tid.x;
	mad.lo.s32 	%r4, %r1, %r2, %r3;
	cvt.u64.u32 	%rd1, %r4;
	setp.le.u64 	%p1, %rd3, %rd1;
	@%p1 bra 	$L__BB10_2;
	cvta.to.global.u64 	%rd4, %rd2;
	shl.b64 	%rd5, %rd1, 2;
	add.s64 	%rd6, %rd4, %rd5;
	ld.global.f32 	%f2, [%rd6];
	setp.gtu.f32 	%p2, %f2, 0f00000000;
	selp.f32 	%f3, %f2, %f1, %p2;
	st.global.f32 	[%rd6], %f3;
$L__BB10_2:
	ret;

}
	// .globl	_Z11subtractionPfS_S_m
.visible .entry _Z11subtractionPfS_S_m(
	.param .u64 .ptr .align 1 _Z11subtractionPfS_S_m_param_0,
	.param .u64 .ptr .align 1 _Z11subtractionPfS_S_m_param_1,
	.param .u64 .ptr .align 1 _Z11subtractionPfS_S_m_param_2,
	.param .u64 _Z11subtractionPfS_S_m_param_3
)
{
	.reg .pred 	%p<2>;
	.reg .b32 	%r<5>;
	.reg .b32 	%f<5>;
	.reg .b64 	%rd<13>;

	ld.param.u64 	%rd2, [_Z11subtractionPfS_S_m_param_0];
	ld.param.u64 	%rd3, [_Z11subtractionPfS_S_m_param_1];
	ld.param.u64 	%rd4, [_Z11subtractionPfS_S_m_param_2];
	ld.param.u64 	%rd5, [_Z11subtractionPfS_S_m_param_3];
	mov.u32 	%r1, %tid.x;
	mov.u32 	%r2, %ctaid.x;
	mov.u32 	%r3, %ntid.x;
	mad.lo.s32 	%r4, %r2, %r3, %r1;
	cvt.u64.u32 	%rd1, %r4;
	setp.le.u64 	%p1, %rd5, %rd1;
	@%p1 bra 	$L__BB11_2;
	cvta.to.global.u64 	%rd6, %rd2;
	cvta.to.global.u64 	%rd7, %rd3;
	cvta.to.global.u64 	%rd8, %rd4;
	shl.b64 	%rd9, %rd1, 2;
	add.s64 	%rd10, %rd6, %rd9;
	ld.global.f32 	%f1, [%rd10];
	add.s64 	%rd11, %rd7, %rd9;
	ld.global.f32 	%f2, [%rd11];
	sub.f32 	%f3, %f1, %f2;
	abs.f32 	%f4, %f3;
	add.s64 	%rd12, %rd8, %rd9;
	st.global.f32 	[%rd12], %f4;
$L__BB11_2:
	ret;

}
	// .globl	_Z9max_largePfS_mmm
.visible .entry _Z9max_largePfS_mmm(
	.param .u64 .ptr .align 1 _Z9max_largePfS_mmm_param_0,
	.param .u64 .ptr .align 1 _Z9max_largePfS_mmm_param_1,
	.param .u64 _Z9max_largePfS_mmm_param_2,
	.param .u64 _Z9max_largePfS_mmm_param_3,
	.param .u64 _Z9max_largePfS_mmm_param_4
)
{
	.reg .pred 	%p<40>;
	.reg .b32 	%r<62>;
	.reg .b32 	%f<105>;
	.reg .b64 	%rd<50>;

	ld.param.u64 	%rd21, [_Z9max_largePfS_mmm_param_2];
	ld.param.u64 	%rd22, [_Z9max_largePfS_mmm_param_3];
	mov.u32 	%r22, %ctaid.x;
	cvt.u64.u32 	%rd1, %r22;
	mov.u32 	%r23, %tid.x;
	cvt.u64.u32 	%rd2, %r23;
	and.b64  	%rd24, %rd21, -4294967296;
	setp.ne.s64 	%p1, %rd24, 0;
	@%p1 bra 	$L__BB12_2;
	cvt.u32.u64 	%r24, %rd21;
	cvt.u32.u64 	%r25, %rd1;
	div.u32 	%r26, %r25, %r24;
	cvt.u64.u32 	%rd46, %r26;
	bra.uni 	$L__BB12_3;
$L__BB12_2:
	div.u64 	%rd46, %rd1, %rd21;
$L__BB12_3:
	cvt.u32.u64 	%r27, %rd1;
	cvt.rn.f32.u64 	%f1, %rd46;
	cvt.rn.f32.u32 	%f39, %r27;
	cvt.rn.f32.u64 	%f40, %rd21;
	abs.f32 	%f2, %f40;
	abs.f32 	%f101, %f39;
	setp.lt.f32 	%p2, %f101, %f2;
	@%p2 bra 	$L__BB12_15;
	mul.f32 	%f4, %f2, 0f4B000000;
	setp.gtu.f32 	%p3, %f101, %f4;
	@%p3 bra 	$L__BB12_11;
	div.approx.f32 	%f41, %f101, %f2;
	cvt.rzi.f32.f32 	%f99, %f41;
	neg.f32 	%f6, %f2;
	fma.rn.f32 	%f7, %f6, %f99, %f101;
	mov.b32 	%r1, %f7;
	mov.b32 	%r28, %f2;
	setp.lt.u32 	%p4, %r1, %r28;
	@%p4 bra 	$L__BB12_10;
	setp.lt.u32 	%p5, %r1, -2147483647;
	@%p5 bra 	$L__BB12_8;
	add.f32 	%f46, %f99, 0fBF800000;
	setp.lt.f32 	%p8, %f7, %f6;
	add.f32 	%f47, %f46, 0fBF800000;
	selp.f32 	%f99, %f47, %f46, %p8;
	bra.uni 	$L__BB12_10;
$L__BB12_8:
	add.f32 	%f99, %f99, 0f3F800000;
	add.f32 	%f42, %f2, %f2;
	setp.ltu.f32 	%p6, %f7, %f42;
	@%p6 bra 	$L__BB12_10;
	add.f32 	%f43, %f99, 0f3F800000;
	fma.rn.f32 	%f44, %f2, 0fC0400000, %f7;
	setp.ge.f32 	%p7, %f44, 0f00000000;
	add.f32 	%f45, %f43, 0f3F800000;
	selp.f32 	%f99, %f45, %f43, %p7;
$L__BB12_10:
	fma.rn.f32 	%f101, %f6, %f99, %f101;
	bra.uni 	$L__BB12_15;
$L__BB12_11:
	mov.b32 	%r2, %f101;
	mov.b32 	%r29, %f4;
	and.b32  	%r3, %r29, -8388608;
	and.b32  	%r30, %r2, 8388607;
	or.b32  	%r58, %r30, 1065353216;
	and.b32  	%r31, %r29, 8388607;
	or.b32  	%r5, %r31, 1065353216;
	mov.b32 	%f100, %r58;
	sub.s32 	%r32, %r2, %r3;
	add.s32 	%r33, %r32, 192937984;
	and.b32  	%r59, %r33, -8388608;
	setp.eq.s32 	%p9, %r59, 0;
	@%p9 bra 	$L__BB12_14;
	mov.b32 	%f48, %r5;
	rcp.approx.ftz.f32 	%f14, %f48;
	neg.f32 	%f15, %f48;
$L__BB12_13:
	min.u32 	%r34, %r59, 192937984;
	add.s32 	%r35, %r58, %r34;
	mov.b32 	%f49, %r35;
	mul.f32 	%f50, %f14, %f49;
	fma.rn.f32 	%f51, %f15, %f50, %f49;
	fma.rn.f32 	%f52, %f51, %f14, %f50;
	fma.rn.f32 	%f53, %f15, %f52, %f49;
	fma.rz.f32 	%f54, %f53, %f14, %f52;
	cvt.rzi.f32.f32 	%f55, %f54;
	fma.rn.f32 	%f100, %f15, %f55, %f49;
	sub.s32 	%r59, %r59, %r34;
	mov.b32 	%r58, %f100;
	setp.ne.s32 	%p10, %r59, 0;
	setp.ne.s32 	%p11, %r58, 0;
	and.pred  	%p12, %p10, %p11;
	@%p12 bra 	$L__BB12_13;
$L__BB12_14:
	mov.b32 	%f57, %r3;
	setp.leu.f32 	%p13, %f2, 0f00000000;
	setp.gt.u32 	%p14, %r2, 2139095039;
	selp.f32 	%f58, 0f7FFFFFFF, %f57, %p13;
	selp.f32 	%f59, 0f7FFFFFFF, %f58, %p14;
	mul.f32 	%f60, %f100, 0f34000000;
	mul.f32 	%f101, %f59, %f60;
$L__BB12_15:
	cvt.u32.u64 	%r36, %rd2;
	mul.lo.s64 	%rd6, %rd22, %rd22;
	cvt.rn.f32.u64 	%f61, %rd6;
	mul.f32 	%f62, %f61, 0f3A800000;
	cvt.rpi.f32.f32 	%f63, %f62;
	cvt.rzi.s64.f32 	%rd7, %f63;
	setp.eq.s64 	%p15, %rd7, 0;
	shl.b32 	%r37, %r36, 2;
	mov.u32 	%r38, sharedNumDen;
	add.s32 	%r11, %r38, %r37;
	@%p15 bra 	$L__BB12_38;
	abs.f32 	%f64, %f101;
	abs.f32 	%f65, %f101;
	setp.nan.f32 	%p16, %f65, %f65;
	selp.f32 	%f66, %f101, %f64, %p16;
	cvt.rzi.u64.f32 	%rd26, %f66;
	cvt.rn.f32.u64 	%f67, %rd22;
	abs.f32 	%f20, %f67;
	mul.f32 	%f21, %f20, 0f4B000000;
	neg.f32 	%f22, %f20;
	mov.b32 	%r39, %f21;
	and.b32  	%r12, %r39, -8388608;
	and.b32  	%r40, %r39, 8388607;
	or.b32  	%r41, %r40, 1065353216;
	mov.b32 	%f68, %r41;
	rcp.approx.ftz.f32 	%f23, %f68;
	neg.f32 	%f24, %f68;
	cvt.rzi.s64.f32 	%rd27, %f1;
	mul.lo.s64 	%rd8, %rd27, %rd22;
	mul.lo.s64 	%rd9, %rd26, %rd22;
	mov.b64 	%rd47, 1;
	cvt.u32.u64 	%r44, %rd22;
$L__BB12_17:
	mov.u64 	%rd10, %rd47;
	shl.b64 	%rd28, %rd10, 10;
	or.b64  	%rd29, %rd28, %rd2;
	add.s64 	%rd11, %rd29, -1024;
	setp.ge.u64 	%p17, %rd11, %rd6;
	@%p17 bra 	$L__BB12_35;
	setp.ne.s64 	%p19, %rd10, 1;
	@%p19 bra 	$L__BB12_20;
	mov.b32 	%r43, 0;
	st.shared.u32 	[%r11], %r43;
$L__BB12_20:
	or.b64  	%rd30, %rd11, %rd22;
	and.b64  	%rd31, %rd30, -4294967296;
	setp.ne.s64 	%p20, %rd31, 0;
	@%p20 bra 	$L__BB12_22;
	cvt.u32.u64 	%r45, %rd11;
	div.u32 	%r46, %r45, %r44;
	cvt.u64.u32 	%rd48, %r46;
	bra.uni 	$L__BB12_23;
$L__BB12_22:
	div.u64 	%rd48, %rd11, %rd22;
$L__BB12_23:
	cvt.rn.f32.u64 	%f25, %rd48;
	cvt.rn.f32.u64 	%f69, %rd11;
	abs.f32 	%f104, %f69;
	setp.lt.f32 	%p21, %f104, %f20;
	@%p21 bra 	$L__BB12_34;
	setp.gtu.f32 	%p22, %f104, %f21;
	@%p22 bra 	$L__BB12_31;
	div.approx.f32 	%f70, %f104, %f20;
	cvt.rzi.f32.f32 	%f102, %f70;
	fma.rn.f32 	%f28, %f22, %f102, %f104;
	mov.b32 	%r13, %f28;
	mov.b32 	%r47, %f20;
	setp.lt.u32 	%p23, %r13, %r47;
	@%p23 bra 	$L__BB12_30;
	setp.lt.u32 	%p24, %r13, -2147483647;
	@%p24 bra 	$L__BB12_28;
	add.f32 	%f75, %f102, 0fBF800000;
	setp.lt.f32 	%p27, %f28, %f22;
	add.f32 	%f76, %f75, 0fBF800000;
	selp.f32 	%f102, %f76, %f75, %p27;
	bra.uni 	$L__BB12_30;
$L__BB12_28:
	add.f32 	%f102, %f102, 0f3F800000;
	add.f32 	%f71, %f20, %f20;
	setp.ltu.f32 	%p25, %f28, %f71;
	@%p25 bra 	$L__BB12_30;
	add.f32 	%f72, %f102, 0f3F800000;
	fma.rn.f32 	%f73, %f20, 0fC0400000, %f28;
	setp.ge.f32 	%p26, %f73, 0f00000000;
	add.f32 	%f74, %f72, 0f3F800000;
	selp.f32 	%f102, %f74, %f72, %p26;
$L__BB12_30:
	fma.rn.f32 	%f104, %f22, %f102, %f104;
	bra.uni 	$L__BB12_34;
$L__BB12_31:
	mov.b32 	%r14, %f104;
	and.b32  	%r48, %r14, 8388607;
	or.b32  	%r60, %r48, 1065353216;
	mov.b32 	%f103, %r60;
	sub.s32 	%r49, %r14, %r12;
	and.b32  	%r50, %r49, -8388608;
	add.s32 	%r61, %r50, 192937984;
	setp.eq.s32 	%p28, %r61, 0;
	@%p28 bra 	$L__BB12_33;
$L__BB12_32:
	min.u32 	%r51, %r61, 192937984;
	add.s32 	%r52, %r60, %r51;
	mov.b32 	%f77, %r52;
	mul.f32 	%f78, %f23, %f77;
	fma.rn.f32 	%f79, %f24, %f78, %f77;
	fma.rn.f32 	%f80, %f79, %f23, %f78;
	fma.rn.f32 	%f81, %f24, %f80, %f77;
	fma.rz.f32 	%f82, %f81, %f23, %f80;
	cvt.rzi.f32.f32 	%f83, %f82;
	fma.rn.f32 	%f103, %f24, %f83, %f77;
	sub.s32 	%r61, %r61, %r51;
	mov.b32 	%r60, %f103;
	setp.ne.s32 	%p29, %r61, 0;
	setp.ne.s32 	%p30, %r60, 0;
	and.pred  	%p31, %p29, %p30;
	@%p31 bra 	$L__BB12_32;
$L__BB12_33:
	setp.leu.f32 	%p32, %f20, 0f00000000;
	setp.gt.u32 	%p33, %r14, 2139095039;
	mov.b32 	%f85, %r12;
	selp.f32 	%f86, 0f7FFFFFFF, %f85, %p33;
	selp.f32 	%f87, 0f7FFFFFFF, %f86, %p32;
	mul.f32 	%f88, %f103, 0f34000000;
	mul.f32 	%f104, %f87, %f88;
$L__BB12_34:
	ld.param.u64 	%rd45, [_Z9max_largePfS_mmm_param_4];
	ld.param.u64 	%rd43, [_Z9max_largePfS_mmm_param_0];
	abs.f32 	%f89, %f104;
	setp.nan.f32 	%p34, %f89, %f89;
	abs.f32 	%f90, %f104;
	selp.f32 	%f91, %f104, %f90, %p34;
	cvt.rzi.u64.f32 	%rd32, %f91;
	cvt.rzi.s64.f32 	%rd33, %f25;
	add.s64 	%rd34, %rd33, %rd8;
	ld.shared.f32 	%f92, [%r11];
	mad.lo.s64 	%rd35, %rd34, %rd45, %rd9;
	add.s64 	%rd36, %rd35, %rd32;
	cvta.to.global.u64 	%rd37, %rd43;
	shl.b64 	%rd38, %rd36, 2;
	add.s64 	%rd39, %rd37, %rd38;
	ld.global.f32 	%f93, [%rd39];
	max.f32 	%f94, %f92, %f93;
	st.shared.f32 	[%r11], %f94;
	bra.uni 	$L__BB12_37;
$L__BB12_35:
	setp.ne.s64 	%p18, %rd10, 1;
	@%p18 bra 	$L__BB12_37;
	mov.b32 	%r42, 0;
	st.shared.u32 	[%r11], %r42;
$L__BB12_37:
	add.s64 	%rd47, %rd10, 1;
	setp.lt.u64 	%p35, %rd10, %rd7;
	@%p35 bra 	$L__BB12_17;
$L__BB12_38:
	mov.u32 	%r21, %ntid.x;
	setp.lt.u32 	%p36, %r21, 2;
	@%p36 bra 	$L__BB12_43;
	shr.u32 	%r53, %r21, 1;
	cvt.u64.u32 	%rd49, %r53;
$L__BB12_40:
	bar.sync 	0;
	setp.le.u64 	%p37, %rd49, %rd2;
	@%p37 bra 	$L__BB12_42;
	ld.shared.f32 	%f95, [%r11];
	cvt.u32.u64 	%r54, %rd49;
	shl.b32 	%r55, %r54, 2;
	add.s32 	%r56, %r11, %r55;
	ld.shared.f32 	%f96, [%r56];
	max.f32 	%f97, %f95, %f96;
	st.shared.f32 	[%r11], %f97;
$L__BB12_42:
	shr.u64 	%rd18, %rd49, 1;
	setp.gt.u64 	%p38, %rd49, 1;
	mov.u64 	%rd49, %rd18;
	@%p38 bra 	$L__BB12_40;
$L__BB12_43:
	cvt.u32.u64 	%r57, %rd2;
	setp.ne.s32 	%p39, %r57, 0;
	@%p39 bra 	$L__BB12_45;
	ld.param.u64 	%rd44, [_Z9max_largePfS_mmm_param_1];
	ld.shared.f32 	%f98, [sharedNumDen];
	cvta.to.global.u64 	%rd40, %rd44;
	shl.b64 	%rd41, %rd1, 2;
	add.s64 	%rd42, %rd40, %rd41;
	st.global.f32 	[%rd42], %f98;
$L__BB12_45:
	ret;

}
	// .globl	_Z9max_smallPfS_mi
.visible .entry _Z9max_smallPfS_mi(
	.param .u64 .ptr .align 1 _Z9max_smallPfS_mi_param_0,
	.param .u64 .ptr .align 1 _Z9max_smallPfS_mi_param_1,
	.param .u64 _Z9max_smallPfS_mi_param_2,
	.param .u32 _Z9max_smallPfS_mi_param_3
)
{
	.reg .pred 	%p<5>;
	.reg .b32 	%r<12>;
	.reg .b32 	%f<6>;
	.reg .b64 	%rd<14>;

	ld.param.u64 	%rd6, [_Z9max_smallPfS_mi_param_0];
	ld.param.u64 	%rd5, [_Z9max_smallPfS_mi_param_1];
	ld.param.u32 	%r3, [_Z9max_smallPfS_mi_param_3];
	cvta.to.global.u64 	%rd7, %rd6;
	mov.u32 	%r4, %tid.x;
	cvt.u64.u32 	%rd1, %r4;
	mul.wide.u32 	%rd8, %r4, 4;
	add.s64 	%rd9, %rd7, %rd8;
	ld.global.f32 	%f1, [%rd9];
	shl.b32 	%r5, %r4, 2;
	mov.u32 	%r6, sharedNumDen;
	add.s32 	%r1, %r6, %r5;
	st.shared.f32 	[%r1], %f1;
	bar.sync 	0;
	mov.u32 	%r2, %ntid.x;
	setp.lt.u32 	%p1, %r2, 2;
	@%p1 bra 	$L__BB13_5;
	shr.u32 	%r7, %r2, 1;
	cvt.u64.u32 	%rd13, %r7;
$L__BB13_2:
	setp.le.u64 	%p2, %rd13, %rd1;
	@%p2 bra 	$L__BB13_4;
	ld.shared.f32 	%f2, [%r1];
	cvt.u32.u64 	%r8, %rd13;
	shl.b32 	%r9, %r8, 2;
	add.s32 	%r10, %r1, %r9;
	ld.shared.f32 	%f3, [%r10];
	max.f32 	%f4, %f2, %f3;
	st.shared.f32 	[%r1], %f4;
$L__BB13_4:
	bar.sync 	0;
	shr.u64 	%rd4, %rd13, 1;
	setp.gt.u64 	%p3, %rd13, 1;
	mov.u64 	%rd13, %rd4;
	@%p3 bra 	$L__BB13_2;
$L__BB13_5:
	cvt.u32.u64 	%r11, %rd1;
	setp.ne.s32 	%p4, %r11, 0;
	@%p4 bra 	$L__BB13_7;
	ld.shared.f32 	%f5, [sharedNumDen];
	cvta.to.global.u64 	%rd10, %rd5;
	mul.wide.s32 	%rd11, %r3, 4;
	add.s64 	%rd12, %rd10, %rd11;
	st.global.f32 	[%rd12], %f5;
$L__BB13_7:
	ret;

}
	// .globl	_Z5tlisiPfS_S_mmmS_
.visible .entry _Z5tlisiPfS_S_mmmS_(
	.param .u64 .ptr .align 1 _Z5tlisiPfS_S_mmmS__param_0,
	.param .u64 .ptr .align 1 _Z5tlisiPfS_S_mmmS__param_1,
	.param .u64 .ptr .align 1 _Z5tlisiPfS_S_mmmS__param_2,
	.param .u64 _Z5tlisiPfS_S_mmmS__param_3,
	.param .u64 _Z5tlisiPfS_S_mmmS__param_4,
	.param .u64 _Z5tlisiPfS_S_mmmS__param_5,
	.param .u64 .ptr .align 1 _Z5tlisiPfS_S_mmmS__param_6
)
{
	.reg .pred 	%p<40>;
	.reg .b32 	%r<62>;
	.reg .b32 	%f<136>;
	.reg .b64 	%rd<52>;

	ld.param.u64 	%rd21, [_Z5tlisiPfS_S_mmmS__param_0];
	ld.param.u64 	%rd22, [_Z5tlisiPfS_S_mmmS__param_1];
	ld.param.u64 	%rd23, [_Z5tlisiPfS_S_mmmS__param_2];
	ld.param.u64 	%rd24, [_Z5tlisiPfS_S_mmmS__param_3];
	ld.param.u64 	%rd25, [_Z5tlisiPfS_S_mmmS__param_4];
	ld.param.u64 	%rd26, [_Z5tlisiPfS_S_mmmS__param_5];
	ld.param.u64 	%rd27, [_Z5tlisiPfS_S_mmmS__param_6];
	cvta.to.global.u64 	%rd28, %rd27;
	ld.global.f32 	%f40, [%rd28];
	ld.global.f32 	%f41, [%rd28+4];
	ld.global.f32 	%f42, [%rd28+8];
	max.f32 	%f43, %f41, %f42;
	max.f32 	%f1, %f40, %f43;
	mov.u32 	%r22, %ctaid.x;
	cvt.u64.u32 	%rd1, %r22;
	mov.u32 	%r23, %tid.x;
	cvt.u64.u32 	%rd2, %r23;
	and.b64  	%rd29, %rd26, -4294967296;
	setp.ne.s64 	%p1, %rd29, 0;
	@%p1 bra 	$L__BB14_2;
	cvt.u32.u64 	%r24, %rd26;
	cvt.u32.u64 	%r25, %rd1;
	div.u32 	%r26, %r25, %r24;
	cvt.u64.u32 	%rd48, %r26;
	bra.uni 	$L__BB14_3;
$L__BB14_2:
	div.u64 	%rd48, %rd1, %rd26;
$L__BB14_3:
	cvt.u32.u64 	%r27, %rd1;
	cvt.rn.f32.u64 	%f2, %rd48;
	cvt.rn.f32.u32 	%f44, %r27;
	cvt.rn.f32.u64 	%f45, %rd26;
	abs.f32 	%f3, %f45;
	abs.f32 	%f132, %f44;
	setp.lt.f32 	%p2, %f132, %f3;
	@%p2 bra 	$L__BB14_15;
	mul.f32 	%f5, %f3, 0f4B000000;
	setp.gtu.f32 	%p3, %f132, %f5;
	@%p3 bra 	$L__BB14_11;
	div.approx.f32 	%f46, %f132, %f3;
	cvt.rzi.f32.f32 	%f130, %f46;
	neg.f32 	%f7, %f3;
	fma.rn.f32 	%f8, %f7, %f130, %f132;
	mov.b32 	%r1, %f8;
	mov.b32 	%r28, %f3;
	setp.lt.u32 	%p4, %r1, %r28;
	@%p4 bra 	$L__BB14_10;
	setp.lt.u32 	%p5, %r1, -2147483647;
	@%p5 bra 	$L__BB14_8;
	add.f32 	%f51, %f130, 0fBF800000;
	setp.lt.f32 	%p8, %f8, %f7;
	add.f32 	%f52, %f51, 0fBF800000;
	selp.f32 	%f130, %f52, %f51, %p8;
	bra.uni 	$L__BB14_10;
$L__BB14_8:
	add.f32 	%f130, %f130, 0f3F800000;
	add.f32 	%f47, %f3, %f3;
	setp.ltu.f32 	%p6, %f8, %f47;
	@%p6 bra 	$L__BB14_10;
	add.f32 	%f48, %f130, 0f3F800000;
	fma.rn.f32 	%f49, %f3, 0fC0400000, %f8;
	setp.ge.f32 	%p7, %f49, 0f00000000;
	add.f32 	%f50, %f48, 0f3F800000;
	selp.f32 	%f130, %f50, %f48, %p7;
$L__BB14_10:
	fma.rn.f32 	%f132, %f7, %f130, %f132;
	bra.uni 	$L__BB14_15;
$L__BB14_11:
	mov.b32 	%r2, %f132;
	mov.b32 	%r29, %f5;
	and.b32  	%r3, %r29, -8388608;
	and.b32  	%r30, %r2, 8388607;
	or.b32  	%r58, %r30, 1065353216;
	and.b32  	%r31, %r29, 8388607;
	or.b32  	%r5, %r31, 1065353216;
	mov.b32 	%f131, %r58;
	sub.s32 	%r32, %r2, %r3;
	add.s32 	%r33, %r32, 192937984;
	and.b32  	%r59, %r33, -8388608;
	setp.eq.s32 	%p9, %r59, 0;
	@%p9 bra 	$L__BB14_14;
	mov.b32 	%f53, %r5;
	rcp.approx.ftz.f32 	%f15, %f53;
	neg.f32 	%f16, %f53;
$L__BB14_13:
	min.u32 	%r34, %r59, 192937984;
	add.s32 	%r35, %r58, %r34;
	mov.b32 	%f54, %r35;
	mul.f32 	%f55, %f15, %f54;
	fma.rn.f32 	%f56, %f16, %f55, %f54;
	fma.rn.f32 	%f57, %f56, %f15, %f55;
	fma.rn.f32 	%f58, %f16, %f57, %f54;
	fma.rz.f32 	%f59, %f58, %f15, %f57;
	cvt.rzi.f32.f32 	%f60, %f59;
	fma.rn.f32 	%f131, %f16, %f60, %f54;
	sub.s32 	%r59, %r59, %r34;
	mov.b32 	%r58, %f131;
	setp.ne.s32 	%p10, %r59, 0;
	setp.ne.s32 	%p11, %r58, 0;
	and.pred  	%p12, %p10, %p11;
	@%p12 bra 	$L__BB14_13;
$L__BB14_14:
	mov.b32 	%f62, %r3;
	setp.leu.f32 	%p13, %f3, 0f00000000;
	setp.gt.u32 	%p14, %r2, 2139095039;
	selp.f32 	%f63, 0f7FFFFFFF, %f62, %p13;
	selp.f32 	%f64, 0f7FFFFFFF, %f63, %p14;
	mul.f32 	%f65, %f131, 0f34000000;
	mul.f32 	%f132, %f64, %f65;
$L__BB14_15:
	cvt.u32.u64 	%r36, %rd2;
	mul.lo.s64 	%rd6, %rd24, %rd24;
	cvt.rn.f32.u64 	%f66, %rd6;
	mul.f32 	%f67, %f66, 0f3A800000;
	cvt.rpi.f32.f32 	%f68, %f67;
	cvt.rzi.s64.f32 	%rd7, %f68;
	setp.eq.s64 	%p15, %rd7, 0;
	shl.b32 	%r37, %r36, 2;
	mov.u32 	%r38, sharedNumDen;
	add.s32 	%r11, %r38, %r37;
	@%p15 bra 	$L__BB14_38;
	abs.f32 	%f69, %f132;
	abs.f32 	%f70, %f132;
	setp.nan.f32 	%p16, %f70, %f70;
	selp.f32 	%f71, %f132, %f69, %p16;
	cvt.rzi.u64.f32 	%rd31, %f71;
	cvt.rn.f32.u64 	%f72, %rd24;
	abs.f32 	%f21, %f72;
	mul.f32 	%f22, %f21, 0f4B000000;
	neg.f32 	%f23, %f21;
	mov.b32 	%r39, %f22;
	and.b32  	%r12, %r39, -8388608;
	and.b32  	%r40, %r39, 8388607;
	or.b32  	%r41, %r40, 1065353216;
	mov.b32 	%f73, %r41;
	rcp.approx.ftz.f32 	%f24, %f73;
	neg.f32 	%f25, %f73;
	cvt.rzi.s64.f32 	%rd32, %f2;
	mul.lo.s64 	%rd8, %rd32, %rd24;
	mul.lo.s64 	%rd9, %rd31, %rd24;
	cvta.to.global.u64 	%rd10, %rd21;
	cvta.to.global.u64 	%rd11, %rd22;
	mov.b64 	%rd49, 1;
	cvt.u32.u64 	%r44, %rd24;
$L__BB14_17:
	mov.u64 	%rd12, %rd49;
	shl.b64 	%rd33, %rd12, 10;
	or.b64  	%rd34, %rd33, %rd2;
	add.s64 	%rd13, %rd34, -1024;
	setp.ge.u64 	%p17, %rd13, %rd6;
	@%p17 bra 	$L__BB14_35;
	setp.ne.s64 	%p19, %rd12, 1;
	@%p19 bra 	$L__BB14_20;
	mov.b32 	%r43, 0;
	st.shared.u32 	[%r11], %r43;
	st.shared.u32 	[%r11+4096], %r43;
	st.shared.u32 	[%r11+8192], %r43;
$L__BB14_20:
	or.b64  	%rd35, %rd13, %rd24;
	and.b64  	%rd36, %rd35, -4294967296;
	setp.ne.s64 	%p20, %rd36, 0;
	@%p20 bra 	$L__BB14_22;
	cvt.u32.u64 	%r45, %rd13;
	div.u32 	%r46, %r45, %r44;
	cvt.u64.u32 	%rd50, %r46;
	bra.uni 	$L__BB14_23;
$L__BB14_22:
	div.u64 	%rd50, %rd13, %rd24;
$L__BB14_23:
	cvt.rn.f32.u64 	%f26, %rd50;
	cvt.rn.f32.u64 	%f74, %rd13;
	abs.f32 	%f135, %f74;
	setp.lt.f32 	%p21, %f135, %f21;
	@%p21 bra 	$L__BB14_34;
	setp.gtu.f32 	%p22, %f135, %f22;
	@%p22 bra 	$L__BB14_31;
	div.approx.f32 	%f75, %f135, %f21;
	cvt.rzi.f32.f32 	%f133, %f75;
	fma.rn.f32 	%f29, %f23, %f133, %f135;
	mov.b32 	%r13, %f29;
	mov.b32 	%r47, %f21;
	setp.lt.u32 	%p23, %r13, %r47;
	@%p23 bra 	$L__BB14_30;
	setp.lt.u32 	%p24, %r13, -2147483647;
	@%p24 bra 	$L__BB14_28;
	add.f32 	%f80, %f133, 0fBF800000;
	setp.lt.f32 	%p27, %f29, %f23;
	add.f32 	%f81, %f80, 0fBF800000;
	selp.f32 	%f133, %f81, %f80, %p27;
	bra.uni 	$L__BB14_30;
$L__BB14_28:
	add.f32 	%f133, %f133, 0f3F800000;
	add.f32 	%f76, %f21, %f21;
	setp.ltu.f32 	%p25, %f29, %f76;
	@%p25 bra 	$L__BB14_30;
	add.f32 	%f77, %f133, 0f3F800000;
	fma.rn.f32 	%f78, %f21, 0fC0400000, %f29;
	setp.ge.f32 	%p26, %f78, 0f00000000;
	add.f32 	%f79, %f77, 0f3F800000;
	selp.f32 	%f133, %f79, %f77, %p26;
$L__BB14_30:
	fma.rn.f32 	%f135, %f23, %f133, %f135;
	bra.uni 	$L__BB14_34;
$L__BB14_31:
	mov.b32 	%r14, %f135;
	and.b32  	%r48, %r14, 8388607;
	or.b32  	%r60, %r48, 1065353216;
	mov.b32 	%f134, %r60;
	sub.s32 	%r49, %r14, %r12;
	and.b32  	%r50, %r49, -8388608;
	add.s32 	%r61, %r50, 192937984;
	setp.eq.s32 	%p28, %r61, 0;
	@%p28 bra 	$L__BB14_33;
$L__BB14_32:
	min.u32 	%r51, %r61, 192937984;
	add.s32 	%r52, %r60, %r51;
	mov.b32 	%f82, %r52;
	mul.f32 	%f83, %f24, %f82;
	fma.rn.f32 	%f84, %f25, %f83, %f82;
	fma.rn.f32 	%f85, %f84, %f24, %f83;
	fma.rn.f32 	%f86, %f25, %f85, %f82;
	fma.rz.f32 	%f87, %f86, %f24, %f85;
	cvt.rzi.f32.f32 	%f88, %f87;
	fma.rn.f32 	%f134, %f25, %f88, %f82;
	sub.s32 	%r61, %r61, %r51;
	mov.b32 	%r60, %f134;
	setp.ne.s32 	%p29, %r61, 0;
	setp.ne.s32 	%p30, %r60, 0;
	and.pred  	%p31, %p29, %p30;
	@%p31 bra 	$L__BB14_32;
$L__BB14_33:
	setp.leu.f32 	%p32, %f21, 0f00000000;
	setp.gt.u32 	%p33, %r14, 2139095039;
	mov.b32 	%f90, %r12;
	selp.f32 	%f91, 0f7FFFFFFF, %f90, %p33;
	selp.f32 	%f92, 0f7FFFFFFF, %f91, %p32;
	mul.f32 	%f93, %f134, 0f34000000;
	mul.f32 	%f135, %f92, %f93;
$L__BB14_34:
	abs.f32 	%f94, %f135;
	setp.nan.f32 	%p34, %f94, %f94;
	abs.f32 	%f95, %f135;
	selp.f32 	%f96, %f135, %f95, %p34;
	cvt.rzi.u64.f32 	%rd37, %f96;
	cvt.rzi.s64.f32 	%rd38, %f26;
	add.s64 	%rd39, %rd38, %rd8;
	ld.shared.f32 	%f97, [%r11];
	mad.lo.s64 	%rd40, %rd39, %rd25, %rd9;
	add.s64 	%rd41, %rd40, %rd37;
	shl.b64 	%rd42, %rd41, 2;
	add.s64 	%rd43, %rd10, %rd42;
	ld.global.f32 	%f98, [%rd43];
	add.f32 	%f99, %f97, %f98;
	st.shared.f32 	[%r11], %f99;
	ld.shared.f32 	%f100, [%r11+4096];
	max.f32 	%f101, %f100, %f98;
	st.shared.f32 	[%r11+4096], %f101;
	add.s64 	%rd44, %rd11, %rd42;
	ld.global.f32 	%f102, [%rd44];
	div.rn.f32 	%f103, %f98, %f102;
	min.f32 	%f104, %f103, 0f3F800000;
	ld.shared.f32 	%f105, [%r11+8192];
	add.f32 	%f106, %f104, %f105;
	st.shared.f32 	[%r11+8192], %f106;
	bra.uni 	$L__BB14_37;
$L__BB14_35:
	setp.ne.s64 	%p18, %rd12, 1;
	@%p18 bra 	$L__BB14_37;
	mov.b32 	%r42, 0;
	st.shared.u32 	[%r11], %r42;
	st.shared.u32 	[%r11+4096], %r42;
	st.shared.u32 	[%r11+8192], %r42;
$L__BB14_37:
	add.s64 	%rd49, %rd12, 1;
	setp.lt.u64 	%p35, %rd12, %rd7;
	@%p35 bra 	$L__BB14_17;
$L__BB14_38:
	mov.u32 	%r21, %ntid.x;
	setp.lt.u32 	%p36, %r21, 2;
	@%p36 bra 	$L__BB14_43;
	shr.u32 	%r53, %r21, 1;
	cvt.u64.u32 	%rd51, %r53;
$L__BB14_40:
	bar.sync 	0;
	setp.le.u64 	%p37, %rd51, %rd2;
	@%p37 bra 	$L__BB14_42;
	cvt.u32.u64 	%r54, %rd51;
	shl.b32 	%r55, %r54, 2;
	add.s32 	%r56, %r11, %r55;
	ld.shared.f32 	%f107, [%r56];
	ld.shared.f32 	%f108, [%r11];
	add.f32 	%f109, %f107, %f108;
	st.shared.f32 	[%r11], %f109;
	ld.shared.f32 	%f110, [%r11+4096];
	ld.shared.f32 	%f111, [%r56+4096];
	max.f32 	%f112, %f110, %f111;
	st.shared.f32 	[%r11+4096], %f112;
	ld.shared.f32 	%f113, [%r56+8192];
	ld.shared.f32 	%f114, [%r11+8192];
	add.f32 	%f115, %f113, %f114;
	st.shared.f32 	[%r11+8192], %f115;
$L__BB14_42:
	shr.u64 	%rd20, %rd51, 1;
	setp.gt.u64 	%p38, %rd51, 1;
	mov.u64 	%rd51, %rd20;
	@%p38 bra 	$L__BB14_40;
$L__BB14_43:
	cvt.u32.u64 	%r57, %rd2;
	setp.ne.s32 	%p39, %r57, 0;
	@%p39 bra 	$L__BB14_45;
	ld.shared.f32 	%f116, [sharedNumDen];
	cvt.rn.f32.u64 	%f117, %rd24;
	div.rn.f32 	%f118, %f116, %f117;
	div.rn.f32 	%f119, %f118, %f117;
	ld.shared.f32 	%f120, [sharedNumDen+4096];
	mul.f32 	%f121, %f120, %f119;
	ld.shared.f32 	%f122, [sharedNumDen+8192];
	div.rn.f32 	%f123, %f122, %f117;
	div.rn.f32 	%f124, %f123, %f117;
	mul.f32 	%f125, %f121, %f124;
	div.rn.f32 	%f126, %f125, %f1;
	div.rn.f32 	%f127, %f126, %f1;
	mov.f32 	%f128, 0f3F800000;
	sub.f32 	%f129, %f128, %f127;
	cvta.to.global.u64 	%rd45, %rd23;
	shl.b64 	%rd46, %rd1, 2;
	add.s64 	%rd47, %rd45, %rd46;
	st.global.f32 	[%rd47], %f129;
$L__BB14_45:
	ret;

}


// ===== COMPILED SASS (sm_100) =====

	.target	sm_100

	.elftype	@"ET_EXEC"


//--------------------- .note.nv.tkinfo           --------------------------
	.section	.note.nv.tkinfo,"",@"SHT_NOTE"
	.sectionflags	@"SHF_NOTE_NV_TKINFO"
	.tkinfo
        /*0018*/ 	.word	0x00000002
        /*0030*/ 	.string	""
        /*0030*/ 	.string	"ptxas"
        /*0030*/ 	.string	"Cuda compilation tools, release 13.0, V13.0.88"
        /*0030*/ 	.string	"Build cuda_13.0.r13.0/compiler.36424714_0"
        /*0030*/ 	.string	"-arch sm_100 -m 64 "



//--------------------- .note.nv.cuinfo           --------------------------
	.section	.note.nv.cuinfo,"",@"SHT_NOTE"
	.sectionflags	@"SHF_NOTE_NV_CUINFO"
        /*0018*/ 	.short	0x0002
        /*001a*/ 	.short	0x0064
        /*001c*/ 	.short	0x0082
	.zero		2


//--------------------- .nv.info                  --------------------------
	.section	.nv.info,"",@"SHT_CUDA_INFO"
	.align	4


	//----- nvinfo : EIATTR_REGCOUNT
	.align		4
        /*0000*/ 	.byte	0x04, 0x2f
        /*0002*/ 	.short	(.L_5 - .L_4)
	.align		4
.L_4:
        /*0004*/ 	.word	index@(_Z14convolveKernelPfmmf)
        /*0008*/ 	.word	0x00000016


	//----- nvinfo : EIATTR_FRAME_SIZE
	.align		4
.L_5:
        /*000c*/ 	.byte	0x04, 0x11
        /*000e*/ 	.short	(.L_7 - .L_6)
	.align		4
.L_6:
        /*0010*/ 	.word	index@($__internal_13_$__cuda_sm3x_div_rn_noftz_f32_slowpath)
        /*0014*/ 	.word	0x00000020


	//----- nvinfo : EIATTR_FRAME_SIZE
	.align		4
.L_7:
        /*0018*/ 	.byte	0x04, 0x11
        /*001a*/ 	.short	(.L_9 - .L_8)
	.align		4
.L_8:
        /*001c*/ 	.word	index@(_Z14convolveKernelPfmmf)
        /*0020*/ 	.word	0x00000020


	//----- nvinfo : EIATTR_REGCOUNT
	.align		4
.L_9:
        /*0024*/ 	.byte	0x04, 0x2f
        /*0026*/ 	.short	(.L_11 - .L_10)
	.align		4
.L_10:
        /*0028*/ 	.word	index@(_Z18computeVisWeightedPfS_mS_)
        /*002c*/ 	.word	0x00000013


	//----- nvinfo : EIATTR_FRAME_SIZE
	.align		4
.L_11:
        /*0030*/ 	.byte	0x04, 0x11
        /*0032*/ 	.short	(.L_13 - .L_12)
	.align		4
.L_12:
        /*0034*/ 	.word	index@($__internal_12_$__cuda_sm3x_div_rn_noftz_f32_slowpath)
        /*0038*/ 	.word	0x00000000


	//----- nvinfo : EIATTR_FRAME_SIZE
	.align		4
.L_13:
        /*003c*/ 	.byte	0x04, 0x11
        /*003e*/ 	.short	(.L_15 - .L_14)
	.align		4
.L_14:
        /*0040*/ 	.word	index@(_Z18computeVisWeightedPfS_mS_)
        /*0044*/ 	.word	0x00000000


	//----- nvinfo : EIATTR_REGCOUNT
	.align		4
.L_15:
        /*0048*/ 	.byte	0x04, 0x2f
        /*004a*/ 	.short	(.L_17 - .L_16)
	.align		4
.L_16:
        /*004c*/ 	.word	index@(_Z8griddingPfS_S_S_S_ffmm)
        /*0050*/ 	.word	0x00000028


	//----- nvinfo : EIATTR_FRAME_SIZE
	.align		4
.L_17:
        /*0054*/ 	.byte	0x04, 0x11
        /*0056*/ 	.short	(.L_19 - .L_18)
	.align		4
.L_18:
        /*0058*/ 	.word	index@($__internal_11_$__cuda_sm3x_div_rn_noftz_f32_slowpath)
        /*005c*/ 	.word	0x00000080


	//----- nvinfo : EIATTR_FRAME_SIZE
	.align		4
.L_19:
        /*0060*/ 	.byte	0x04, 0x11
        /*0062*/ 	.short	(.L_21 - .L_20)
	.align		4
.L_20:
        /*0064*/ 	.word	index@($__internal_10_$__cuda_sm20_sqrt_rn_f32_slowpath)
        /*0068*/ 	.word	0x00000080


	//----- nvinfo : EIATTR_FRAME_SIZE
	.align		4
.L_21:
        /*006c*/ 	.byte	0x04, 0x11
        /*006e*/ 	.short	(.L_23 - .L_22)
	.align		4
.L_22:
        /*0070*/ 	.word	index@(_Z8griddingPfS_S_S_S_ffmm)
        /*0074*/ 	.word	0x00000080


	//----- nvinfo : EIATTR_REGCOUNT
	.align		4
.L_23:
        /*0078*/ 	.byte	0x04, 0x2f
        /*007a*/ 	.short	(.L_25 - .L_24)
	.align		4
.L_24:
        /*007c*/ 	.word	index@(_Z16combineToComplexPfS_P6float2m)
        /*0080*/ 	.word	0x0000000a


	//----- nvinfo : EIATTR_FRAME_SIZE
	.align		4
.L_25:
        /*0084*/ 	.byte	0x04, 0x11
        /*0086*/ 	.short	(.L_27 - .L_26)
	.align		4
.L_26:
        /*0088*/ 	.word	index@(_Z16combineToComplexPfS_P6float2m)
        /*008c*/ 	.word	0x00000000


	//----- nvinfo : EIATTR_REGCOUNT
	.align		4
.L_27:
        /*0090*/ 	.byte	0x04, 0x2f
        /*0092*/ 	.short	(.L_29 - .L_28)
	.align		4
.L_28:
        /*0094*/ 	.word	index@(_Z9ifftShiftP6float2S0_mm)
        /*0098*/ 	.word	0x00000018


	//----- nvinfo : EIATTR_FRAME_SIZE
	.align		4
.L_29:
        /*009c*/ 	.byte	0x04, 0x11
        /*009e*/ 	.short	(.L_31 - .L_30)
	.align		4
.L_30:
        /*00a0*/ 	.word	index@($__internal_9_$__cuda_sm20_rem_u64)
        /*00a4*/ 	.word	0x00000000


	//----- nvinfo : EIATTR_FRAME_SIZE
	.align		4
.L_31:
        /*00a8*/ 	.byte	0x04, 0x11
        /*00aa*/ 	.short	(.L_33 - .L_32)
	.align		4
.L_32:
        /*00ac*/ 	.word	index@(_Z9ifftShiftP6float2S0_mm)
        /*00b0*/ 	.word	0x00000000


	//----- nvinfo : EIATTR_REGCOUNT
	.align		4
.L_33:
        /*00b4*/ 	.byte	0x04, 0x2f
        /*00b6*/ 	.short	(.L_35 - .L_34)
	.align		4
.L_34:
        /*00b8*/ 	.word	index@(_Z12accumulationPfP6float2mm)
        /*00bc*/ 	.word	0x00000010


	//----- nvinfo : EIATTR_FRAME_SIZE
	.align		4
.L_35:
        /*00c0*/ 	.byte	0x04, 0x11
        /*00c2*/ 	.short	(.L_37 - .L_36)
	.align		4
.L_36:
        /*00c4*/ 	.word	index@(_Z12accumulationPfP6float2mm)
        /*00c8*/ 	.word	0x00000000


	//----- nvinfo : EIATTR_REGCOUNT
	.align		4
.L_37:
        /*00cc*/ 	.byte	0x04, 0x2f
        /*00ce*/ 	.short	(.L_39 - .L_38)
	.align		4
.L_38:
        /*00d0*/ 	.word	index@(_Z7scalingPfS_mf)
        /*00d4*/ 	.word	0x00000010


	//----- nvinfo : EIATTR_FRAME_SIZE
	.align		4
.L_39:
        /*00d8*/ 	.byte	0x04, 0x11
        /*00da*/ 	.short	(.L_41 - .L_40)
	.align		4
.L_40:
        /*00dc*/ 	.word	index@($__internal_8_$__cuda_sm20_rcp_rn_f32_slowpath)
        /*00e0*/ 	.word	0x00000000


	//----- nvinfo : EIATTR_FRAME_SIZE
	.align		4
.L_41:
        /*00e4*/ 	.byte	0x04, 0x11
        /*00e6*/ 	.short	(.L_43 - .L_42)
	.align		4
.L_42:
        /*00e8*/ 	.word	index@(_Z7scalingPfS_mf)
        /*00ec*/ 	.word	0x00000000


	//----- nvinfo : EIATTR_REGCOUNT
	.align		4
.L_43:
        /*00f0*/ 	.byte	0x04, 0x2f
        /*00f2*/ 	.short	(.L_45 - .L_44)
	.align		4
.L_44:
        /*00f4*/ 	.word	index@(_Z12coordschangePfS_m)
        /*00f8*/ 	.word	0x00000014


	//----- nvinfo : EIATTR_FRAME_SIZE
	.align		4
.L_45:
        /*00fc*/ 	.byte	0x04, 0x11
        /*00fe*/ 	.short	(.L_47 - .L_46)
	.align		4
.L_46:
        /*0100*/ 	.word	index@($__internal_7_$__cuda_sm3x_div_rn_noftz_f32_slowpath)
        /*0104*/ 	.word	0x00000000


	//----- nvinfo : EIATTR_FRAME_SIZE
	.align		4
.L_47:
        /*0108*/ 	.byte	0x04, 0x11
        /*010a*/ 	.short	(.L_49 - .L_48)
	.align		4
.L_48:
        /*010c*/ 	.word	index@(_Z12coordschangePfS_m)
        /*0110*/ 	.word	0x00000000


	//----- nvinfo : EIATTR_REGCOUNT
	.align		4
.L_49:
        /*0114*/ 	.byte	0x04, 0x2f
        /*0116*/ 	.short	(.L_51 - .L_50)
	.align		4
.L_50:
        /*0118*/ 	.word	index@(_Z3p2pPfS_fm)
        /*011c*/ 	.word	0x00000020


	//----- nvinfo : EIATTR_FRAME_SIZE
	.align		4
.L_51:
        /*0120*/ 	.byte	0x04, 0x11
        /*0122*/ 	.short	(.L_53 - .L_52)
	.align		4
.L_52:
        /*0124*/ 	.word	index@($__internal_6_$__cuda_sm3x_div_rn_noftz_f32_slowpath)
        /*0128*/ 	.word	0x00000020


	//----- nvinfo : EIATTR_FRAME_SIZE
	.align		4
.L_53:
        /*012c*/ 	.byte	0x04, 0x11
        /*012e*/ 	.short	(.L_55 - .L_54)
	.align		4
.L_54:
        /*0130*/ 	.word	index@($__internal_5_$__cuda_sm20_sqrt_rn_f32_slowpath)
        /*0134*/ 	.word	0x00000020


	//----- nvinfo : EIATTR_FRAME_SIZE
	.align		4
.L_55:
        /*0138*/ 	.byte	0x04, 0x11
        /*013a*/ 	.short	(.L_57 - .L_56)
	.align		4
.L_56:
        /*013c*/ 	.word	index@($__internal_4_$__cuda_sm20_rcp_rn_f32_slowpath)
        /*0140*/ 	.word	0x00000020


	//----- nvinfo : EIATTR_FRAME_SIZE
	.align		4
.L_57:
        /*0144*/ 	.byte	0x04, 0x11
        /*0146*/ 	.short	(.L_59 - .L_58)
	.align		4
.L_58:
        /*0148*/ 	.word	index@($__internal_3_$__cuda_sm20_div_rn_f64_full)
        /*014c*/ 	.word	0x00000020


	//----- nvinfo : EIATTR_FRAME_SIZE
	.align		4
.L_59:
        /*0150*/ 	.byte	0x04, 0x11
        /*0152*/ 	.short	(.L_61 - .L_60)
	.align		4
.L_60:
        /*0154*/ 	.word	index@(_Z3p2pPfS_fm)
        /*0158*/ 	.word	0x00000020


	//----- nvinfo : EIATTR_REGCOUNT
	.align		4
.L_61:
        /*015c*/ 	.byte	0x04, 0x2f
        /*015e*/ 	.short	(.L_63 - .L_62)
	.align		4
.L_62:
        /*0160*/ 	.word	index@(_Z11finalinterpPfS_S_m)
        /*0164*/ 	.word	0x00000018


	//----- nvinfo : EIATTR_FRAME_SIZE
	.align		4
.L_63:
        /*0168*/ 	.byte	0x04, 0x11
        /*016a*/ 	.short	(.L_65 - .L_64)
	.align		4
.L_64:
        /*016c*/ 	.word	index@(_Z11finalinterpPfS_S_m)
        /*0170*/ 	.word	0x00000000


	//----- nvinfo : EIATTR_REGCOUNT
	.align		4
.L_65:
        /*0174*/ 	.byte	0x04, 0x2f
        /*0176*/ 	.short	(.L_67 - .L_66)
	.align		4
.L_66:
        /*0178*/ 	.word	index@(_Z17setNonPositiveToCPfmf)
        /*017c*/ 	.word	0x00000008


	//----- nvinfo : EIATTR_FRAME_SIZE
	.align		4
.L_67:
        /*0180*/ 	.byte	0x04, 0x11
        /*0182*/ 	.short	(.L_69 - .L_68)
	.align		4
.L_68:
        /*0184*/ 	.word	index@(_Z17setNonPositiveToCPfmf)
        /*0188*/ 	.word	0x00000000


	//----- nvinfo : EIATTR_REGCOUNT
	.align		4
.L_69:
        /*018c*/ 	.byte	0x04, 0x2f
        /*018e*/ 	.short	(.L_71 - .L_70)
	.align		4
.L_70:
        /*0190*/ 	.word	index@(_Z11subtractionPfS_S_m)
        /*0194*/ 	.word	0x0000000c


	//----- nvinfo : EIATTR_FRAME_SIZE
	.align		4
.L_71:
        /*0198*/ 	.byte	0x04, 0x11
        /*019a*/ 	.short	(.L_73 - .L_72)
	.align		4
.L_72:
        /*019c*/ 	.word	index@(_Z11subtractionPfS_S_m)
        /*01a0*/ 	.word	0x00000000


	//----- nvinfo : EIATTR_REGCOUNT
	.align		4
.L_73:
        /*01a4*/ 	.byte	0x04, 0x2f
        /*01a6*/ 	.short	(.L_75 - .L_74)
	.align		4
.L_74:
        /*01a8*/ 	.word	index@(_Z9max_largePfS_mmm)
        /*01ac*/ 	.word	0x0000001e


	//----- nvinfo : EIATTR_FRAME_SIZE
	.align		4
.L_75:
        /*01b0*/ 	.byte	0x04, 0x11
        /*01b2*/ 	.short	(.L_77 - .L_76)
	.align		4
.L_76:
        /*01b4*/ 	.word	index@($__internal_2_$__cuda_sm20_div_u64)
        /*01b8*/ 	.word	0x00000000


	//----- nvinfo : EIATTR_FRAME_SIZE
	.align		4
.L_77:
        /*01bc*/ 	.byte	0x04, 0x11
        /*01be*/ 	.short	(.L_79 - .L_78)
	.align		4
.L_78:
        /*01c0*/ 	.word	index@(_Z9max_largePfS_mmm)
        /*01c4*/ 	.word	0x00000000


	//----- nvinfo : EIATTR_REGCOUNT
	.align		4
.L_79:
        /*01c8*/ 	.byte	0x04, 0x2f
        /*01ca*/ 	.short	(.L_81 - .L_80)
	.align		4
.L_80:
        /*01cc*/ 	.word	index@(_Z9max_smallPfS_mi)
        /*01d0*/ 	.word	0x0000000c


	//----- nvinfo : EIATTR_FRAME_SIZE
	.align		4
.L_81:
        /*01d4*/ 	.byte	0x04, 0x11
        /*01d6*/ 	.short	(.L_83 - .L_82)
	.align		4
.L_82:
        /*01d8*/ 	.word	index@(_Z9max_smallPfS_mi)
        /*01dc*/ 	.word	0x00000000


	//----- nvinfo : EIATTR_REGCOUNT
	.align		4
.L_83:
        /*01e0*/ 	.byte	0x04, 0x2f
        /*01e2*/ 	.short	(.L_85 - .L_84)
	.align		4
.L_84:
        /*01e4*/ 	.word	index@(_Z5tlisiPfS_S_mmmS_)
        /*01e8*/ 	.word	0x0000001e


	//----- nvinfo : EIATTR_FRAME_SIZE
	.align		4
.L_85:
        /*01ec*/ 	.byte	0x04, 0x11
        /*01ee*/ 	.short	(.L_87 - .L_86)
	.align		4
.L_86:
        /*01f0*/ 	.word	index@($__internal_1_$__cuda_sm3x_div_rn_noftz_f32_slowpath)
        /*01f4*/ 	.word	0x00000000


	//----- nvinfo : EIATTR_FRAME_SIZE
	.align		4
.L_87:
        /*01f8*/ 	.byte	0x04, 0x11
        /*01fa*/ 	.short	(.L_89 - .L_88)
	.align		4
.L_88:
        /*01fc*/ 	.word	index@($__internal_0_$__cuda_sm20_div_u64)
        /*0200*/ 	.word	0x00000000


	//----- nvinfo : EIATTR_FRAME_SIZE
	.align		4
.L_89:
        /*0204*/ 	.byte	0x04, 0x11
        /*0206*/ 	.short	(.L_91 - .L_90)
	.align		4
.L_90:
        /*0208*/ 	.word	index@(_Z5tlisiPfS_S_mmmS_)
        /*020c*/ 	.word	0x00000000


	//----- nvinfo : EIATTR_MIN_STACK_SIZE
	.align		4
.L_91:
        /*0210*/ 	.byte	0x04, 0x12
        /*0212*/ 	.short	(.L_93 - .L_92)
	.align		4
.L_92:
        /*0214*/ 	.word	index@(_Z5tlisiPfS_S_mmmS_)
        /*0218*/ 	.word	0x00000000


	//----- nvinfo : EIATTR_MIN_STACK_SIZE
	.align		4
.L_93:
        /*021c*/ 	.byte	0x04, 0x12
        /*021e*/ 	.short	(.L_95 - .L_94)
	.align		4
.L_94:
        /*0220*/ 	.word	index@(_Z9max_smallPfS_mi)
        /*0224*/ 	.word	0x00000000


	//----- nvinfo : EIATTR_MIN_STACK_SIZE
	.align		4
.L_95:
        /*0228*/ 	.byte	0x04, 0x12
        /*022a*/ 	.short	(.L_97 - .L_96)
	.align		4
.L_96:
        /*022c*/ 	.word	index@(_Z9max_largePfS_mmm)
        /*0230*/ 	.word	0x00000000


	//----- nvinfo : EIATTR_MIN_STACK_SIZE
	.align		4
.L_97:
        /*0234*/ 	.byte	0x04, 0x12
        /*0236*/ 	.short	(.L_99 - .L_98)
	.align		4
.L_98:
        /*0238*/ 	.word	index@(_Z11subtractionPfS_S_m)
        /*023c*/ 	.word	0x00000000


	//----- nvinfo : EIATTR_MIN_STACK_SIZE
	.align		4
.L_99:
        /*0240*/ 	.byte	0x04, 0x12
        /*0242*/ 	.short	(.L_101 - .L_100)
	.align		4
.L_100:
        /*0244*/ 	.word	index@(_Z17setNonPositiveToCPfmf)
        /*0248*/ 	.word	0x00000000


	//----- nvinfo : EIATTR_MIN_STACK_SIZE
	.align		4
.L_101:
        /*024c*/ 	.byte	0x04, 0x12
        /*024e*/ 	.short	(.L_103 - .L_102)
	.align		4
.L_102:
        /*0250*/ 	.word	index@(_Z11finalinterpPfS_S_m)
        /*0254*/ 	.word	0x00000000


	//----- nvinfo : EIATTR_MIN_STACK_SIZE
	.align		4
.L_103:
        /*0258*/ 	.byte	0x04, 0x12
        /*025a*/ 	.short	(.L_105 - .L_104)
	.align		4
.L_104:
        /*025c*/ 	.word	index@(_Z3p2pPfS_fm)
        /*0260*/ 	.word	0x00000020


	//----- nvinfo : EIATTR_MIN_STACK_SIZE
	.align		4
.L_105:
        /*0264*/ 	.byte	0x04, 0x12
        /*0266*/ 	.short	(.L_107 - .L_106)
	.align		4
.L_106:
        /*0268*/ 	.word	index@(_Z12coordschangePfS_m)
        /*026c*/ 	.word	0x00000000


	//----- nvinfo : EIATTR_MIN_STACK_SIZE
	.align		4
.L_107:
        /*0270*/ 	.byte	0x04, 0x12
        /*0272*/ 	.short	(.L_109 - .L_108)
	.align		4
.L_108:
        /*0274*/ 	.word	index@(_Z7scalingPfS_mf)
        /*0278*/ 	.word	0x00000000


	//----- nvinfo : EIATTR_MIN_STACK_SIZE
	.align		4
.L_109:
        /*027c*/ 	.byte	0x04, 0x12
        /*027e*/ 	.short	(.L_111 - .L_110)
	.align		4
.L_110:
        /*0280*/ 	.word	index@(_Z12accumulationPfP6float2mm)
        /*0284*/ 	.word	0x00000000


	//----- nvinfo : EIATTR_MIN_STACK_SIZE
	.align		4
.L_111:
        /*0288*/ 	.byte	0x04, 0x12
        /*028a*/ 	.short	(.L_113 - .L_112)
	.align		4
.L_112:
        /*028c*/ 	.word	index@(_Z9ifftShiftP6float2S0_mm)
        /*0290*/ 	.word	0x00000000


	//----- nvinfo : EIATTR_MIN_STACK_SIZE
	.align		4
.L_113:
        /*0294*/ 	.byte	0x04, 0x12
        /*0296*/ 	.short	(.L_115 - .L_114)
	.align		4
.L_114:
        /*0298*/ 	.word	index@(_Z16combineToComplexPfS_P6float2m)
        /*029c*/ 	.word	0x00000000


	//----- nvinfo : EIATTR_MIN_STACK_SIZE
	.align		4
.L_115:
        /*02a0*/ 	.byte	0x04, 0x12
        /*02a2*/ 	.short	(.L_117 - .L_116)
	.align		4
.L_116:
        /*02a4*/ 	.word	index@(_Z8griddingPfS_S_S_S_ffmm)
        /*02a8*/ 	.word	0x00000080


	//----- nvinfo : EIATTR_MIN_STACK_SIZE
	.align		4
.L_117:
        /*02ac*/ 	.byte	0x04, 0x12
        /*02ae*/ 	.short	(.L_119 - .L_118)
	.align		4
.L_118:
        /*02b0*/ 	.word	index@(_Z18computeVisWeightedPfS_mS_)
        /*02b4*/ 	.word	0x00000000


	//----- nvinfo : EIATTR_MIN_STACK_SIZE
	.align		4
.L_119:
        /*02b8*/ 	.byte	0x04, 0x12
        /*02ba*/ 	.short	(.L_121 - .L_120)
	.align		4
.L_120:
        /*02bc*/ 	.word	index@(_Z14convolveKernelPfmmf)
        /*02c0*/ 	.word	0x00000020
.L_121:


//--------------------- .nv.compat                --------------------------
	.section	.nv.compat,"",@"SHT_CUDA_COMPAT_INFO"
	.align	4
        /*0000*/ 	.byte	0x02, 0x09, 0x00, 0x00, 0x02, 0x02, 0x01, 0x00, 0x02, 0x05, 0x05, 0x00, 0x03, 0x07, 0x01, 0x01
        /*0010*/ 	.byte	0x02, 0x03, 0x00, 0x00, 0x02, 0x06, 0x01, 0x00, 0x04, 0x0b, 0x08, 0x00, 0x01, 0x00, 0x00, 0x00
        /*0020*/ 	.byte	0x00, 0x00, 0x00, 0x00


//--------------------- .nv.info._Z5tlisiPfS_S_mmmS_ --------------------------
	.section	.nv.info._Z5tlisiPfS_S_mmmS_,"",@"SHT_CUDA_INFO"
	.sectionflags	@""
	.align	4


	//----- nvinfo : EIATTR_CUDA_API_VERSION
	.align		4
        /*0000*/ 	.byte	0x04, 0x37
        /*0002*/ 	.short	(.L_123 - .L_122)
.L_122:
        /*0004*/ 	.word	0x00000082


	//----- nvinfo : EIATTR_KPARAM_INFO
	.align		4
.L_123:
        /*0008*/ 	.byte	0x04, 0x17
        /*000a*/ 	.short	(.L_125 - .L_124)
.L_124:
        /*000c*/ 	.word	0x00000000
        /*0010*/ 	.short	0x0006
        /*0012*/ 	.short	0x0030
        /*0014*/ 	.byte	0x00, 0xf5, 0x21, 0x00


	//----- nvinfo : EIATTR_KPARAM_INFO
	.align		4
.L_125:
        /*0018*/ 	.byte	0x04, 0x17
        /*001a*/ 	.short	(.L_127 - .L_126)
.L_126:
        /*001c*/ 	.word	0x00000000
        /*0020*/ 	.short	0x0005
        /*0022*/ 	.short	0x0028
        /*0024*/ 	.byte	0x00, 0xf0, 0x21, 0x00


	//----- nvinfo : EIATTR_KPARAM_INFO
	.align		4
.L_127:
        /*0028*/ 	.byte	0x04, 0x17
        /*002a*/ 	.short	(.L_129 - .L_128)
.L_128:
        /*002c*/ 	.word	0x00000000
        /*0030*/ 	.short	0x0004
        /*0032*/ 	.short	0x0020
        /*0034*/ 	.byte	0x00, 0xf0, 0x21, 0x00


	//----- nvinfo : EIATTR_KPARAM_INFO
	.align		4
.L_129:
        /*0038*/ 	.byte	0x04, 0x17
        /*003a*/ 	.short	(.L_131 - .L_130)
.L_130:
        /*003c*/ 	.word	0x00000000
        /*0040*/ 	.short	0x0003
        /*0042*/ 	.short	0x0018
        /*0044*/ 	.byte	0x00, 0xf0, 0x21, 0x00


	//----- nvinfo : EIATTR_KPARAM_INFO
	.align		4
.L_131:
        /*0048*/ 	.byte	0x04, 0x17
        /*004a*/ 	.short	(.L_133 - .L_132)
.L_132:
        /*004c*/ 	.word	0x00000000
        /*0050*/ 	.short	0x0002
        /*0052*/ 	.short	0x0010
        /*0054*/ 	.byte	0x00, 0xf5, 0x21, 0x00


	//----- nvinfo : EIATTR_KPARAM_INFO
	.align		4
.L_133:
        /*0058*/ 	.byte	0x04, 0x17
        /*005a*/ 	.short	(.L_135 - .L_134)
.L_134:
        /*005c*/ 	.word	0x00000000
        /*0060*/ 	.short	0x0001
        /*0062*/ 	.short	0x0008
        /*0064*/ 	.byte	0x00, 0xf5, 0x21, 0x00


	//----- nvinfo : EIATTR_KPARAM_INFO
	.align		4
.L_135:
        /*0068*/ 	.byte	0x04, 0x17
        /*006a*/ 	.short	(.L_137 - .L_136)
.L_136:
        /*006c*/ 	.word	0x00000000
        /*0070*/ 	.short	0x0000
        /*0072*/ 	.short	0x0000
        /*0074*/ 	.byte	0x00, 0xf5, 0x21, 0x00


	//----- nvinfo : EIATTR_SPARSE_MMA_MASK
	.align		4
.L_137:
        /*0078*/ 	.byte	0x03, 0x50
        /*007a*/ 	.short	0x0000


	//----- nvinfo : EIATTR_MAXREG_COUNT
	.align		4
        /*007c*/ 	.byte	0x03, 0x1b
        /*007e*/ 	.short	0x00ff


	//----- nvinfo : EIATTR_NUM_BARRIERS
	.align		4
        /*0080*/ 	.byte	0x02, 0x4c
        /*0082*/ 	.byte	0x01
	.zero		1


	//----- nvinfo : EIATTR_MERCURY_ISA_VERSION
	.align		4
        /*0084*/ 	.byte	0x03, 0x5f
        /*0086*/ 	.short	0x0101


	//----- nvinfo : EIATTR_VRC_CTA_INIT_COUNT
	.align		4
        /*0088*/ 	.byte	0x02, 0x4a
	.zero		1
	.zero		1


	//----- nvinfo : EIATTR_EXIT_INSTR_OFFSETS
	.align		4
        /*008c*/ 	.byte	0x04, 0x1c
        /*008e*/ 	.short	(.L_139 - .L_138)


	//   ....[0]....
.L_138:
        /*0090*/ 	.word	0x00001670


	//   ....[1]....
        /*0094*/ 	.word	0x00001cd0


	//----- nvinfo : EIATTR_CRS_STACK_SIZE
	.align		4
.L_139:
        /*0098*/ 	.byte	0x04, 0x1e
        /*009a*/ 	.short	(.L_141 - .L_140)
.L_140:
        /*009c*/ 	.word	0x00000000


	//----- nvinfo : EIATTR_CBANK_PARAM_SIZE
	.align		4
.L_141:
        /*00a0*/ 	.byte	0x03, 0x19
        /*00a2*/ 	.short	0x0038


	//----- nvinfo : EIATTR_PARAM_CBANK
	.align		4
        /*00a4*/ 	.byte	0x04, 0x0a
        /*00a6*/ 	.short	(.L_143 - .L_142)
	.align		4
.L_142:
        /*00a8*/ 	.word	index@(.nv.constant0._Z5tlisiPfS_S_mmmS_)
        /*00ac*/ 	.short	0x0380
        /*00ae*/ 	.short	0x0038


	//----- nvinfo : EIATTR_SW_WAR
	.align		4
.L_143:
        /*00b0*/ 	.byte	0x04, 0x36
        /*00b2*/ 	.short	(.L_145 - .L_144)
.L_144:
        /*00b4*/ 	.word	0x00000008
.L_145:


//--------------------- .nv.info._Z9max_smallPfS_mi --------------------------
	.section	.nv.info._Z9max_smallPfS_mi,"",@"SHT_CUDA_INFO"
	.sectionflags	@""
	.align	4


	//----- nvinfo : EIATTR_CUDA_API_VERSION
	.align		4
        /*0000*/ 	.byte	0x04, 0x37
        /*0002*/ 	.short	(.L_147 - .L_146)
.L_146:
        /*0004*/ 	.word	0x00000082


	//----- nvinfo : EIATTR_KPARAM_INFO
	.align		4
.L_147:
        /*0008*/ 	.byte	0x04, 0x17
        /*000a*/ 	.short	(.L_149 - .L_148)
.L_148:
        /*000c*/ 	.word	0x00000000
        /*0010*/ 	.short	0x0003
        /*0012*/ 	.short	0x0018
        /*0014*/ 	.byte	0x00, 0xf0, 0x11, 0x00


	//----- nvinfo : EIATTR_KPARAM_INFO
	.align		4
.L_149:
        /*0018*/ 	.byte	0x04, 0x17
        /*001a*/ 	.short	(.L_151 - .L_150)
.L_150:
        /*001c*/ 	.word	0x00000000
        /*0020*/ 	.short	0x0002
        /*0022*/ 	.short	0x0010
        /*0024*/ 	.byte	0x00, 0xf0, 0x21, 0x00


	//----- nvinfo : EIATTR_KPARAM_INFO
	.align		4
.L_151:
        /*0028*/ 	.byte	0x04, 0x17
        /*002a*/ 	.short	(.L_153 - .L_152)
.L_152:
        /*002c*/ 	.word	0x00000000
        /*0030*/ 	.short	0x0001
        /*0032*/ 	.short	0x0008
        /*0034*/ 	.byte	0x00, 0xf5, 0x21, 0x00


	//----- nvinfo : EIATTR_KPARAM_INFO
	.align		4
.L_153:
        /*0038*/ 	.byte	0x04, 0x17
        /*003a*/ 	.short	(.L_155 - .L_154)
.L_154:
        /*003c*/ 	.word	0x00000000
        /*0040*/ 	.short	0x0000
        /*0042*/ 	.short	0x0000
        /*0044*/ 	.byte	0x00, 0xf5, 0x21, 0x00


	//----- nvinfo : EIATTR_SPARSE_MMA_MASK
	.align		4
.L_155:
        /*0048*/ 	.byte	0x03, 0x50
        /*004a*/ 	.short	0x0000


	//----- nvinfo : EIATTR_MAXREG_COUNT
	.align		4
        /*004c*/ 	.byte	0x03, 0x1b
        /*004e*/ 	.short	0x00ff


	//----- nvinfo : EIATTR_NUM_BARRIERS
	.align		4
        /*0050*/ 	.byte	0x02, 0x4c
        /*0052*/ 	.byte	0x01
	.zero		1


	//----- nvinfo : EIATTR_MERCURY_ISA_VERSION
	.align		4
        /*0054*/ 	.byte	0x03, 0x5f
        /*0056*/ 	.short	0x0101


	//----- nvinfo : EIATTR_VRC_CTA_INIT_COUNT
	.align		4
        /*0058*/ 	.byte	0x02, 0x4a
	.zero		1
	.zero		1


	//----- nvinfo : EIATTR_EXIT_INSTR_OFFSETS
	.align		4
        /*005c*/ 	.byte	0x04, 0x1c
        /*005e*/ 	.short	(.L_157 - .L_156)


	//   ....[0]....
.L_156:
        /*0060*/ 	.word	0x00000220


	//   ....[1]....
        /*0064*/ 	.word	0x000002b0


	//----- nvinfo : EIATTR_CBANK_PARAM_SIZE
	.align		4
.L_157:
        /*0068*/ 	.byte	0x03, 0x19
        /*006a*/ 	.short	0x001c


	//----- nvinfo : EIATTR_PARAM_CBANK
	.align		4
        /*006c*/ 	.byte	0x04, 0x0a
        /*006e*/ 	.short	(.L_159 - .L_158)
	.align		4
.L_158:
        /*0070*/ 	.word	index@(.nv.constant0._Z9max_smallPfS_mi)
        /*0074*/ 	.short	0x0380
        /*0076*/ 	.short	0x001c


	//----- nvinfo : EIATTR_SW_WAR
	.align		4
.L_159:
        /*0078*/ 	.byte	0x04, 0x36
        /*007a*/ 	.short	(.L_161 - .L_160)
.L_160:
        /*007c*/ 	.word	0x00000008
.L_161:


//--------------------- .nv.info._Z9max_largePfS_mmm --------------------------
	.section	.nv.info._Z9max_largePfS_mmm,"",@"SHT_CUDA_INFO"
	.sectionflags	@""
	.align	4


	//----- nvinfo : EIATTR_CUDA_API_VERSION
	.align		4
        /*0000*/ 	.byte	0x04, 0x37
        /*0002*/ 	.short	(.L_163 - .L_162)
.L_162:
        /*0004*/ 	.word	0x00000082


	//----- nvinfo : EIATTR_KPARAM_INFO
	.align		4
.L_163:
        /*0008*/ 	.byte	0x04, 0x17
        /*000a*/ 	.short	(.L_165 - .L_164)
.L_164:
        /*000c*/ 	.word	0x00000000
        /*0010*/ 	.short	0x0004
        /*0012*/ 	.short	0x0020
        /*0014*/ 	.byte	0x00, 0xf0, 0x21, 0x00


	//----- nvinfo : EIATTR_KPARAM_INFO
	.align		4
.L_165:
        /*0018*/ 	.byte	0x04, 0x17
        /*001a*/ 	.short	(.L_167 - .L_166)
.L_166:
        /*001c*/ 	.word	0x00000000
        /*0020*/ 	.short	0x0003
        /*0022*/ 	.short	0x0018
        /*0024*/ 	.byte	0x00, 0xf0, 0x21, 0x00


	//----- nvinfo : EIATTR_KPARAM_INFO
	.align		4
.L_167:
        /*0028*/ 	.byte	0x04, 0x17
        /*002a*/ 	.short	(.L_169 - .L_168)
.L_168:
        /*002c*/ 	.word	0x00000000
        /*0030*/ 	.short	0x0002
        /*0032*/ 	.short	0x0010
        /*0034*/ 	.byte	0x00, 0xf0, 0x21, 0x00


	//----- nvinfo : EIATTR_KPARAM_INFO
	.align		4
.L_169:
        /*0038*/ 	.byte	0x04, 0x17
        /*003a*/ 	.short	(.L_171 - .L_170)
.L_170:
        /*003c*/ 	.word	0x00000000
        /*0040*/ 	.short	0x0001
        /*0042*/ 	.short	0x0008
        /*0044*/ 	.byte	0x00, 0xf5, 0x21, 0x00


	//----- nvinfo : EIATTR_KPARAM_INFO
	.align		4
.L_171:
        /*0048*/ 	.byte	0x04, 0x17
        /*004a*/ 	.short	(.L_173 - .L_172)
.L_172:
        /*004c*/ 	.word	0x00000000
        /*0050*/ 	.short	0x0000
        /*0052*/ 	.short	0x0000
        /*0054*/ 	.byte	0x00, 0xf5, 0x21, 0x00


	//----- nvinfo : EIATTR_SPARSE_MMA_MASK
	.align		4
.L_173:
        /*0058*/ 	.byte	0x03, 0x50
        /*005a*/ 	.short	0x0000


	//----- nvinfo : EIATTR_MAXREG_COUNT
	.align		4
        /*005c*/ 	.byte	0x03, 0x1b
        /*005e*/ 	.short	0x00ff


	//----- nvinfo : EIATTR_NUM_BARRIERS
	.align		4
        /*0060*/ 	.byte	0x02, 0x4c
        /*0062*/ 	.byte	0x01
	.zero		1


	//----- nvinfo : EIATTR_MERCURY_ISA_VERSION
	.align		4
        /*0064*/ 	.byte	0x03, 0x5f
        /*0066*/ 	.short	0x0101


	//----- nvinfo : EIATTR_VRC_CTA_INIT_COUNT
	.align		4
        /*0068*/ 	.byte	0x02, 0x4a
	.zero		1
	.zero		1


	//----- nvinfo : EIATTR_EXIT_INSTR_OFFSETS
	.align		4
        /*006c*/ 	.byte	0x04, 0x1c
        /*006e*/ 	.short	(.L_175 - .L_174)


	//   ....[0]....
.L_174:
        /*0070*/ 	.word	0x000013c0


	//   ....[1]....
        /*0074*/ 	.word	0x00001470


	//----- nvinfo : EIATTR_CRS_STACK_SIZE
	.align		4
.L_175:
        /*0078*/ 	.byte	0x04, 0x1e
        /*007a*/ 	.short	(.L_177 - .L_176)
.L_176:
        /*007c*/ 	.word	0x00000000


	//----- nvinfo : EIATTR_CBANK_PARAM_SIZE
	.align		4
.L_177:
        /*0080*/ 	.byte	0x03, 0x19
        /*0082*/ 	.short	0x0028


	//----- nvinfo : EIATTR_PARAM_CBANK
	.align		4
        /*0084*/ 	.byte	0x04, 0x0a
        /*0086*/ 	.short	(.L_179 - .L_178)
	.align		4
.L_178:
        /*0088*/ 	.word	index@(.nv.constant0._Z9max_largePfS_mmm)
        /*008c*/ 	.short	0x0380
        /*008e*/ 	.short	0x0028


	//----- nvinfo : EIATTR_SW_WAR
	.align		4
.L_179:
        /*0090*/ 	.byte	0x04, 0x36
        /*0092*/ 	.short	(.L_181 - .L_180)
.L_180:
        /*0094*/ 	.word	0x00000008
.L_181:


//--------------------- .nv.info._Z11subtractionPfS_S_m --------------------------
	.section	.nv.info._Z11subtractionPfS_S_m,"",@"SHT_CUDA_INFO"
	.sectionflags	@""
	.align	4


	//----- nvinfo : EIATTR_CUDA_API_VERSION
	.align		4
        /*0000*/ 	.byte	0x04, 0x37
        /*0002*/ 	.short	(.L_183 - .L_182)
.L_182:
        /*0004*/ 	.word	0x00000082


	//----- nvinfo : EIATTR_KPARAM_INFO
	.align		4
.L_183:
        /*0008*/ 	.byte	0x04, 0x17
        /*000a*/ 	.short	(.L_185 - .L_184)
.L_184:
        /*000c*/ 	.word	0x00000000
        /*0010*/ 	.short	0x0003
        /*0012*/ 	.short	0x0018
        /*0014*/ 	.byte	0x00, 0xf0, 0x21, 0x00


	//----- nvinfo : EIATTR_KPARAM_INFO
	.align		4
.L_185:
        /*0018*/ 	.byte	0x04, 0x17
        /*001a*/ 	.short	(.L_187 - .L_186)
.L_186:
        /*001c*/ 	.word	0x00000000
        /*0020*/ 	.short	0x0002
        /*0022*/ 	.short	0x0010
        /*0024*/ 	.byte	0x00, 0xf5, 0x21, 0x00


	//----- nvinfo : EIATTR_KPARAM_INFO
	.align		4
.L_187:
        /*0028*/ 	.byte	0x04, 0x17
        /*002a*/ 	.short	(.L_189 - .L_188)
.L_188:
        /*002c*/ 	.word	0x00000000
        /*0030*/ 	.short	0x0001
        /*0032*/ 	.short	0x0008
        /*0034*/ 	.byte	0x00, 0xf5, 0x21, 0x00


	//----- nvinfo : EIATTR_KPARAM_INFO
	.align		4
.L_189:
        /*0038*/ 	.byte	0x04, 0x17
        /*003a*/ 	.short	(.L_191 - .L_190)
.L_190:
        /*003c*/ 	.word	0x00000000
        /*0040*/ 	.short	0x0000
        /*0042*/ 	.short	0x0000
        /*0044*/ 	.byte	0x00, 0xf5, 0x21, 0x00


	//----- nvinfo : EIATTR_SPARSE_MMA_MASK
	.align		4
.L_191:
        /*0048*/ 	.byte	0x03, 0x50
        /*004a*/ 	.short	0x0000


	//----- nvinfo : EIATTR_MAXREG_COUNT
	.align		4
        /*004c*/ 	.byte	0x03, 0x1b
        /*004e*/ 	.short	0x00ff


	//----- nvinfo : EIATTR_MERCURY_ISA_VERSION
	.align		4
        /*0050*/ 	.byte	0x03, 0x5f
        /*0052*/ 	.short	0x0101


	//----- nvinfo : EIATTR_VRC_CTA_INIT_COUNT
	.align		4
        /*0054*/ 	.byte	0x02, 0x4a
	.zero		1
	.zero		1


	//----- nvinfo : EIATTR_EXIT_INSTR_OFFSETS
	.align		4
        /*0058*/ 	.byte	0x04, 0x1c
        /*005a*/ 	.short	(.L_193 - .L_192)


	//   ....[0]....
.L_192:
        /*005c*/ 	.word	0x00000080


	//   ....[1]....
        /*0060*/ 	.word	0x00000190


	//----- nvinfo : EIATTR_CBANK_PARAM_SIZE
	.align		4
.L_193:
        /*0064*/ 	.byte	0x03, 0x19
        /*0066*/ 	.short	0x0020


	//----- nvinfo : EIATTR_PARAM_CBANK
	.align		4
        /*0068*/ 	.byte	0x04, 0x0a
        /*006a*/ 	.short	(.L_195 - .L_194)
	.align		4
.L_194:
        /*006c*/ 	.word	index@(.nv.constant0._Z11subtractionPfS_S_m)
        /*0070*/ 	.short	0x0380
        /*0072*/ 	.short	0x0020


	//----- nvinfo : EIATTR_SW_WAR
	.align		4
.L_195:
        /*0074*/ 	.byte	0x04, 0x36
        /*0076*/ 	.short	(.L_197 - .L_196)
.L_196:
        /*0078*/ 	.word	0x00000008
.L_197:


//--------------------- .nv.info._Z17setNonPositiveToCPfmf --------------------------
	.section	.nv.info._Z17setNonPositiveToCPfmf,"",@"SHT_CUDA_INFO"
	.sectionflags	@""
	.align	4


	//----- nvinfo : EIATTR_CUDA_API_VERSION
	.align		4
        /*0000*/ 	.byte	0x04, 0x37
        /*0002*/ 	.short	(.L_199 - .L_198)
.L_198:
        /*0004*/ 	.word	0x00000082


	//----- nvinfo : EIATTR_KPARAM_INFO
	.align		4
.L_199:
        /*0008*/ 	.byte	0x04, 0x17
        /*000a*/ 	.short	(.L_201 - .L_200)
.L_200:
        /*000c*/ 	.word	0x00000000
        /*0010*/ 	.short	0x0002
        /*0012*/ 	.short	0x0010
        /*0014*/ 	.byte	0x00, 0xf0, 0x11, 0x00


	//----- nvinfo : EIATTR_KPARAM_INFO
	.align		4
.L_201:
        /*0018*/ 	.byte	0x04, 0x17
        /*001a*/ 	.short	(.L_203 - .L_202)
.L_202:
        /*001c*/ 	.word	0x00000000
        /*0020*/ 	.short	0x0001
        /*0022*/ 	.short	0x0008
        /*0024*/ 	.byte	0x00, 0xf0, 0x21, 0x00


	//----- nvinfo : EIATTR_KPARAM_INFO
	.align		4
.L_203:
        /*0028*/ 	.byte	0x04, 0x17
        /*002a*/ 	.short	(.L_205 - .L_204)
.L_204:
        /*002c*/ 	.word	0x00000000
        /*0030*/ 	.short	0x0000
        /*0032*/ 	.short	0x0000
        /*0034*/ 	.byte	0x00, 0xf5, 0x21, 0x00


	//----- nvinfo : EIATTR_SPARSE_MMA_MASK
	.align		4
.L_205:
        /*0038*/ 	.byte	0x03, 0x50
        /*003a*/ 	.short	0x0000


	//----- nvinfo : EIATTR_MAXREG_COUNT
	.align		4
        /*003c*/ 	.byte	0x03, 0x1b
        /*003e*/ 	.short	0x00ff


	//----- nvinfo : EIATTR_MERCURY_ISA_VERSION
	.align		4
        /*0040*/ 	.byte	0x03, 0x5f
        /*0042*/ 	.short	0x0101


	//----- nvinfo : EIATTR_VRC_CTA_INIT_COUNT
	.align		4
        /*0044*/ 	.byte	0x02, 0x4a
	.zero		1
	.zero		1


	//----- nvinfo : EIATTR_EXIT_INSTR_OFFSETS
	.align		4
        /*0048*/ 	.byte	0x04, 0x1c
        /*004a*/ 	.short	(.L_207 - .L_206)


	//   ....[0]....
.L_206:
        /*004c*/ 	.word	0x00000080


	//   ....[1]....
        /*0050*/ 	.word	0x00000110


	//----- nvinfo : EIATTR_CBANK_PARAM_SIZE
	.align		4
.L_207:
        /*0054*/ 	.byte	0x03, 0x19
        /*0056*/ 	.short	0x0014


	//----- nvinfo : EIATTR_PARAM_CBANK
	.align		4
        /*0058*/ 	.byte	0x04, 0x0a
        /*005a*/ 	.short	(.L_209 - .L_208)
	.align		4
.L_208:
        /*005c*/ 	.word	index@(.nv.constant0._Z17setNonPositiveToCPfmf)
        /*0060*/ 	.short	0x0380
        /*0062*/ 	.short	0x0014


	//----- nvinfo : EIATTR_SW_WAR
	.align		4
.L_209:
        /*0064*/ 	.byte	0x04, 0x36
        /*0066*/ 	.short	(.L_211 - .L_210)
.L_210:
        /*0068*/ 	.word	0x00000008
.L_211:


//--------------------- .nv.info._Z11finalinterpPfS_S_m --------------------------
	.section	.nv.info._Z11finalinterpPfS_S_m,"",@"SHT_CUDA_INFO"
	.sectionflags	@""
	.align	4


	//----- nvinfo : EIATTR_CUDA_API_VERSION
	.align		4
        /*0000*/ 	.byte	0x04, 0x37
        /*0002*/ 	.short	(.L_213 - .L_212)
.L_212:
        /*0004*/ 	.word	0x00000082


	//----- nvinfo : EIATTR_KPARAM_INFO
	.align		4
.L_213:
        /*0008*/ 	.byte	0x04, 0x17
        /*000a*/ 	.short	(.L_215 - .L_214)
.L_214:
        /*000c*/ 	.word	0x00000000
        /*0010*/ 	.short	0x0003
        /*0012*/ 	.short	0x0018
        /*0014*/ 	.byte	0x00, 0xf0, 0x21, 0x00


	//----- nvinfo : EIATTR_KPARAM_INFO
	.align		4
.L_215:
        /*0018*/ 	.byte	0x04, 0x17
        /*001a*/ 	.short	(.L_217 - .L_216)
.L_216:
        /*001c*/ 	.word	0x00000000
        /*0020*/ 	.short	0x0002
        /*0022*/ 	.short	0x0010
        /*0024*/ 	.byte	0x00, 0xf5, 0x21, 0x00


	//----- nvinfo : EIATTR_KPARAM_INFO
	.align		4
.L_217:
        /*0028*/ 	.byte	0x04, 0x17
        /*002a*/ 	.short	(.L_219 - .L_218)
.L_218:
        /*002c*/ 	.word	0x00000000
        /*0030*/ 	.short	0x0001
        /*0032*/ 	.short	0x0008
        /*0034*/ 	.byte	0x00, 0xf5, 0x21, 0x00


	//----- nvinfo : EIATTR_KPARAM_INFO
	.align		4
.L_219:
        /*0038*/ 	.byte	0x04, 0x17
        /*003a*/ 	.short	(.L_221 - .L_220)
.L_220:
        /*003c*/ 	.word	0x00000000
        /*0040*/ 	.short	0x0000
        /*0042*/ 	.short	0x0000
        /*0044*/ 	.byte	0x00, 0xf5, 0x21, 0x00


	//----- nvinfo : EIATTR_SPARSE_MMA_MASK
	.align		4
.L_221:
        /*0048*/ 	.byte	0x03, 0x50
        /*004a*/ 	.short	0x0000


	//----- nvinfo : EIATTR_MAXREG_COUNT
	.align		4
        /*004c*/ 	.byte	0x03, 0x1b
        /*004e*/ 	.short	0x00ff


	//----- nvinfo : EIATTR_MERCURY_ISA_VERSION
	.align		4
        /*0050*/ 	.byte	0x03, 0x5f
        /*0052*/ 	.short	0x0101


	//----- nvinfo : EIATTR_VRC_CTA_INIT_COUNT
	.align		4
        /*0054*/ 	.byte	0x02, 0x4a
	.zero		1
	.zero		1


	//----- nvinfo : EIATTR_EXIT_INSTR_OFFSETS
	.align		4
        /*0058*/ 	.byte	0x04, 0x1c
        /*005a*/ 	.short	(.L_223 - .L_222)


	//   ....[0]....
.L_222:
        /*005c*/ 	.word	0x000000f0


	//   ....[1]....
        /*0060*/ 	.word	0x00000230


	//   ....[2]....
        /*0064*/ 	.word	0x00000780


	//----- nvinfo : EIATTR_CBANK_PARAM_SIZE
	.align		4
.L_223:
        /*0068*/ 	.byte	0x03, 0x19
        /*006a*/ 	.short	0x0020


	//----- nvinfo : EIATTR_PARAM_CBANK
	.align		4
        /*006c*/ 	.byte	0x04, 0x0a
        /*006e*/ 	.short	(.L_225 - .L_224)
	.align		4
.L_224:
        /*0070*/ 	.word	index@(.nv.constant0._Z11finalinterpPfS_S_m)
        /*0074*/ 	.short	0x0380
        /*0076*/ 	.short	0x0020


	//----- nvinfo : EIATTR_SW_WAR
	.align		4
.L_225:
        /*0078*/ 	.byte	0x04, 0x36
        /*007a*/ 	.short	(.L_227 - .L_226)
.L_226:
        /*007c*/ 	.word	0x00000008
.L_227:


//--------------------- .nv.info._Z3p2pPfS_fm     --------------------------
	.section	.nv.info._Z3p2pPfS_fm,"",@"SHT_CUDA_INFO"
	.sectionflags	@""
	.align	4


	//----- nvinfo : EIATTR_CUDA_API_VERSION
	.align		4
        /*0000*/ 	.byte	0x04, 0x37
        /*0002*/ 	.short	(.L_229 - .L_228)
.L_228:
        /*0004*/ 	.word	0x00000082


	//----- nvinfo : EIATTR_KPARAM_INFO
	.align		4
.L_229:
        /*0008*/ 	.byte	0x04, 0x17
        /*000a*/ 	.short	(.L_231 - .L_230)
.L_230:
        /*000c*/ 	.word	0x00000000
        /*0010*/ 	.short	0x0003
        /*0012*/ 	.short	0x0018
        /*0014*/ 	.byte	0x00, 0xf0, 0x21, 0x00


	//----- nvinfo : EIATTR_KPARAM_INFO
	.align		4
.L_231:
        /*0018*/ 	.byte	0x04, 0x17
        /*001a*/ 	.short	(.L_233 - .L_232)
.L_232:
        /*001c*/ 	.word	0x00000000
        /*0020*/ 	.short	0x0002
        /*0022*/ 	.short	0x0010
        /*0024*/ 	.byte	0x00, 0xf0, 0x11, 0x00


	//----- nvinfo : EIATTR_KPARAM_INFO
	.align		4
.L_233:
        /*0028*/ 	.byte	0x04, 0x17
        /*002a*/ 	.short	(.L_235 - .L_234)
.L_234:
        /*002c*/ 	.word	0x00000000
        /*0030*/ 	.short	0x0001
        /*0032*/ 	.short	0x0008
        /*0034*/ 	.byte	0x00, 0xf5, 0x21, 0x00


	//----- nvinfo : EIATTR_KPARAM_INFO
	.align		4
.L_235:
        /*0038*/ 	.byte	0x04, 0x17
        /*003a*/ 	.short	(.L_237 - .L_236)
.L_236:
        /*003c*/ 	.word	0x00000000
        /*0040*/ 	.short	0x0000
        /*0042*/ 	.short	0x0000
        /*0044*/ 	.byte	0x00, 0xf5, 0x21, 0x00


	//----- nvinfo : EIATTR_SPARSE_MMA_MASK
	.align		4
.L_237:
        /*0048*/ 	.byte	0x03, 0x50
        /*004a*/ 	.short	0x0000


	//----- nvinfo : EIATTR_MAXREG_COUNT
	.align		4
        /*004c*/ 	.byte	0x03, 0x1b
        /*004e*/ 	.short	0x00ff


	//----- nvinfo : EIATTR_MERCURY_ISA_VERSION
	.align		4
        /*0050*/ 	.byte	0x03, 0x5f
        /*0052*/ 	.short	0x0101


	//----- nvinfo : EIATTR_VRC_CTA_INIT_COUNT
	.align		4
        /*0054*/ 	.byte	0x02, 0x4a
	.zero		1
	.zero		1


	//----- nvinfo : EIATTR_EXIT_INSTR_OFFSETS
	.align		4
        /*0058*/ 	.byte	0x04, 0x1c
        /*005a*/ 	.short	(.L_239 - .L_238)


	//   ....[0]....
.L_238:
        /*005c*/ 	.word	0x00000460


	//   ....[1]....
        /*0060*/ 	.word	0x00001280


	//   ....[2]....
        /*0064*/ 	.word	0x00004160


	//----- nvinfo : EIATTR_CRS_STACK_SIZE
	.align		4
.L_239:
        /*0068*/ 	.byte	0x04, 0x1e
        /*006a*/ 	.short	(.L_241 - .L_240)
.L_240:
        /*006c*/ 	.word	0x00000000


	//----- nvinfo : EIATTR_CBANK_PARAM_SIZE
	.align		4
.L_241:
        /*0070*/ 	.byte	0x03, 0x19
        /*0072*/ 	.short	0x0020


	//----- nvinfo : EIATTR_PARAM_CBANK
	.align		4
        /*0074*/ 	.byte	0x04, 0x0a
        /*0076*/ 	.short	(.L_243 - .L_242)
	.align		4
.L_242:
        /*0078*/ 	.word	index@(.nv.constant0._Z3p2pPfS_fm)
        /*007c*/ 	.short	0x0380
        /*007e*/ 	.short	0x0020


	//----- nvinfo : EIATTR_SW_WAR
	.align		4
.L_243:
        /*0080*/ 	.byte	0x04, 0x36
        /*0082*/ 	.short	(.L_245 - .L_244)
.L_244:
        /*0084*/ 	.word	0x00000008
.L_245:


//--------------------- .nv.info._Z12coordschangePfS_m --------------------------
	.section	.nv.info._Z12coordschangePfS_m,"",@"SHT_CUDA_INFO"
	.sectionflags	@""
	.align	4


	//----- nvinfo : EIATTR_CUDA_API_VERSION
	.align		4
        /*0000*/ 	.byte	0x04, 0x37
        /*0002*/ 	.short	(.L_247 - .L_246)
.L_246:
        /*0004*/ 	.word	0x00000082


	//----- nvinfo : EIATTR_KPARAM_INFO
	.align		4
.L_247:
        /*0008*/ 	.byte	0x04, 0x17
        /*000a*/ 	.short	(.L_249 - .L_248)
.L_248:
        /*000c*/ 	.word	0x00000000
        /*0010*/ 	.short	0x0002
        /*0012*/ 	.short	0x0010
        /*0014*/ 	.byte	0x00, 0xf0, 0x21, 0x00


	//----- nvinfo : EIATTR_KPARAM_INFO
	.align		4
.L_249:
        /*0018*/ 	.byte	0x04, 0x17
        /*001a*/ 	.short	(.L_251 - .L_250)
.L_250:
        /*001c*/ 	.word	0x00000000
        /*0020*/ 	.short	0x0001
        /*0022*/ 	.short	0x0008
        /*0024*/ 	.byte	0x00, 0xf5, 0x21, 0x00


	//----- nvinfo : EIATTR_KPARAM_INFO
	.align		4
.L_251:
        /*0028*/ 	.byte	0x04, 0x17
        /*002a*/ 	.short	(.L_253 - .L_252)
.L_252:
        /*002c*/ 	.word	0x00000000
        /*0030*/ 	.short	0x0000
        /*0032*/ 	.short	0x0000
        /*0034*/ 	.byte	0x00, 0xf5, 0x21, 0x00


	//----- nvinfo : EIATTR_SPARSE_MMA_MASK
	.align		4
.L_253:
        /*0038*/ 	.byte	0x03, 0x50
        /*003a*/ 	.short	0x0000


	//----- nvinfo : EIATTR_MAXREG_COUNT
	.align		4
        /*003c*/ 	.byte	0x03, 0x1b
        /*003e*/ 	.short	0x00ff


	//----- nvinfo : EIATTR_MERCURY_ISA_VERSION
	.align		4
        /*0040*/ 	.byte	0x03, 0x5f
        /*0042*/ 	.short	0x0101


	//----- nvinfo : EIATTR_VRC_CTA_INIT_COUNT
	.align		4
        /*0044*/ 	.byte	0x02, 0x4a
	.zero		1
	.zero		1


	//----- nvinfo : EIATTR_EXIT_INSTR_OFFSETS
	.align		4
        /*0048*/ 	.byte	0x04, 0x1c
        /*004a*/ 	.short	(.L_255 - .L_254)


	//   ....[0]....
.L_254:
        /*004c*/ 	.word	0x000000f0


	//   ....[1]....
        /*0050*/ 	.word	0x00000490


	//----- nvinfo : EIATTR_CRS_STACK_SIZE
	.align		4
.L_255:
        /*0054*/ 	.byte	0x04, 0x1e
        /*0056*/ 	.short	(.L_257 - .L_256)
.L_256:
        /*0058*/ 	.word	0x00000000


	//----- nvinfo : EIATTR_CBANK_PARAM_SIZE
	.align		4
.L_257:
        /*005c*/ 	.byte	0x03, 0x19
        /*005e*/ 	.short	0x0018


	//----- nvinfo : EIATTR_PARAM_CBANK
	.align		4
        /*0060*/ 	.byte	0x04, 0x0a
        /*0062*/ 	.short	(.L_259 - .L_258)
	.align		4
.L_258:
        /*0064*/ 	.word	index@(.nv.constant0._Z12coordschangePfS_m)
        /*0068*/ 	.short	0x0380
        /*006a*/ 	.short	0x0018


	//----- nvinfo : EIATTR_SW_WAR
	.align		4
.L_259:
        /*006c*/ 	.byte	0x04, 0x36
        /*006e*/ 	.short	(.L_261 - .L_260)
.L_260:
        /*0070*/ 	.word	0x00000008
.L_261:


//--------------------- .nv.info._Z7scalingPfS_mf --------------------------
	.section	.nv.info._Z7scalingPfS_mf,"",@"SHT_CUDA_INFO"
	.sectionflags	@""
	.align	4


	//----- nvinfo : EIATTR_CUDA_API_VERSION
	.align		4
        /*0000*/ 	.byte	0x04, 0x37
        /*0002*/ 	.short	(.L_263 - .L_262)
.L_262:
        /*0004*/ 	.word	0x00000082


	//----- nvinfo : EIATTR_KPARAM_INFO
	.align		4
.L_263:
        /*0008*/ 	.byte	0x04, 0x17
        /*000a*/ 	.short	(.L_265 - .L_264)
.L_264:
        /*000c*/ 	.word	0x00000000
        /*0010*/ 	.short	0x0003
        /*0012*/ 	.short	0x0018
        /*0014*/ 	.byte	0x00, 0xf0, 0x11, 0x00


	//----- nvinfo : EIATTR_KPARAM_INFO
	.align		4
.L_265:
        /*0018*/ 	.byte	0x04, 0x17
        /*001a*/ 	.short	(.L_267 - .L_266)
.L_266:
        /*001c*/ 	.word	0x00000000
        /*0020*/ 	.short	0x0002
        /*0022*/ 	.short	0x0010
        /*0024*/ 	.byte	0x00, 0xf0, 0x21, 0x00


	//----- nvinfo : EIATTR_KPARAM_INFO
	.align		4
.L_267:
        /*0028*/ 	.byte	0x04, 0x17
        /*002a*/ 	.short	(.L_269 - .L_268)
.L_268:
        /*002c*/ 	.word	0x00000000
        /*0030*/ 	.short	0x0001
        /*0032*/ 	.short	0x0008
        /*0034*/ 	.byte	0x00, 0xf5, 0x21, 0x00


	//----- nvinfo : EIATTR_KPARAM_INFO
	.align		4
.L_269:
        /*0038*/ 	.byte	0x04, 0x17
        /*003a*/ 	.short	(.L_271 - .L_270)
.L_270:
        /*003c*/ 	.word	0x00000000
        /*0040*/ 	.short	0x0000
        /*0042*/ 	.short	0x0000
        /*0044*/ 	.byte	0x00, 0xf5, 0x21, 0x00


	//----- nvinfo : EIATTR_SPARSE_MMA_MASK
	.align		4
.L_271:
        /*0048*/ 	.byte	0x03, 0x50
        /*004a*/ 	.short	0x0000


	//----- nvinfo : EIATTR_MAXREG_COUNT
	.align		4
        /*004c*/ 	.byte	0x03, 0x1b
        /*004e*/ 	.short	0x00ff


	//----- nvinfo : EIATTR_MERCURY_ISA_VERSION
	.align		4
        /*0050*/ 	.byte	0x03, 0x5f
        /*0052*/ 	.short	0x0101


	//----- nvinfo : EIATTR_VRC_CTA_INIT_COUNT
	.align		4
        /*0054*/ 	.byte	0x02, 0x4a
	.zero		1
	.zero		1


	//----- nvinfo : EIATTR_EXIT_INSTR_OFFSETS
	.align		4
        /*0058*/ 	.byte	0x04, 0x1c
        /*005a*/ 	.short	(.L_273 - .L_272)


	//   ....[0]....
.L_272:
        /*005c*/ 	.word	0x000000f0


	//   ....[1]....
        /*0060*/ 	.word	0x00000450


	//----- nvinfo : EIATTR_CRS_STACK_SIZE
	.align		4
.L_273:
        /*0064*/ 	.byte	0x04, 0x1e
        /*0066*/ 	.short	(.L_275 - .L_274)
.L_274:
        /*0068*/ 	.word	0x00000000


	//----- nvinfo : EIATTR_CBANK_PARAM_SIZE
	.align		4
.L_275:
        /*006c*/ 	.byte	0x03, 0x19
        /*006e*/ 	.short	0x001c


	//----- nvinfo : EIATTR_PARAM_CBANK
	.align		4
        /*0070*/ 	.byte	0x04, 0x0a
        /*0072*/ 	.short	(.L_277 - .L_276)
	.align		4
.L_276:
        /*0074*/ 	.word	index@(.nv.constant0._Z7scalingPfS_mf)
        /*0078*/ 	.short	0x0380
        /*007a*/ 	.short	0x001c


	//----- nvinfo : EIATTR_SW_WAR
	.align		4
.L_277:
        /*007c*/ 	.byte	0x04, 0x36
        /*007e*/ 	.short	(.L_279 - .L_278)
.L_278:
        /*0080*/ 	.word	0x00000008
.L_279:


//--------------------- .nv.info._Z12accumulationPfP6float2mm --------------------------
	.section	.nv.info._Z12accumulationPfP6float2mm,"",@"SHT_CUDA_INFO"
	.sectionflags	@""
	.align	4


	//----- nvinfo : EIATTR_CUDA_API_VERSION
	.align		4
        /*0000*/ 	.byte	0x04, 0x37
        /*0002*/ 	.short	(.L_281 - .L_280)
.L_280:
        /*0004*/ 	.word	0x00000082


	//----- nvinfo : EIATTR_KPARAM_INFO
	.align		4
.L_281:
        /*0008*/ 	.byte	0x04, 0x17
        /*000a*/ 	.short	(.L_283 - .L_282)
.L_282:
        /*000c*/ 	.word	0x00000000
        /*0010*/ 	.short	0x0003
        /*0012*/ 	.short	0x0018
        /*0014*/ 	.byte	0x00, 0xf0, 0x21, 0x00


	//----- nvinfo : EIATTR_KPARAM_INFO
	.align		4
.L_283:
        /*0018*/ 	.byte	0x04, 0x17
        /*001a*/ 	.short	(.L_285 - .L_284)
.L_284:
        /*001c*/ 	.word	0x00000000
        /*0020*/ 	.short	0x0002
        /*0022*/ 	.short	0x0010
        /*0024*/ 	.byte	0x00, 0xf0, 0x21, 0x00


	//----- nvinfo : EIATTR_KPARAM_INFO
	.align		4
.L_285:
        /*0028*/ 	.byte	0x04, 0x17
        /*002a*/ 	.short	(.L_287 - .L_286)
.L_286:
        /*002c*/ 	.word	0x00000000
        /*0030*/ 	.short	0x0001
        /*0032*/ 	.short	0x0008
        /*0034*/ 	.byte	0x00, 0xf5, 0x21, 0x00


	//----- nvinfo : EIATTR_KPARAM_INFO
	.align		4
.L_287:
        /*0038*/ 	.byte	0x04, 0x17
        /*003a*/ 	.short	(.L_289 - .L_288)
.L_288:
        /*003c*/ 	.word	0x00000000
        /*0040*/ 	.short	0x0000
        /*0042*/ 	.short	0x0000
        /*0044*/ 	.byte	0x00, 0xf5, 0x21, 0x00


	//----- nvinfo : EIATTR_SPARSE_MMA_MASK
	.align		4
.L_289:
        /*0048*/ 	.byte	0x03, 0x50
        /*004a*/ 	.short	0x0000


	//----- nvinfo : EIATTR_MAXREG_COUNT
	.align		4
        /*004c*/ 	.byte	0x03, 0x1b
        /*004e*/ 	.short	0x00ff


	//----- nvinfo : EIATTR_MERCURY_ISA_VERSION
	.align		4
        /*0050*/ 	.byte	0x03, 0x5f
        /*0052*/ 	.short	0x0101


	//----- nvinfo : EIATTR_VRC_CTA_INIT_COUNT
	.align		4
        /*0054*/ 	.byte	0x02, 0x4a
	.zero		1
	.zero		1


	//----- nvinfo : EIATTR_EXIT_INSTR_OFFSETS
	.align		4
        /*0058*/ 	.byte	0x04, 0x1c
        /*005a*/ 	.short	(.L_291 - .L_290)


	//   ....[0]....
.L_290:
        /*005c*/ 	.word	0x000000f0


	//   ....[1]....
        /*0060*/ 	.word	0x00000370


	//----- nvinfo : EIATTR_CBANK_PARAM_SIZE
	.align		4
.L_291:
        /*0064*/ 	.byte	0x03, 0x19
        /*0066*/ 	.short	0x0020


	//----- nvinfo : EIATTR_PARAM_CBANK
	.align		4
        /*0068*/ 	.byte	0x04, 0x0a
        /*006a*/ 	.short	(.L_293 - .L_292)
	.align		4
.L_292:
        /*006c*/ 	.word	index@(.nv.constant0._Z12accumulationPfP6float2mm)
        /*0070*/ 	.short	0x0380
        /*0072*/ 	.short	0x0020


	//----- nvinfo : EIATTR_SW_WAR
	.align		4
.L_293:
        /*0074*/ 	.byte	0x04, 0x36
        /*0076*/ 	.short	(.L_295 - .L_294)
.L_294:
        /*0078*/ 	.word	0x00000008
.L_295:


//--------------------- .nv.info._Z9ifftShiftP6float2S0_mm --------------------------
	.section	.nv.info._Z9ifftShiftP6float2S0_mm,"",@"SHT_CUDA_INFO"
	.sectionflags	@""
	.align	4


	//----- nvinfo : EIATTR_CUDA_API_VERSION
	.align		4
        /*0000*/ 	.byte	0x04, 0x37
        /*0002*/ 	.short	(.L_297 - .L_296)
.L_296:
        /*0004*/ 	.word	0x00000082


	//----- nvinfo : EIATTR_KPARAM_INFO
	.align		4
.L_297:
        /*0008*/ 	.byte	0x04, 0x17
        /*000a*/ 	.short	(.L_299 - .L_298)
.L_298:
        /*000c*/ 	.word	0x00000000
        /*0010*/ 	.short	0x0003
        /*0012*/ 	.short	0x0018
        /*0014*/ 	.byte	0x00, 0xf0, 0x21, 0x00


	//----- nvinfo : EIATTR_KPARAM_INFO
	.align		4
.L_299:
        /*0018*/ 	.byte	0x04, 0x17
        /*001a*/ 	.short	(.L_301 - .L_300)
.L_300:
        /*001c*/ 	.word	0x00000000
        /*0020*/ 	.short	0x0002
        /*0022*/ 	.short	0x0010
        /*0024*/ 	.byte	0x00, 0xf0, 0x21, 0x00


	//----- nvinfo : EIATTR_KPARAM_INFO
	.align		4
.L_301:
        /*0028*/ 	.byte	0x04, 0x17
        /*002a*/ 	.short	(.L_303 - .L_302)
.L_302:
        /*002c*/ 	.word	0x00000000
        /*0030*/ 	.short	0x0001
        /*0032*/ 	.short	0x0008
        /*0034*/ 	.byte	0x00, 0xf5, 0x21, 0x00


	//----- nvinfo : EIATTR_KPARAM_INFO
	.align		4
.L_303:
        /*0038*/ 	.byte	0x04, 0x17
        /*003a*/ 	.short	(.L_305 - .L_304)
.L_304:
        /*003c*/ 	.word	0x00000000
        /*0040*/ 	.short	0x0000
        /*0042*/ 	.short	0x0000
        /*0044*/ 	.byte	0x00, 0xf5, 0x21, 0x00


	//----- nvinfo : EIATTR_SPARSE_MMA_MASK
	.align		4
.L_305:
        /*0048*/ 	.byte	0x03, 0x50
        /*004a*/ 	.short	0x0000


	//----- nvinfo : EIATTR_MAXREG_COUNT
	.align		4
        /*004c*/ 	.byte	0x03, 0x1b
        /*004e*/ 	.short	0x00ff


	//----- nvinfo : EIATTR_MERCURY_ISA_VERSION
	.align		4
        /*0050*/ 	.byte	0x03, 0x5f
        /*0052*/ 	.short	0x0101


	//----- nvinfo : EIATTR_VRC_CTA_INIT_COUNT
	.align		4
        /*0054*/ 	.byte	0x02, 0x4a
	.zero		1
	.zero		1


	//----- nvinfo : EIATTR_EXIT_INSTR_OFFSETS
	.align		4
        /*0058*/ 	.byte	0x04, 0x1c
        /*005a*/ 	.short	(.L_307 - .L_306)


	//   ....[0]....
.L_306:
        /*005c*/ 	.word	0x000000e0


	//   ....[1]....
        /*0060*/ 	.word	0x000006c0


	//----- nvinfo : EIATTR_CRS_STACK_SIZE
	.align		4
.L_307:
        /*0064*/ 	.byte	0x04, 0x1e
        /*0066*/ 	.short	(.L_309 - .L_308)
.L_308:
        /*0068*/ 	.word	0x00000000


	//----- nvinfo : EIATTR_CBANK_PARAM_SIZE
	.align		4
.L_309:
        /*006c*/ 	.byte	0x03, 0x19
        /*006e*/ 	.short	0x0020


	//----- nvinfo : EIATTR_PARAM_CBANK
	.align		4
        /*0070*/ 	.byte	0x04, 0x0a
        /*0072*/ 	.short	(.L_311 - .L_310)
	.align		4
.L_310:
        /*0074*/ 	.word	index@(.nv.constant0._Z9ifftShiftP6float2S0_mm)
        /*0078*/ 	.short	0x0380
        /*007a*/ 	.short	0x0020


	//----- nvinfo : EIATTR_SW_WAR
	.align		4
.L_311:
        /*007c*/ 	.byte	0x04, 0x36
        /*007e*/ 	.short	(.L_313 - .L_312)
.L_312:
        /*0080*/ 	.word	0x00000008
.L_313:


//--------------------- .nv.info._Z16combineToComplexPfS_P6float2m --------------------------
	.section	.nv.info._Z16combineToComplexPfS_P6float2m,"",@"SHT_CUDA_INFO"
	.sectionflags	@""
	.align	4


	//----- nvinfo : EIATTR_CUDA_API_VERSION
	.align		4
        /*0000*/ 	.byte	0x04, 0x37
        /*0002*/ 	.short	(.L_315 - .L_314)
.L_314:
        /*0004*/ 	.word	0x00000082


	//----- nvinfo : EIATTR_KPARAM_INFO
	.align		4
.L_315:
        /*0008*/ 	.byte	0x04, 0x17
        /*000a*/ 	.short	(.L_317 - .L_316)
.L_316:
        /*000c*/ 	.word	0x00000000
        /*0010*/ 	.short	0x0003
        /*0012*/ 	.short	0x0018
        /*0014*/ 	.byte	0x00, 0xf0, 0x21, 0x00


	//----- nvinfo : EIATTR_KPARAM_INFO
	.align		4
.L_317:
        /*0018*/ 	.byte	0x04, 0x17
        /*001a*/ 	.short	(.L_319 - .L_318)
.L_318:
        /*001c*/ 	.word	0x00000000
        /*0020*/ 	.short	0x0002
        /*0022*/ 	.short	0x0010
        /*0024*/ 	.byte	0x00, 0xf5, 0x21, 0x00


	//----- nvinfo : EIATTR_KPARAM_INFO
	.align		4
.L_319:
        /*0028*/ 	.byte	0x04, 0x17
        /*002a*/ 	.short	(.L_321 - .L_320)
.L_320:
        /*002c*/ 	.word	0x00000000
        /*0030*/ 	.short	0x0001
        /*0032*/ 	.short	0x0008
        /*0034*/ 	.byte	0x00, 0xf5, 0x21, 0x00


	//----- nvinfo : EIATTR_KPARAM_INFO
	.align		4
.L_321:
        /*0038*/ 	.byte	0x04, 0x17
        /*003a*/ 	.short	(.L_323 - .L_322)
.L_322:
        /*003c*/ 	.word	0x00000000
        /*0040*/ 	.short	0x0000
        /*0042*/ 	.short	0x0000
        /*0044*/ 	.byte	0x00, 0xf5, 0x21, 0x00


	//----- nvinfo : EIATTR_SPARSE_MMA_MASK
	.align		4
.L_323:
        /*0048*/ 	.byte	0x03, 0x50
        /*004a*/ 	.short	0x0000


	//----- nvinfo : EIATTR_MAXREG_COUNT
	.align		4
        /*004c*/ 	.byte	0x03, 0x1b
        /*004e*/ 	.short	0x00ff


	//----- nvinfo : EIATTR_MERCURY_ISA_VERSION
	.align		4
        /*0050*/ 	.byte	0x03, 0x5f
        /*0052*/ 	.short	0x0101


	//----- nvinfo : EIATTR_VRC_CTA_INIT_COUNT
	.align		4
        /*0054*/ 	.byte	0x02, 0x4a
	.zero		1
	.zero		1


	//----- nvinfo : EIATTR_EXIT_INSTR_OFFSETS
	.align		4
        /*0058*/ 	.byte	0x04, 0x1c
        /*005a*/ 	.short	(.L_325 - .L_324)


	//   ....[0]....
.L_324:
        /*005c*/ 	.word	0x000000d0


	//   ....[1]....
        /*0060*/ 	.word	0x000001d0


	//----- nvinfo : EIATTR_CBANK_PARAM_SIZE
	.align		4
.L_325:
        /*0064*/ 	.byte	0x03, 0x19
        /*0066*/ 	.short	0x0020


	//----- nvinfo : EIATTR_PARAM_CBANK
	.align		4
        /*0068*/ 	.byte	0x04, 0x0a
        /*006a*/ 	.short	(.L_327 - .L_326)
	.align		4
.L_326:
        /*006c*/ 	.word	index@(.nv.constant0._Z16combineToComplexPfS_P6float2m)
        /*0070*/ 	.short	0x0380
        /*0072*/ 	.short	0x0020


	//----- nvinfo : EIATTR_SW_WAR
	.align		4
.L_327:
        /*0074*/ 	.byte	0x04, 0x36
        /*0076*/ 	.short	(.L_329 - .L_328)
.L_328:
        /*0078*/ 	.word	0x00000008
.L_329:


//--------------------- .nv.info._Z8griddingPfS_S_S_S_ffmm --------------------------
	.section	.nv.info._Z8griddingPfS_S_S_S_ffmm,"",@"SHT_CUDA_INFO"
	.sectionflags	@""
	.align	4


	//----- nvinfo : EIATTR_CUDA_API_VERSION
	.align		4
        /*0000*/ 	.byte	0x04, 0x37
        /*0002*/ 	.short	(.L_331 - .L_330)
.L_330:
        /*0004*/ 	.word	0x00000082


	//----- nvinfo : EIATTR_KPARAM_INFO
	.align		4
.L_331:
        /*0008*/ 	.byte	0x04, 0x17
        /*000a*/ 	.short	(.L_333 - .L_332)
.L_332:
        /*000c*/ 	.word	0x00000000
        /*0010*/ 	.short	0x0008
        /*0012*/ 	.short	0x0038
        /*0014*/ 	.byte	0x00, 0xf0, 0x21, 0x00


	//----- nvinfo : EIATTR_KPARAM_INFO
	.align		4
.L_333:
        /*0018*/ 	.byte	0x04, 0x17
        /*001a*/ 	.short	(.L_335 - .L_334)
.L_334:
        /*001c*/ 	.word	0x00000000
        /*0020*/ 	.short	0x0007
        /*0022*/ 	.short	0x0030
        /*0024*/ 	.byte	0x00, 0xf0, 0x21, 0x00


	//----- nvinfo : EIATTR_KPARAM_INFO
	.align		4
.L_335:
        /*0028*/ 	.byte	0x04, 0x17
        /*002a*/ 	.short	(.L_337 - .L_336)
.L_336:
        /*002c*/ 	.word	0x00000000
        /*0030*/ 	.short	0x0006
        /*0032*/ 	.short	0x002c
        /*0034*/ 	.byte	0x00, 0xf0, 0x11, 0x00


	//----- nvinfo : EIATTR_KPARAM_INFO
	.align		4
.L_337:
        /*0038*/ 	.byte	0x04, 0x17
        /*003a*/ 	.short	(.L_339 - .L_338)
.L_338:
        /*003c*/ 	.word	0x00000000
        /*0040*/ 	.short	0x0005
        /*0042*/ 	.short	0x0028
        /*0044*/ 	.byte	0x00, 0xf0, 0x11, 0x00


	//----- nvinfo : EIATTR_KPARAM_INFO
	.align		4
.L_339:
        /*0048*/ 	.byte	0x04, 0x17
        /*004a*/ 	.short	(.L_341 - .L_340)
.L_340:
        /*004c*/ 	.word	0x00000000
        /*0050*/ 	.short	0x0004
        /*0052*/ 	.short	0x0020
        /*0054*/ 	.byte	0x00, 0xf5, 0x21, 0x00


	//----- nvinfo : EIATTR_KPARAM_INFO
	.align		4
.L_341:
        /*0058*/ 	.byte	0x04, 0x17
        /*005a*/ 	.short	(.L_343 - .L_342)
.L_342:
        /*005c*/ 	.word	0x00000000
        /*0060*/ 	.short	0x0003
        /*0062*/ 	.short	0x0018
        /*0064*/ 	.byte	0x00, 0xf5, 0x21, 0x00


	//----- nvinfo : EIATTR_KPARAM_INFO
	.align		4
.L_343:
        /*0068*/ 	.byte	0x04, 0x17
        /*006a*/ 	.short	(.L_345 - .L_344)
.L_344:
        /*006c*/ 	.word	0x00000000
        /*0070*/ 	.short	0x0002
        /*0072*/ 	.short	0x0010
        /*0074*/ 	.byte	0x00, 0xf5, 0x21, 0x00


	//----- nvinfo : EIATTR_KPARAM_INFO
	.align		4
.L_345:
        /*0078*/ 	.byte	0x04, 0x17
        /*007a*/ 	.short	(.L_347 - .L_346)
.L_346:
        /*007c*/ 	.word	0x00000000
        /*0080*/ 	.short	0x0001
        /*0082*/ 	.short	0x0008
        /*0084*/ 	.byte	0x00, 0xf5, 0x21, 0x00


	//----- nvinfo : EIATTR_KPARAM_INFO
	.align		4
.L_347:
        /*0088*/ 	.byte	0x04, 0x17
        /*008a*/ 	.short	(.L_349 - .L_348)
.L_348:
        /*008c*/ 	.word	0x00000000
        /*0090*/ 	.short	0x0000
        /*0092*/ 	.short	0x0000
        /*0094*/ 	.byte	0x00, 0xf5, 0x21, 0x00


	//----- nvinfo : EIATTR_SPARSE_MMA_MASK
	.align		4
.L_349:
        /*0098*/ 	.byte	0x03, 0x50
        /*009a*/ 	.short	0x0000


	//----- nvinfo : EIATTR_MAXREG_COUNT
	.align		4
        /*009c*/ 	.byte	0x03, 0x1b
        /*009e*/ 	.short	0x00ff


	//----- nvinfo : EIATTR_MERCURY_ISA_VERSION
	.align		4
        /*00a0*/ 	.byte	0x03, 0x5f
        /*00a2*/ 	.short	0x0101


	//----- nvinfo : EIATTR_VRC_CTA_INIT_COUNT
	.align		4
        /*00a4*/ 	.byte	0x02, 0x4a
	.zero		1
	.zero		1


	//----- nvinfo : EIATTR_EXIT_INSTR_OFFSETS
	.align		4
        /*00a8*/ 	.byte	0x04, 0x1c
        /*00aa*/ 	.short	(.L_351 - .L_350)


	//   ....[0]....
.L_350:
        /*00ac*/ 	.word	0x00000090


	//   ....[1]....
        /*00b0*/ 	.word	0x00000570


	//   ....[2]....
        /*00b4*/ 	.word	0x000034d0


	//----- nvinfo : EIATTR_CRS_STACK_SIZE
	.align		4
.L_351:
        /*00b8*/ 	.byte	0x04, 0x1e
        /*00ba*/ 	.short	(.L_353 - .L_352)
.L_352:
        /*00bc*/ 	.word	0x00000000


	//----- nvinfo : EIATTR_CBANK_PARAM_SIZE
	.align		4
.L_353:
        /*00c0*/ 	.byte	0x03, 0x19
        /*00c2*/ 	.short	0x0040


	//----- nvinfo : EIATTR_PARAM_CBANK
	.align		4
        /*00c4*/ 	.byte	0x04, 0x0a
        /*00c6*/ 	.short	(.L_355 - .L_354)
	.align		4
.L_354:
        /*00c8*/ 	.word	index@(.nv.constant0._Z8griddingPfS_S_S_S_ffmm)
        /*00cc*/ 	.short	0x0380
        /*00ce*/ 	.short	0x0040


	//----- nvinfo : EIATTR_SW_WAR
	.align		4
.L_355:
        /*00d0*/ 	.byte	0x04, 0x36
        /*00d2*/ 	.short	(.L_357 - .L_356)
.L_356:
        /*00d4*/ 	.word	0x00000008
.L_357:


//--------------------- .nv.info._Z18computeVisWeightedPfS_mS_ --------------------------
	.section	.nv.info._Z18computeVisWeightedPfS_mS_,"",@"SHT_CUDA_INFO"
	.sectionflags	@""
	.align	4


	//----- nvinfo : EIATTR_CUDA_API_VERSION
	.align		4
        /*0000*/ 	.byte	0x04, 0x37
        /*0002*/ 	.short	(.L_359 - .L_358)
.L_358:
        /*0004*/ 	.word	0x00000082


	//----- nvinfo : EIATTR_KPARAM_INFO
	.align		4
.L_359:
        /*0008*/ 	.byte	0x04, 0x17
        /*000a*/ 	.short	(.L_361 - .L_360)
.L_360:
        /*000c*/ 	.word	0x00000000
        /*0010*/ 	.short	0x0003
        /*0012*/ 	.short	0x0018
        /*0014*/ 	.byte	0x00, 0xf5, 0x21, 0x00


	//----- nvinfo : EIATTR_KPARAM_INFO
	.align		4
.L_361:
        /*0018*/ 	.byte	0x04, 0x17
        /*001a*/ 	.short	(.L_363 - .L_362)
.L_362:
        /*001c*/ 	.word	0x00000000
        /*0020*/ 	.short	0x0002
        /*0022*/ 	.short	0x0010
        /*0024*/ 	.byte	0x00, 0xf0, 0x21, 0x00


	//----- nvinfo : EIATTR_KPARAM_INFO
	.align		4
.L_363:
        /*0028*/ 	.byte	0x04, 0x17
        /*002a*/ 	.short	(.L_365 - .L_364)
.L_364:
        /*002c*/ 	.word	0x00000000
        /*0030*/ 	.short	0x0001
        /*0032*/ 	.short	0x0008
        /*0034*/ 	.byte	0x00, 0xf5, 0x21, 0x00


	//----- nvinfo : EIATTR_KPARAM_INFO
	.align		4
.L_365:
        /*0038*/ 	.byte	0x04, 0x17
        /*003a*/ 	.short	(.L_367 - .L_366)
.L_366:
        /*003c*/ 	.word	0x00000000
        /*0040*/ 	.short	0x0000
        /*0042*/ 	.short	0x0000
        /*0044*/ 	.byte	0x00, 0xf5, 0x21, 0x00


	//----- nvinfo : EIATTR_SPARSE_MMA_MASK
	.align		4
.L_367:
        /*0048*/ 	.byte	0x03, 0x50
        /*004a*/ 	.short	0x0000


	//----- nvinfo : EIATTR_MAXREG_COUNT
	.align		4
        /*004c*/ 	.byte	0x03, 0x1b
        /*004e*/ 	.short	0x00ff


	//----- nvinfo : EIATTR_MERCURY_ISA_VERSION
	.align		4
        /*0050*/ 	.byte	0x03, 0x5f
        /*0052*/ 	.short	0x0101


	//----- nvinfo : EIATTR_VRC_CTA_INIT_COUNT
	.align		4
        /*0054*/ 	.byte	0x02, 0x4a
	.zero		1
	.zero		1


	//----- nvinfo : EIATTR_EXIT_INSTR_OFFSETS
	.align		4
        /*0058*/ 	.byte	0x04, 0x1c
        /*005a*/ 	.short	(.L_369 - .L_368)


	//   ....[0]....
.L_368:
        /*005c*/ 	.word	0x000000e0


	//   ....[1]....
        /*0060*/ 	.word	0x000003a0


	//----- nvinfo : EIATTR_CRS_STACK_SIZE
	.align		4
.L_369:
        /*0064*/ 	.byte	0x04, 0x1e
        /*0066*/ 	.short	(.L_371 - .L_370)
.L_370:
        /*0068*/ 	.word	0x00000000


	//----- nvinfo : EIATTR_CBANK_PARAM_SIZE
	.align		4
.L_371:
        /*006c*/ 	.byte	0x03, 0x19
        /*006e*/ 	.short	0x0020


	//----- nvinfo : EIATTR_PARAM_CBANK
	.align		4
        /*0070*/ 	.byte	0x04, 0x0a
        /*0072*/ 	.short	(.L_373 - .L_372)
	.align		4
.L_372:
        /*0074*/ 	.word	index@(.nv.constant0._Z18computeVisWeightedPfS_mS_)
        /*0078*/ 	.short	0x0380
        /*007a*/ 	.short	0x0020


	//----- nvinfo : EIATTR_SW_WAR
	.align		4
.L_373:
        /*007c*/ 	.byte	0x04, 0x36
        /*007e*/ 	.short	(.L_375 - .L_374)
.L_374:
        /*0080*/ 	.word	0x00000008
.L_375:


//--------------------- .nv.info._Z14convolveKernelPfmmf --------------------------
	.section	.nv.info._Z14convolveKernelPfmmf,"",@"SHT_CUDA_INFO"
	.sectionflags	@""
	.align	4


	//----- nvinfo : EIATTR_CUDA_API_VERSION
	.align		4
        /*0000*/ 	.byte	0x04, 0x37
        /*0002*/ 	.short	(.L_377 - .L_376)
.L_376:
        /*0004*/ 	.word	0x00000082


	//----- nvinfo : EIATTR_KPARAM_INFO
	.align		4
.L_377:
        /*0008*/ 	.byte	0x04, 0x17
        /*000a*/ 	.short	(.L_379 - .L_378)
.L_378:
        /*000c*/ 	.word	0x00000000
        /*0010*/ 	.short	0x0003
        /*0012*/ 	.short	0x0018
        /*0014*/ 	.byte	0x00, 0xf0, 0x11, 0x00


	//----- nvinfo : EIATTR_KPARAM_INFO
	.align		4
.L_379:
        /*0018*/ 	.byte	0x04, 0x17
        /*001a*/ 	.short	(.L_381 - .L_380)
.L_380:
        /*001c*/ 	.word	0x00000000
        /*0020*/ 	.short	0x0002
        /*0022*/ 	.short	0x0010
        /*0024*/ 	.byte	0x00, 0xf0, 0x21, 0x00


	//----- nvinfo : EIATTR_KPARAM_INFO
	.align		4
.L_381:
        /*0028*/ 	.byte	0x04, 0x17
        /*002a*/ 	.short	(.L_383 - .L_382)
.L_382:
        /*002c*/ 	.word	0x00000000
        /*0030*/ 	.short	0x0001
        /*0032*/ 	.short	0x0008
        /*0034*/ 	.byte	0x00, 0xf0, 0x21, 0x00


	//----- nvinfo : EIATTR_KPARAM_INFO
	.align		4
.L_383:
        /*0038*/ 	.byte	0x04, 0x17
        /*003a*/ 	.short	(.L_385 - .L_384)
.L_384:
        /*003c*/ 	.word	0x00000000
        /*0040*/ 	.short	0x0000
        /*0042*/ 	.short	0x0000
        /*0044*/ 	.byte	0x00, 0xf5, 0x21, 0x00


	//----- nvinfo : EIATTR_SPARSE_MMA_MASK
	.align		4
.L_385:
        /*0048*/ 	.byte	0x03, 0x50
        /*004a*/ 	.short	0x0000


	//----- nvinfo : EIATTR_MAXREG_COUNT
	.align		4
        /*004c*/ 	.byte	0x03, 0x1b
        /*004e*/ 	.short	0x00ff


	//----- nvinfo : EIATTR_MERCURY_ISA_VERSION
	.align		4
        /*0050*/ 	.byte	0x03, 0x5f
        /*0052*/ 	.short	0x0101


	//----- nvinfo : EIATTR_VRC_CTA_INIT_COUNT
	.align		4
        /*0054*/ 	.byte	0x02, 0x4a
	.zero		1
	.zero		1


	//----- nvinfo : EIATTR_EXIT_INSTR_OFFSETS
	.align		4
        /*0058*/ 	.byte	0x04, 0x1c
        /*005a*/ 	.short	(.L_387 - .L_386)


	//   ....[0]....
.L_386:
        /*005c*/ 	.word	0x000000c0


	//   ....[1]....
        /*0060*/ 	.word	0x00005180


	//----- nvinfo : EIATTR_CRS_STACK_SIZE
	.align		4
.L_387:
        /*0064*/ 	.byte	0x04, 0x1e
        /*0066*/ 	.short	(.L_389 - .L_388)
.L_388:
        /*0068*/ 	.word	0x00000000


	//----- nvinfo : EIATTR_CBANK_PARAM_SIZE
	.align		4
.L_389:
        /*006c*/ 	.byte	0x03, 0x19
        /*006e*/ 	.short	0x001c


	//----- nvinfo : EIATTR_PARAM_CBANK
	.align		4
        /*0070*/ 	.byte	0x04, 0x0a
        /*0072*/ 	.short	(.L_391 - .L_390)
	.align		4
.L_390:
        /*0074*/ 	.word	index@(.nv.constant0._Z14convolveKernelPfmmf)
        /*0078*/ 	.short	0x0380
        /*007a*/ 	.short	0x001c


	//----- nvinfo : EIATTR_SW_WAR
	.align		4
.L_391:
        /*007c*/ 	.byte	0x04, 0x36
        /*007e*/ 	.short	(.L_393 - .L_392)
.L_392:
        /*0080*/ 	.word	0x00000008
.L_393:


//--------------------- .nv.callgraph             --------------------------
	.section	.nv.callgraph,"",@"SHT_CUDA_CALLGRAPH"
	.align	4
	.sectionentsize	8
	.align		4
        /*0000*/ 	.word	0x00000000
	.align		4
        /*0004*/ 	.word	0xffffffff
	.align		4
        /*0008*/ 	.word	0x00000000
	.align		4
        /*000c*/ 	.word	0xfffffffe
	.align		4
        /*0010*/ 	.word	0x00000000
	.align		4
        /*0014*/ 	.word	0xfffffffd
	.align		4
        /*0018*/ 	.word	0x00000000
	.align		4
        /*001c*/ 	.word	0xfffffffc


//--------------------- .nv.constant3             --------------------------
	.section	.nv.constant3,"a",@progbits
	.align	4
.nv.constant3:
	.type		quadrature_nodes,@object
	.size		quadrature_nodes,(quadrature_weights - quadrature_nodes)
quadrature_nodes:
        /*0000*/ 	.byte	0xdb, 0x16, 0x7f, 0x3f, 0xaf, 0x36, 0x7b, 0x3f, 0x56, 0x4a, 0x74, 0x3f, 0xed, 0x66, 0x6a, 0x3f
        /*0010*/ 	.byte	0x22, 0xab, 0x5d, 0x3f, 0x83, 0x3e, 0x4e, 0x3f, 0xff, 0x50, 0x3c, 0x3f, 0x49, 0x1a, 0x28, 0x3f
        /*0020*/ 	.byte	0x33, 0xd9, 0x11, 0x3f, 0xc9, 0xa5, 0xf3, 0x3e, 0x0a, 0xa4, 0xc0, 0x3e, 0xa9, 0x4b, 0x8b, 0x3e
        /*0030*/ 	.byte	0xd9, 0x84, 0x28, 0x3e, 0xd2, 0x9a, 0x61, 0x3d
	.type		quadrature_weights,@object
	.size		quadrature_weights,(quadrature_kernel - quadrature_weights)
quadrature_weights:
        /*0038*/ 	.byte	0x01, 0x7e, 0x15, 0x3c, 0x3f, 0x1d, 0xad, 0x3c, 0xa6, 0xc3, 0x06, 0x3d, 0x88, 0x57, 0x35, 0x3d
        /*0048*/ 	.byte	0x3f, 0xb8, 0x61, 0x3d, 0xcf, 0xad, 0x85, 0x3d, 0x1d, 0xe0, 0x98, 0x3d, 0x5e, 0x37, 0xaa, 0x3d
        /*0058*/ 	.byte	0xad, 0x7d, 0xb9, 0x3d, 0x95, 0x83, 0xc6, 0x3d, 0x9b, 0x20, 0xd1, 0x3d, 0xc4, 0x33, 0xd9, 0x3d
        /*0068*/ 	.byte	0xf9, 0xa3, 0xde, 0x3d, 0x54, 0x60, 0xe1, 0x3d
	.type		quadrature_kernel,@object
	.size		quadrature_kernel,(.L_2 - quadrature_kernel)
quadrature_kernel:
        /*0070*/ 	.byte	0xf2, 0x10, 0x4f, 0x35, 0x95, 0x88, 0x88, 0x36, 0xaf, 0x75, 0xaf, 0x37, 0xde, 0xbf, 0xd5, 0x38
        /*0080*/ 	.byte	0x29, 0xcd, 0xf1, 0x39, 0x28, 0x47, 0xf9, 0x3a, 0xda, 0x28, 0xe6, 0x3b, 0xe9, 0x4f, 0xbb, 0x3c
        /*0090*/ 	.byte	0x08, 0x73, 0x84, 0x3d, 0x39, 0xb3, 0x20, 0x3e, 0x9f, 0x7b, 0xa5, 0x3e, 0xbf, 0x5d, 0x0f, 0x3f
        /*00a0*/ 	.byte	0x6a, 0x99, 0x4f, 0x3f, 0x94, 0x18, 0x7a, 0x3f
.L_2:


//--------------------- .nv.constant4             --------------------------
	.section	.nv.constant4,"a",@progbits
	.align	8
	.align		8
.nv.constant4:
        /*0000*/ 	.dword	__cudart_i2opi_f


//--------------------- .text._Z5tlisiPfS_S_mmmS_ --------------------------
	.section	.text._Z5tlisiPfS_S_mmmS_,"ax",@progbits
	.align	128
        .global         _Z5tlisiPfS_S_mmmS_
        .type           _Z5tlisiPfS_S_mmmS_,@function
        .size           _Z5tlisiPfS_S_mmmS_,(.L_x_391 - _Z5tlisiPfS_S_mmmS_)
        .other          _Z5tlisiPfS_S_mmmS_,@"STO_CUDA_ENTRY STV_DEFAULT"
_Z5tlisiPfS_S_mmmS_:
.text._Z5tlisiPfS_S_mmmS_:
[----:B------:R-:W-:Y:S08]  /*0000*/  LDC R1, c[0x0][0x37c] ;  /* 0x0000df00ff017b82 */ /* 0x000ff00000000800 */
[----:B------:R-:W0:Y:S01]  /*0010*/  LDC.64 R2, c[0x0][0x3b0] ;  /* 0x0000ec00ff027b82 */ /* 0x000e220000000a00 */
[----:B------:R-:W0:Y:S01]  /*0020*/  LDCU.64 UR10, c[0x0][0x358] ;  /* 0x00006b00ff0a77ac */ /* 0x000e220008000a00 */
[----:B------:R-:W1:Y:S01]  /*0030*/  LDCU UR4, c[0x0][0x3ac] ;  /* 0x00007580ff0477ac */ /* 0x000e620008000800 */
[----:B0-----:R-:W2:Y:S04]  /*0040*/  LDG.E R0, desc[UR10][R2.64] ;  /* 0x0000000a02007981 */ /* 0x001ea8000c1e1900 */
[----:B------:R-:W2:Y:S04]  /*0050*/  LDG.E R5, desc[UR10][R2.64+0x4] ;  /* 0x0000040a02057981 */ /* 0x000ea8000c1e1900 */
[----:B------:R-:W2:Y:S01]  /*0060*/  LDG.E R4, desc[UR10][R2.64+0x8] ;  /* 0x0000080a02047981 */ /* 0x000ea2000c1e1900 */
[----:B------:R-:W0:Y:S01]  /*0070*/  S2UR UR13, SR_CTAID.X ;  /* 0x00000000000d79c3 */ /* 0x000e220000002500 */
[----:B-1----:R-:W-:Y:S01]  /*0080*/  UISETP.NE.U32.AND UP0, UPT, UR4, URZ, UPT ;  /* 0x000000ff0400728c */ /* 0x002fe2000bf05070 */
[----:B--2---:R-:W-:-:S04]  /*0090*/  FMNMX3 R0, R5, R4, R0, !PT ;  /* 0x0000000405007276 */ /* 0x004fc80007800000 */
[----:B------:R-:W-:-:S04]  /*00a0*/  R2UR UR12, R0 ;  /* 0x00000000000c72ca */ /* 0x000fc800000e0000 */
[----:B0-----:R-:W-:Y:S11]  /*00b0*/  BRA.U UP0, `(.L_x_0) ;  /* 0x0000000100547547 */ /* 0x001ff6000b800000 */
[----:B------:R-:W0:Y:S01]  /*00c0*/  LDC R4, c[0x0][0x3a8] ;  /* 0x0000ea00ff047b82 */ /* 0x000e220000000800 */
[----:B------:R-:W-:Y:S01]  /*00d0*/  IMAD.MOV.U32 R11, RZ, RZ, RZ ;  /* 0x000000ffff0b7224 */ /* 0x000fe200078e00ff */
[----:B0-----:R-:W0:Y:S01]  /*00e0*/  I2F.U32.RP R0, R4 ;  /* 0x0000000400007306 */ /* 0x001e220000209000 */
[----:B------:R-:W-:-:S07]  /*00f0*/  ISETP.NE.U32.AND P2, PT, R4, RZ, PT ;  /* 0x000000ff0400720c */ /* 0x000fce0003f45070 */
[----:B0-----:R-:W0:Y:S02]  /*0100*/  MUFU.RCP R0, R0 ;  /* 0x0000000000007308 */ /* 0x001e240000001000 */
[----:B0-----:R-:W-:-:S06]  /*0110*/  VIADD R2, R0, 0xffffffe ;  /* 0x0ffffffe00027836 */ /* 0x001fcc0000000000 */
[----:B------:R0:W1:Y:S02]  /*0120*/  F2I.FTZ.U32.TRUNC.NTZ R3, R2 ;  /* 0x0000000200037305 */ /* 0x000064000021f000 */
[----:B0-----:R-:W-:Y:S02]  /*0130*/  HFMA2 R2, -RZ, RZ, 0, 0 ;  /* 0x00000000ff027431 */ /* 0x001fe400000001ff */
[----:B-1----:R-:W-:-:S04]  /*0140*/  IMAD.MOV R5, RZ, RZ, -R3 ;  /* 0x000000ffff057224 */ /* 0x002fc800078e0a03 */
[----:B------:R-:W-:-:S04]  /*0150*/  IMAD R5, R5, R4, RZ ;  /* 0x0000000405057224 */ /* 0x000fc800078e02ff */
[----:B------:R-:W-:-:S06]  /*0160*/  IMAD.HI.U32 R3, R3, R5, R2 ;  /* 0x0000000503037227 */ /* 0x000fcc00078e0002 */
[----:B------:R-:W-:-:S04]  /*0170*/  IMAD.HI.U32 R10, R3, UR13, RZ ;  /* 0x0000000d030a7c27 */ /* 0x000fc8000f8e00ff */
[----:B------:R-:W-:-:S04]  /*0180*/  IMAD.MOV R3, RZ, RZ, -R10 ;  /* 0x000000ffff037224 */ /* 0x000fc800078e0a0a */
[----:B------:R-:W-:-:S05]  /*0190*/  IMAD R3, R4, R3, UR13 ;  /* 0x0000000d04037e24 */ /* 0x000fca000f8e0203 */
[----:B------:R-:W-:-:S13]  /*01a0*/  ISETP.GE.U32.AND P0, PT, R3, R4, PT ;  /* 0x000000040300720c */ /* 0x000fda0003f06070 */
[----:B------:R-:W-:Y:S01]  /*01b0*/  @P0 IMAD.IADD R3, R3, 0x1, -R4 ;  /* 0x0000000103030824 */ /* 0x000fe200078e0a04 */
[----:B------:R-:W-:-:S04]  /*01c0*/  @P0 IADD3 R10, PT, PT, R10, 0x1, RZ ;  /* 0x000000010a0a0810 */ /* 0x000fc80007ffe0ff */
[----:B------:R-:W-:-:S13]  /*01d0*/  ISETP.GE.U32.AND P1, PT, R3, R4, PT ;  /* 0x000000040300720c */ /* 0x000fda0003f26070 */
[----:B------:R-:W-:Y:S01]  /*01e0*/  @P1 VIADD R10, R10, 0x1 ;  /* 0x000000010a0a1836 */ /* 0x000fe20000000000 */
[----:B------:R-:W-:Y:S01]  /*01f0*/  @!P2 LOP3.LUT R10, RZ, R4, RZ, 0x33, !PT ;  /* 0x00000004ff0aa212 */ /* 0x000fe200078e33ff */
[----:B------:R-:W-:Y:S06]  /*0200*/  BRA `(.L_x_1) ;  /* 0x0000000000247947 */ /* 0x000fec0003800000 */
.L_x_0:
[----:B------:R-:W0:Y:S01]  /*0210*/  LDCU.64 UR4, c[0x0][0x3a8] ;  /* 0x00007500ff0477ac */ /* 0x000e220008000a00 */
[----:B------:R-:W-:Y:S02]  /*0220*/  MOV R0, UR13 ;  /* 0x0000000d00007c02 */ /* 0x000fe40008000f00 */
[----:B------:R-:W-:Y:S02]  /*0230*/  MOV R24, RZ ;  /* 0x000000ff00187202 */ /* 0x000fe40000000f00 */
[----:B------:R-:W-:Y:S01]  /*0240*/  MOV R2, 0x280 ;  /* 0x0000028000027802 */ /* 0x000fe20000000f00 */
[----:B0-----:R-:W-:Y:S02]  /*0250*/  IMAD.U32 R22, RZ, RZ, UR4 ;  /* 0x00000004ff167e24 */ /* 0x001fe4000f8e00ff */
[----:B------:R-:W-:-:S07]  /*0260*/  IMAD.U32 R23, RZ, RZ, UR5 ;  /* 0x00000005ff177e24 */ /* 0x000fce000f8e00ff */
[----:B------:R-:W-:Y:S05]  /*0270*/  CALL.REL.NOINC `($__internal_0_$__cuda_sm20_div_u64) ;  /* 0x0000001800987944 */ /* 0x000fea0003c00000 */
[----:B------:R-:W-:Y:S02]  /*0280*/  IMAD.MOV.U32 R10, RZ, RZ, R0 ;  /* 0x000000ffff0a7224 */ /* 0x000fe400078e0000 */
[----:B------:R-:W-:-:S07]  /*0290*/  IMAD.MOV.U32 R11, RZ, RZ, R19 ;  /* 0x000000ffff0b7224 */ /* 0x000fce00078e0013 */
.L_x_1:
[----:B------:R-:W0:Y:S01]  /*02a0*/  LDCU.64 UR4, c[0x0][0x3a8] ;  /* 0x00007500ff0477ac */ /* 0x000e220008000a00 */
[----:B------:R-:W1:Y:S01]  /*02b0*/  S2R R3, SR_TID.X ;  /* 0x0000000000037919 */ /* 0x000e620000002100 */
[----:B------:R-:W-:Y:S01]  /*02c0*/  I2FP.F32.U32 R0, UR13 ;  /* 0x0000000d00007c45 */ /* 0x000fe20008201000 */
[----:B------:R-:W-:Y:S08]  /*02d0*/  I2F.U64 R10, R10 ;  /* 0x0000000a000a7312 */ /* 0x000ff00000301000 */
[----:B0-----:R-:W0:Y:S02]  /*02e0*/  I2F.U64 R5, UR4 ;  /* 0x0000000400057d12 */ /* 0x001e240008301000 */
[C---:B0-----:R-:W-:Y:S01]  /*02f0*/  FSETP.GEU.AND P0, PT, |R0|.reuse, |R5|, PT ;  /* 0x400000050000720b */ /* 0x041fe20003f0e200 */
[----:B------:R-:W-:-:S12]  /*0300*/  FADD R0, |R0|, -RZ ;  /* 0x800000ff00007221 */ /* 0x000fd80000000200 */
[----:B-1----:R-:W-:Y:S05]  /*0310*/  @!P0 BRA `(.L_x_2) ;  /* 0x0000000000ec8947 */ /* 0x002fea0003800000 */
[----:B------:R-:W-:-:S05]  /*0320*/  FMUL R7, |R5|, 8388608 ;  /* 0x4b00000005077820 */ /* 0x000fca0000400200 */
[----:B------:R-:W-:-:S13]  /*0330*/  FSETP.GTU.AND P0, PT, R0, R7, PT ;  /* 0x000000070000720b */ /* 0x000fda0003f0c000 */
[----:B------:R-:W-:Y:S05]  /*0340*/  @P0 BRA `(.L_x_3) ;  /* 0x0000000000700947 */ /* 0x000fea0003800000 */
[C---:B------:R-:W-:Y:S01]  /*0350*/  FMUL R2, |R5|.reuse, 16777216 ;  /* 0x4b80000005027820 */ /* 0x040fe20000400200 */
[C---:B------:R-:W-:Y:S01]  /*0360*/  FSETP.GEU.AND P0, PT, |R5|.reuse, 1.175494350822287508e-38, PT ;  /* 0x008000000500780b */ /* 0x040fe20003f0e200 */
[----:B------:R-:W-:Y:S01]  /*0370*/  FMUL R7, R0, 16777216 ;  /* 0x4b80000000077820 */ /* 0x000fe20000400000 */
[----:B------:R-:W-:Y:S02]  /*0380*/  FADD R4, |R5|, -RZ ;  /* 0x800000ff05047221 */ /* 0x000fe40000000200 */
[----:B------:R-:W-:Y:S02]  /*0390*/  FSEL R2, R2, |R5|, !P0 ;  /* 0x4000000502027208 */ /* 0x000fe40004000000 */
[----:B------:R-:W-:-:S04]  /*03a0*/  FSEL R7, R7, R0, !P0 ;  /* 0x0000000007077208 */ /* 0x000fc80004000000 */
[----:B------:R-:W0:Y:S02]  /*03b0*/  MUFU.RCP R2, R2 ;  /* 0x0000000200027308 */ /* 0x000e240000001000 */
[----:B0-----:R-:W-:-:S06]  /*03c0*/  FMUL R7, R2, R7 ;  /* 0x0000000702077220 */ /* 0x001fcc0000400000 */
[----:B------:R-:W0:Y:S02]  /*03d0*/  FRND.TRUNC R7, R7 ;  /* 0x0000000700077307 */ /* 0x000e24000020d000 */
[----:B0-----:R-:W-:-:S05]  /*03e0*/  FFMA R6, -|R5|, R7, R0 ;  /* 0x0000000705067223 */ /* 0x001fca0000000300 */
[----:B------:R-:W-:-:S13]  /*03f0*/  ISETP.GE.U32.AND P0, PT, R6, R4, PT ;  /* 0x000000040600720c */ /* 0x000fda0003f06070 */
[----:B------:R-:W-:Y:S05]  /*0400*/  @!P0 BRA `(.L_x_4) ;  /* 0x0000000000388947 */ /* 0x000fea0003800000 */
[----:B------:R-:W-:-:S04]  /*0410*/  ISETP.GE.U32.AND P0, PT, R6, -0x7fffffff, PT ;  /* 0x800000010600780c */ /* 0x000fc80003f06070 */
[----:B------:R-:W-:-:S09]  /*0420*/  FSETP.GEU.OR P1, PT, R6, -|R5|, !P0 ;  /* 0xc00000050600720b */ /* 0x000fd2000472e400 */
[----:B------:R-:W-:-:S04]  /*0430*/  @P0 FADD R2, R7, -1 ;  /* 0xbf80000007020421 */ /* 0x000fc80000000000 */
[----:B------:R-:W-:-:S05]  /*0440*/  @!P1 FADD R2, R2, -1 ;  /* 0xbf80000002029421 */ /* 0x000fca0000000000 */
[----:B------:R-:W-:Y:S01]  /*0450*/  @P0 MOV R7, R2 ;  /* 0x0000000200070202 */ /* 0x000fe20000000f00 */
[----:B------:R-:W-:Y:S06]  /*0460*/  @P0 BRA `(.L_x_4) ;  /* 0x0000000000200947 */ /* 0x000fec0003800000 */
[----:B------:R-:W-:Y:S01]  /*0470*/  FADD R2, |R5|, |R5| ;  /* 0x4000000505027221 */ /* 0x000fe20000000200 */
[----:B------:R-:W-:-:S04]  /*0480*/  FADD R7, R7, 1 ;  /* 0x3f80000007077421 */ /* 0x000fc80000000000 */
[----:B------:R-:W-:-:S13]  /*0490*/  FSETP.GE.AND P0, PT, R6, R2, PT ;  /* 0x000000020600720b */ /* 0x000fda0003f06000 */
[----:B------:R-:W-:-:S05]  /*04a0*/  @P0 FFMA R2, |R5|, -3, R6 ;  /* 0xc040000005020823 */ /* 0x000fca0000000206 */
[----:B------:R-:W-:Y:S01]  /*04b0*/  FSETP.GE.AND P1, PT, R2, RZ, P0 ;  /* 0x000000ff0200720b */ /* 0x000fe20000726000 */
[----:B------:R-:W-:-:S12]  /*04c0*/  @P0 FADD R2, R7, 1 ;  /* 0x3f80000007020421 */ /* 0x000fd80000000000 */
[----:B------:R-:W-:-:S04]  /*04d0*/  @P1 FADD R2, R2, 1 ;  /* 0x3f80000002021421 */ /* 0x000fc80000000000 */
[----:B------:R-:W-:-:S07]  /*04e0*/  @P0 IMAD.MOV.U32 R7, RZ, RZ, R2 ;  /* 0x000000ffff070224 */ /* 0x000fce00078e0002 */
.L_x_4:
[----:B------:R-:W-:Y:S01]  /*04f0*/  FFMA R0, -|R5|, R7, R0 ;  /* 0x0000000705007223 */ /* 0x000fe20000000300 */
[----:B------:R-:W-:Y:S06]  /*0500*/  BRA `(.L_x_2) ;  /* 0x0000000000707947 */ /* 0x000fec0003800000 */
.L_x_3:
[----:B------:R-:W-:Y:S02]  /*0510*/  LOP3.LUT R9, R7, 0xff800000, RZ, 0xc0, !PT ;  /* 0xff80000007097812 */ /* 0x000fe400078ec0ff */
[----:B------:R-:W-:Y:S02]  /*0520*/  FSETP.GT.AND P2, PT, |R5|, RZ, PT ;  /* 0x000000ff0500720b */ /* 0x000fe40003f44200 */
[C---:B------:R-:W-:Y:S02]  /*0530*/  IADD3 R4, PT, PT, R0.reuse, 0xb800000, -R9 ;  /* 0x0b80000000047810 */ /* 0x040fe40007ffe809 */
[----:B------:R-:W-:Y:S02]  /*0540*/  LOP3.LUT R2, R0, 0x7fffff, RZ, 0xc0, !PT ;  /* 0x007fffff00027812 */ /* 0x000fe400078ec0ff */
[----:B------:R-:W-:Y:S02]  /*0550*/  LOP3.LUT P1, R4, R4, 0xff800000, RZ, 0xc0, !PT ;  /* 0xff80000004047812 */ /* 0x000fe4000782c0ff */
[----:B------:R-:W-:-:S02]  /*0560*/  ISETP.GT.U32.AND P0, PT, R0, 0x7f7fffff, PT ;  /* 0x7f7fffff0000780c */ /* 0x000fc40003f04070 */
[----:B------:R-:W-:Y:S02]  /*0570*/  FSEL R9, R9, +QNAN , P2 ;  /* 0x7fffffff09097808 */ /* 0x000fe40001000000 */
[----:B------:R-:W-:Y:S02]  /*0580*/  LOP3.LUT R2, R2, 0x3f800000, RZ, 0xfc, !PT ;  /* 0x3f80000002027812 */ /* 0x000fe400078efcff */
[----:B------:R-:W-:-:S05]  /*0590*/  FSEL R8, R9, +QNAN , !P0 ;  /* 0x7fffffff09087808 */ /* 0x000fca0004000000 */
[----:B------:R-:W-:Y:S05]  /*05a0*/  @!P1 BRA `(.L_x_5) ;  /* 0x0000000000409947 */ /* 0x000fea0003800000 */
[----:B------:R-:W-:-:S04]  /*05b0*/  LOP3.LUT R7, R7, 0x7fffff, RZ, 0xc0, !PT ;  /* 0x007fffff07077812 */ /* 0x000fc800078ec0ff */
[----:B------:R-:W-:-:S04]  /*05c0*/  LOP3.LUT R7, R7, 0x3f800000, RZ, 0xfc, !PT ;  /* 0x3f80000007077812 */ /* 0x000fc800078efcff */
[----:B------:R0:W1:Y:S03]  /*05d0*/  MUFU.RCP R0, R7 ;  /* 0x0000000700007308 */ /* 0x0000660000001000 */
.L_x_6:
[----:B------:R-:W-:-:S04]  /*05e0*/  VIMNMX.U32 R5, PT, PT, R4, 0xb800000, PT ;  /* 0x0b80000004057848 */ /* 0x000fc80003fe0000 */
[C---:B------:R-:W-:Y:S01]  /*05f0*/  IADD3 R4, PT, PT, -R5.reuse, R4, RZ ;  /* 0x0000000405047210 */ /* 0x040fe20007ffe1ff */
[----:B------:R-:W-:-:S03]  /*0600*/  IMAD.IADD R2, R5, 0x1, R2 ;  /* 0x0000000105027824 */ /* 0x000fc600078e0202 */
[----:B------:R-:W-:Y:S01]  /*0610*/  ISETP.NE.AND P1, PT, R4, RZ, PT ;  /* 0x000000ff0400720c */ /* 0x000fe20003f25270 */
[----:B-1----:R-:W-:-:S04]  /*0620*/  FMUL R9, R0, R2 ;  /* 0x0000000200097220 */ /* 0x002fc80000400000 */
[----:B------:R-:W-:-:S04]  /*0630*/  FFMA R6, -R7, R9, R2 ;  /* 0x0000000907067223 */ /* 0x000fc80000000102 */
[----:B------:R-:W-:-:S04]  /*0640*/  FFMA R9, R0, R6, R9 ;  /* 0x0000000600097223 */ /* 0x000fc80000000009 */
[----:B------:R-:W-:-:S04]  /*0650*/  FFMA R6, -R7, R9, R2 ;  /* 0x0000000907067223 */ /* 0x000fc80000000102 */
[----:B------:R-:W-:-:S06]  /*0660*/  FFMA.RZ R6, R0, R6, R9 ;  /* 0x0000000600067223 */ /* 0x000fcc000000c009 */
[----:B------:R-:W1:Y:S02]  /*0670*/  FRND.TRUNC R6, R6 ;  /* 0x0000000600067307 */ /* 0x000e64000020d000 */
[----:B-1----:R-:W-:-:S05]  /*0680*/  FFMA R2, -R7, R6, R2 ;  /* 0x0000000607027223 */ /* 0x002fca0000000102 */
[----:B------:R-:W-:-:S13]  /*0690*/  ISETP.NE.AND P0, PT, R2, RZ, PT ;  /* 0x000000ff0200720c */ /* 0x000fda0003f05270 */
[----:B------:R-:W-:Y:S05]  /*06a0*/  @P0 BRA P1, `(.L_x_6) ;  /* 0xfffffffc00cc0947 */ /* 0x000fea000083ffff */
.L_x_5:
[----:B------:R-:W-:-:S04]  /*06b0*/  FMUL R5, R2, 1.1920928955078125e-07 ;  /* 0x3400000002057820 */ /* 0x000fc80000400000 */
[----:B------:R-:W-:-:S07]  /*06c0*/  FMUL R0, R8, R5 ;  /* 0x0000000508007220 */ /* 0x000fce0000400000 */
.L_x_2:
[----:B------:R-:W1:Y:S01]  /*06d0*/  LDCU.64 UR8, c[0x0][0x398] ;  /* 0x00007300ff0877ac */ /* 0x000e620008000a00 */
[----:B------:R-:W2:Y:S01]  /*06e0*/  S2UR UR5, SR_CgaCtaId ;  /* 0x00000000000579c3 */ /* 0x000ea20000008800 */
[----:B-1----:R-:W-:Y:S02]  /*06f0*/  UIMAD UR4, UR9, UR8, URZ ;  /* 0x00000008090472a4 */ /* 0x002fe4000f8e02ff */
[----:B------:R-:W-:Y:S02]  /*0700*/  UIMAD.WIDE.U32 UR16, UR8, UR8, URZ ;  /* 0x00000008081072a5 */ /* 0x000fe4000f8e00ff */
[----:B------:R-:W-:-:S04]  /*0710*/  UIMAD UR4, UR8, UR9, UR4 ;  /* 0x00000009080472a4 */ /* 0x000fc8000f8e0204 */
[----:B------:R-:W-:Y:S01]  /*0720*/  UIADD3 UR7, UPT, UPT, UR17, UR4, URZ ;  /* 0x0000000411077290 */ /* 0x000fe2000fffe0ff */
[----:B------:R-:W-:Y:S02]  /*0730*/  UMOV UR6, UR16 ;  /* 0x0000001000067c82 */ /* 0x000fe40008000000 */
[----:B------:R-:W-:Y:S02]  /*0740*/  UMOV UR4, 0x400 ;  /* 0x0000040000047882 */ /* 0x000fe40000000000 */
[----:B--2---:R-:W-:-:S04]  /*0750*/  ULEA UR4, UR5, UR4, 0x18 ;  /* 0x0000000405047291 */ /* 0x004fc8000f8ec0ff */
[----:B------:R-:W1:Y:S02]  /*0760*/  I2F.U64 R2, UR6 ;  /* 0x0000000600027d12 */ /* 0x000e640008301000 */
[----:B-1----:R-:W-:-:S06]  /*0770*/  FMUL R2, R2, 0.0009765625 ;  /* 0x3a80000002027820 */ /* 0x002fcc0000400000 */
[----:B------:R-:W1:Y:S02]  /*0780*/  F2I.S64.CEIL R4, R2 ;  /* 0x0000000200047311 */ /* 0x000e640000209900 */
[----:B-1----:R-:W-:Y:S02]  /*0790*/  R2UR UR14, R4 ;  /* 0x00000000040e72ca */ /* 0x002fe400000e0000 */
[----:B------:R-:W-:Y:S02]  /*07a0*/  R2UR UR15, R5 ;  /* 0x00000000050f72ca */ /* 0x000fe400000e0000 */
[----:B------:R-:W-:-:S09]  /*07b0*/  LEA R4, R3, UR4, 0x2 ;  /* 0x0000000403047c11 */ /* 0x000fd2000f8e10ff */
[----:B------:R-:W-:-:S04]  /*07c0*/  UISETP.NE.U32.AND UP0, UPT, UR14, URZ, UPT ;  /* 0x000000ff0e00728c */ /* 0x000fc8000bf05070 */
[----:B------:R-:W-:-:S09]  /*07d0*/  UISETP.NE.AND.EX UP0, UPT, UR15, URZ, UPT, UP0 ;  /* 0x000000ff0f00728c */ /* 0x000fd2000bf05300 */
[----:B------:R-:W-:Y:S05]  /*07e0*/  BRA.U !UP0, `(.L_x_7) ;  /* 0x0000000d08207547 */ /* 0x000fea000b800000 */
[----:B------:R-:W1:Y:S01]  /*07f0*/  LDCU.64 UR4, c[0x0][0x398] ;  /* 0x00007300ff0477ac */ /* 0x000e620008000a00 */
[CC--:B------:R-:W-:Y:S01]  /*0800*/  FSETP.NAN.AND P0, PT, |R0|.reuse, |R0|.reuse, PT ;  /* 0x400000000000720b */ /* 0x0c0fe20003f08200 */
[----:B------:R-:W-:Y:S03]  /*0810*/  F2I.S64.TRUNC R10, R10 ;  /* 0x0000000a000a7311 */ /* 0x000fe6000020d900 */
[----:B------:R-:W-:-:S05]  /*0820*/  FSEL R0, R0, |R0|, P0 ;  /* 0x4000000000007208 */ /* 0x000fca0000000000 */
[----:B------:R-:W2:Y:S08]  /*0830*/  F2I.U64.TRUNC R12, R0 ;  /* 0x00000000000c7311 */ /* 0x000eb0000020d800 */
[----:B-1----:R-:W1:Y:S01]  /*0840*/  I2F.U64 R5, UR4 ;  /* 0x0000000400057d12 */ /* 0x002e620008301000 */
[----:B------:R-:W-:Y:S01]  /*0850*/  UMOV UR4, URZ ;  /* 0x000000ff00047c82 */ /* 0x000fe20008000000 */
[----:B--2---:R-:W-:-:S04]  /*0860*/  IMAD R9, R13, UR8, RZ ;  /* 0x000000080d097c24 */ /* 0x004fc8000f8e02ff */
[C---:B------:R-:W-:Y:S01]  /*0870*/  IMAD R21, R12.reuse, UR9, R9 ;  /* 0x000000090c157c24 */ /* 0x040fe2000f8e0209 */
[----:B------:R-:W-:Y:S01]  /*0880*/  UMOV UR9, 0x1 ;  /* 0x0000000100097882 */ /* 0x000fe20000000000 */
[----:B------:R-:W-:-:S04]  /*0890*/  IMAD.WIDE.U32 R12, R12, UR8, RZ ;  /* 0x000000080c0c7c25 */ /* 0x000fc8000f8e00ff */
[C---:B-1----:R-:W-:Y:S01]  /*08a0*/  FMUL R6, |R5|.reuse, 8388608 ;  /* 0x4b00000005067820 */ /* 0x042fe20000400200 */
[----:B------:R-:W-:Y:S01]  /*08b0*/  FADD R9, |R5|, -RZ ;  /* 0x800000ff05097221 */ /* 0x000fe20000000200 */
[----:B------:R-:W-:-:S03]  /*08c0*/  IMAD.IADD R21, R13, 0x1, R21 ;  /* 0x000000010d157824 */ /* 0x000fc600078e0215 */
[C---:B0-----:R-:W-:Y:S02]  /*08d0*/  LOP3.LUT R7, R6.reuse, 0x7fffff, RZ, 0xc0, !PT ;  /* 0x007fffff06077812 */ /* 0x041fe400078ec0ff */
[----:B------:R-:W-:Y:S02]  /*08e0*/  LOP3.LUT R20, R6, 0xff800000, RZ, 0xc0, !PT ;  /* 0xff80000006147812 */ /* 0x000fe400078ec0ff */
[----:B------:R-:W-:-:S04]  /*08f0*/  LOP3.LUT R7, R7, 0x3f800000, RZ, 0xfc, !PT ;  /* 0x3f80000007077812 */ /* 0x000fc800078efcff */
[----:B------:R0:W1:Y:S03]  /*0900*/  MUFU.RCP R8, R7 ;  /* 0x0000000700087308 */ /* 0x0000660000001000 */
.L_x_24:
[----:B------:R-:W-:Y:S01]  /*0910*/  USHF.L.U32 UR5, UR9, 0xa, URZ ;  /* 0x0000000a09057899 */ /* 0x000fe200080006ff */
[----:B------:R-:W-:Y:S01]  /*0920*/  BSSY.RECONVERGENT B0, `(.L_x_8) ;  /* 0x00000ad000007945 */ /* 0x000fe20003800200 */
[----:B------:R-:W-:-:S04]  /*0930*/  USHF.L.U64.HI UR8, UR9, 0xa, UR4 ;  /* 0x0000000a09087899 */ /* 0x000fc80008010204 */
[----:B------:R-:W-:Y:S02]  /*0940*/  LOP3.LUT R14, R3, UR5, RZ, 0xfc, !PT ;  /* 0x00000005030e7c12 */ /* 0x000fe4000f8efcff */
[----:B------:R-:W-:Y:S02]  /*0950*/  IMAD.U32 R0, RZ, RZ, UR8 ;  /* 0x00000008ff007e24 */ /* 0x000fe4000f8e00ff */
[----:B------:R-:W-:-:S04]  /*0960*/  IADD3 R14, P1, PT, R14, -0x400, RZ ;  /* 0xfffffc000e0e7810 */ /* 0x000fc80007f3e0ff */
[----:B------:R-:W-:Y:S02]  /*0970*/  ISETP.GE.U32.AND P0, PT, R14, UR16, PT ;  /* 0x000000100e007c0c */ /* 0x000fe4000bf06070 */
[----:B---3--:R-:W-:-:S04]  /*0980*/  IADD3.X R15, PT, PT, R0, -0x1, RZ, P1, !PT ;  /* 0xffffffff000f7810 */ /* 0x008fc80000ffe4ff */
[----:B------:R-:W-:-:S13]  /*0990*/  ISETP.GE.U32.AND.EX P0, PT, R15, UR7, PT, P0 ;  /* 0x000000070f007c0c */ /* 0x000fda000bf06100 */
[----:B--2---:R-:W-:Y:S05]  /*09a0*/  @P0 BRA `(.L_x_9) ;  /* 0x0000000800780947 */ /* 0x004fea0003800000 */
[----:B------:R-:W-:Y:S01]  /*09b0*/  UISETP.NE.U32.AND UP0, UPT, UR9, 0x1, UPT ;  /* 0x000000010900788c */ /* 0x000fe2000bf05070 */
[----:B------:R-:W-:Y:S01]  /*09c0*/  BSSY.RECONVERGENT B1, `(.L_x_10) ;  /* 0x0000028000017945 */ /* 0x000fe20003800200 */
[----:B------:R-:W2:Y:S02]  /*09d0*/  LDCU UR5, c[0x0][0x39c] ;  /* 0x00007380ff0577ac */ /* 0x000ea40008000800 */
[----:B------:R-:W-:-:S06]  /*09e0*/  UISETP.NE.AND.EX UP0, UPT, UR4, URZ, UPT, UP0 ;  /* 0x000000ff0400728c */ /* 0x000fcc000bf05300 */
[----:B------:R-:W-:Y:S02]  /*09f0*/  PLOP3.LUT P0, PT, PT, PT, UP0, 0x80, 0x8 ;  /* 0x000000000008781c */ /* 0x000fe40003f0f008 */
[----:B--2---:R-:W-:-:S11]  /*0a00*/  LOP3.LUT R0, R15, UR5, RZ, 0xfc, !PT ;  /* 0x000000050f007c12 */ /* 0x004fd6000f8efcff */
[----:B------:R2:W-:Y:S04]  /*0a10*/  @!P0 STS [R4], RZ ;  /* 0x000000ff04008388 */ /* 0x0005e80000000800 */
[----:B------:R2:W-:Y:S04]  /*0a20*/  @!P0 STS [R4+0x1000], RZ ;  /* 0x001000ff04008388 */ /* 0x0005e80000000800 */
[----:B------:R2:W-:Y:S01]  /*0a30*/  @!P0 STS [R4+0x2000], RZ ;  /* 0x002000ff04008388 */ /* 0x0005e20000000800 */
[----:B------:R-:W-:-:S13]  /*0a40*/  ISETP.NE.U32.AND P0, PT, R0, RZ, PT ;  /* 0x000000ff0000720c */ /* 0x000fda0003f05070 */
[----:B--2---:R-:W-:Y:S05]  /*0a50*/  @P0 BRA `(.L_x_11) ;  /* 0x0000000000540947 */ /* 0x004fea0003800000 */
[----:B------:R-:W2:Y:S02]  /*0a60*/  LDCU UR5, c[0x0][0x398] ;  /* 0x00007300ff0577ac */ /* 0x000ea40008000800 */
[----:B--2---:R-:W2:Y:S01]  /*0a70*/  I2F.U32.RP R0, UR5 ;  /* 0x0000000500007d06 */ /* 0x004ea20008209000 */
[----:B------:R-:W-:-:S07]  /*0a80*/  ISETP.NE.U32.AND P2, PT, RZ, UR5, PT ;  /* 0x00000005ff007c0c */ /* 0x000fce000bf45070 */
[----:B--2---:R-:W2:Y:S02]  /*0a90*/  MUFU.RCP R0, R0 ;  /* 0x0000000000007308 */ /* 0x004ea40000001000 */
[----:B--2---:R-:W-:-:S06]  /*0aa0*/  IADD3 R16, PT, PT, R0, 0xffffffe, RZ ;  /* 0x0ffffffe00107810 */ /* 0x004fcc0007ffe0ff */
[----:B------:R2:W3:Y:S02]  /*0ab0*/  F2I.FTZ.U32.TRUNC.NTZ R17, R16 ;  /* 0x0000001000117305 */ /* 0x0004e4000021f000 */
[----:B--2---:R-:W-:Y:S02]  /*0ac0*/  IMAD.MOV.U32 R16, RZ, RZ, RZ ;  /* 0x000000ffff107224 */ /* 0x004fe400078e00ff */
[----:B---3--:R-:W-:-:S04]  /*0ad0*/  IMAD.MOV R19, RZ, RZ, -R17 ;  /* 0x000000ffff137224 */ /* 0x008fc800078e0a11 */
[----:B------:R-:W-:-:S04]  /*0ae0*/  IMAD R19, R19, UR5, RZ ;  /* 0x0000000513137c24 */ /* 0x000fc8000f8e02ff */
[----:B------:R-:W-:-:S06]  /*0af0*/  IMAD.HI.U32 R17, R17, R19, R16 ;  /* 0x0000001311117227 */ /* 0x000fcc00078e0010 */
[----:B------:R-:W-:-:S05]  /*0b00*/  IMAD.HI.U32 R16, R17, R14, RZ ;  /* 0x0000000e11107227 */ /* 0x000fca00078e00ff */
[----:B------:R-:W-:-:S05]  /*0b10*/  IADD3 R17, PT, PT, -R16, RZ, RZ ;  /* 0x000000ff10117210 */ /* 0x000fca0007ffe1ff */
[----:B------:R-:W-:Y:S02]  /*0b20*/  IMAD R2, R17, UR5, R14 ;  /* 0x0000000511027c24 */ /* 0x000fe4000f8e020e */
[----:B------:R-:W-:-:S03]  /*0b30*/  IMAD.MOV.U32 R17, RZ, RZ, RZ ;  /* 0x000000ffff117224 */ /* 0x000fc600078e00ff */
[----:B------:R-:W-:-:S13]  /*0b40*/  ISETP.GE.U32.AND P0, PT, R2, UR5, PT ;  /* 0x0000000502007c0c */ /* 0x000fda000bf06070 */
[----:B------:R-:W-:Y:S02]  /*0b50*/  @P0 VIADD R2, R2, -UR5 ;  /* 0x8000000502020c36 */ /* 0x000fe40008000000 */
[----:B------:R-:W-:-:S03]  /*0b60*/  @P0 VIADD R16, R16, 0x1 ;  /* 0x0000000110100836 */ /* 0x000fc60000000000 */
[----:B------:R-:W-:-:S13]  /*0b70*/  ISETP.GE.U32.AND P1, PT, R2, UR5, PT ;  /* 0x0000000502007c0c */ /* 0x000fda000bf26070 */
[----:B------:R-:W-:Y:S02]  /*0b80*/  @P1 IADD3 R16, PT, PT, R16, 0x1, RZ ;  /* 0x0000000110101810 */ /* 0x000fe40007ffe0ff */
[----:B------:R-:W-:Y:S01]  /*0b90*/  @!P2 LOP3.LUT R16, RZ, UR5, RZ, 0x33, !PT ;  /* 0x00000005ff10ac12 */ /* 0x000fe2000f8e33ff */
[----:B------:R-:W-:Y:S06]  /*0ba0*/  BRA `(.L_x_12) ;  /* 0x0000000000247947 */ /* 0x000fec0003800000 */
.L_x_11:
[----:B------:R-:W2:Y:S01]  /*0bb0*/  LDCU.64 UR18, c[0x0][0x398] ;  /* 0x00007300ff1277ac */ /* 0x000ea20008000a00 */
[----:B------:R-:W-:Y:S01]  /*0bc0*/  IMAD.MOV.U32 R0, RZ, RZ, R14 ;  /* 0x000000ffff007224 */ /* 0x000fe200078e000e */
[----:B------:R-:W-:Y:S01]  /*0bd0*/  MOV R2, 0xc20 ;  /* 0x00000c2000027802 */ /* 0x000fe20000000f00 */
[----:B------:R-:W-:Y:S01]  /*0be0*/  IMAD.MOV.U32 R24, RZ, RZ, R15 ;  /* 0x000000ffff187224 */ /* 0x000fe200078e000f */
[----:B--2---:R-:W-:Y:S01]  /*0bf0*/  MOV R22, UR18 ;  /* 0x0000001200167c02 */ /* 0x004fe20008000f00 */
[----:B------:R-:W-:-:S07]  /*0c00*/  IMAD.U32 R23, RZ, RZ, UR19 ;  /* 0x00000013ff177e24 */ /* 0x000fce000f8e00ff */
[----:B01----:R-:W-:Y:S05]  /*0c10*/  CALL.REL.NOINC `($__internal_0_$__cuda_sm20_div_u64) ;  /* 0x0000001000307944 */ /* 0x003fea0003c00000 */
[----:B------:R-:W-:Y:S01]  /*0c20*/  MOV R16, R0 ;  /* 0x0000000000107202 */ /* 0x000fe20000000f00 */
[----:B------:R-:W-:-:S07]  /*0c30*/  IMAD.MOV.U32 R17, RZ, RZ, R19 ;  /* 0x000000ffff117224 */ /* 0x000fce00078e0013 */
.L_x_12:
[----:B------:R-:W-:Y:S05]  /*0c40*/  BSYNC.RECONVERGENT B1 ;  /* 0x0000000000017941 */ /* 0x000fea0003800200 */
.L_x_10:
[----:B------:R-:W2:Y:S01]  /*0c50*/  I2F.U64 R2, R14 ;  /* 0x0000000e00027312 */ /* 0x000ea20000301000 */
[----:B------:R-:W-:Y:S07]  /*0c60*/  BSSY.RECONVERGENT B1, `(.L_x_13) ;  /* 0x0000040000017945 */ /* 0x000fee0003800200 */
[----:B------:R3:W4:Y:S01]  /*0c70*/  I2F.U64 R0, R16 ;  /* 0x0000001000007312 */ /* 0x0007220000301000 */
[C---:B--2---:R-:W-:Y:S01]  /*0c80*/  FSETP.GEU.AND P0, PT, |R2|.reuse, |R5|, PT ;  /* 0x400000050200720b */ /* 0x044fe20003f0e200 */
[----:B------:R-:W-:-:S12]  /*0c90*/  FADD R2, |R2|, -RZ ;  /* 0x800000ff02027221 */ /* 0x000fd80000000200 */
[----:B---34-:R-:W-:Y:S05]  /*0ca0*/  @!P0 BRA `(.L_x_14) ;  /* 0x0000000000ec8947 */ /* 0x018fea0003800000 */
[----:B------:R-:W-:-:S13]  /*0cb0*/  FSETP.GTU.AND P0, PT, R2, R6, PT ;  /* 0x000000060200720b */ /* 0x000fda0003f0c000 */
[----:B------:R-:W-:Y:S05]  /*0cc0*/  @P0 BRA `(.L_x_15) ;  /* 0x0000000000740947 */ /* 0x000fea0003800000 */
[C---:B------:R-:W-:Y:S01]  /*0cd0*/  FMUL R14, |R5|.reuse, 16777216 ;  /* 0x4b800000050e7820 */ /* 0x040fe20000400200 */
[----:B------:R-:W-:Y:S01]  /*0ce0*/  FSETP.GEU.AND P0, PT, |R5|, 1.175494350822287508e-38, PT ;  /* 0x008000000500780b */ /* 0x000fe20003f0e200 */
[----:B------:R-:W-:Y:S01]  /*0cf0*/  FMUL R15, R2, 16777216 ;  /* 0x4b800000020f7820 */ /* 0x000fe20000400000 */
[----:B------:R-:W-:Y:S02]  /*0d00*/  BSSY.RECONVERGENT B2, `(.L_x_16) ;  /* 0x0000017000027945 */ /* 0x000fe40003800200 */
[----:B------:R-:W-:Y:S02]  /*0d10*/  FSEL R14, R14, |R5|, !P0 ;  /* 0x400000050e0e7208 */ /* 0x000fe40004000000 */
[----:B------:R-:W-:-:S04]  /*0d20*/  FSEL R15, R15, R2, !P0 ;  /* 0x000000020f0f7208 */ /* 0x000fc80004000000 */
[----:B------:R-:W2:Y:S02]  /*0d30*/  MUFU.RCP R14, R14 ;  /* 0x0000000e000e7308 */ /* 0x000ea40000001000 */
[----:B--2---:R-:W-:-:S06]  /*0d40*/  FMUL R15, R14, R15 ;  /* 0x0000000f0e0f7220 */ /* 0x004fcc0000400000 */
[----:B------:R-:W2:Y:S02]  /*0d50*/  FRND.TRUNC R15, R15 ;  /* 0x0000000f000f7307 */ /* 0x000ea4000020d000 */
[----:B--2---:R-:W-:-:S05]  /*0d60*/  FFMA R16, -|R5|, R15, R2 ;  /* 0x0000000f05107223 */ /* 0x004fca0000000302 */
[----:B------:R-:W-:-:S13]  /*0d70*/  ISETP.GE.U32.AND P0, PT, R16, R9, PT ;  /* 0x000000091000720c */ /* 0x000fda0003f06070 */
[----:B------:R-:W-:Y:S05]  /*0d80*/  @!P0 BRA `(.L_x_17) ;  /* 0x0000000000388947 */ /* 0x000fea0003800000 */
[----:B------:R-:W-:-:S04]  /*0d90*/  ISETP.GE.U32.AND P0, PT, R16, -0x7fffffff, PT ;  /* 0x800000011000780c */ /* 0x000fc80003f06070 */
[----:B------:R-:W-:-:S09]  /*0da0*/  FSETP.GEU.OR P1, PT, R16, -|R5|, !P0 ;  /* 0xc00000051000720b */ /* 0x000fd2000472e400 */
[----:B------:R-:W-:-:S04]  /*0db0*/  @P0 FADD R14, R15, -1 ;  /* 0xbf8000000f0e0421 */ /* 0x000fc80000000000 */
[----:B------:R-:W-:-:S04]  /*0dc0*/  @!P1 FADD R14, R14, -1 ;  /* 0xbf8000000e0e9421 */ /* 0x000fc80000000000 */
[----:B------:R-:W-:Y:S01]  /*0dd0*/  @P0 IMAD.MOV.U32 R15, RZ, RZ, R14 ;  /* 0x000000ffff0f0224 */ /* 0x000fe200078e000e */
[----:B------:R-:W-:Y:S06]  /*0de0*/  @P0 BRA `(.L_x_17) ;  /* 0x0000000000200947 */ /* 0x000fec0003800000 */
[----:B------:R-:W-:Y:S01]  /*0df0*/  FADD R14, |R5|, |R5| ;  /* 0x40000005050e7221 */ /* 0x000fe20000000200 */
[----:B------:R-:W-:-:S04]  /*0e00*/  FADD R15, R15, 1 ;  /* 0x3f8000000f0f7421 */ /* 0x000fc80000000000 */
[----:B------:R-:W-:-:S13]  /*0e10*/  FSETP.GE.AND P0, PT, R16, R14, PT ;  /* 0x0000000e1000720b */ /* 0x000fda0003f06000 */
[----:B------:R-:W-:-:S05]  /*0e20*/  @P0 FFMA R14, |R5|, -3, R16 ;  /* 0xc0400000050e0823 */ /* 0x000fca0000000210 */
[----:B------:R-:W-:Y:S01]  /*0e30*/  FSETP.GE.AND P1, PT, R14, RZ, P0 ;  /* 0x000000ff0e00720b */ /* 0x000fe20000726000 */
[----:B------:R-:W-:-:S12]  /*0e40*/  @P0 FADD R14, R15, 1 ;  /* 0x3f8000000f0e0421 */ /* 0x000fd80000000000 */
[----:B------:R-:W-:-:S05]  /*0e50*/  @P1 FADD R14, R14, 1 ;  /* 0x3f8000000e0e1421 */ /* 0x000fca0000000000 */
[----:B------:R-:W-:-:S07]  /*0e60*/  @P0 MOV R15, R14 ;  /* 0x0000000e000f0202 */ /* 0x000fce0000000f00 */
.L_x_17:
[----:B------:R-:W-:Y:S05]  /*0e70*/  BSYNC.RECONVERGENT B2 ;  /* 0x0000000000027941 */ /* 0x000fea0003800200 */
.L_x_16:
[----:B------:R-:W-:Y:S01]  /*0e80*/  FFMA R2, -|R5|, R15, R2 ;  /* 0x0000000f05027223 */ /* 0x000fe20000000302 */
[----:B------:R-:W-:Y:S06]  /*0e90*/  BRA `(.L_x_14) ;  /* 0x0000000000707947 */ /* 0x000fec0003800000 */
.L_x_15:
[C---:B------:R-:W-:Y:S01]  /*0ea0*/  IMAD.IADD R14, R2.reuse, 0x1, -R20 ;  /* 0x00000001020e7824 */ /* 0x040fe200078e0a14 */
[C---:B------:R-:W-:Y:S01]  /*0eb0*/  ISETP.GT.U32.AND P0, PT, R2.reuse, 0x7f7fffff, PT ;  /* 0x7f7fffff0200780c */ /* 0x040fe20003f04070 */
[----:B------:R-:W-:Y:S01]  /*0ec0*/  BSSY.RECONVERGENT B2, `(.L_x_18) ;  /* 0x0000017000027945 */ /* 0x000fe20003800200 */
[----:B------:R-:W-:Y:S02]  /*0ed0*/  LOP3.LUT R2, R2, 0x7fffff, RZ, 0xc0, !PT ;  /* 0x007fffff02027812 */ /* 0x000fe400078ec0ff */
[----:B------:R-:W-:Y:S02]  /*0ee0*/  LOP3.LUT R14, R14, 0xff800000, RZ, 0xc0, !PT ;  /* 0xff8000000e0e7812 */ /* 0x000fe400078ec0ff */
[----:B------:R-:W-:Y:S02]  /*0ef0*/  FSETP.GT.AND P2, PT, |R5|, RZ, PT ;  /* 0x000000ff0500720b */ /* 0x000fe40003f44200 */
[----:B------:R-:W-:Y:S01]  /*0f00*/  FSEL R15, R20, +QNAN , !P0 ;  /* 0x7fffffff140f7808 */ /* 0x000fe20004000000 */
[----:B------:R-:W-:Y:S01]  /*0f10*/  VIADD R14, R14, 0xb800000 ;  /* 0x0b8000000e0e7836 */ /* 0x000fe20000000000 */
[----:B------:R-:W-:-:S02]  /*0f20*/  LOP3.LUT R2, R2, 0x3f800000, RZ, 0xfc, !PT ;  /* 0x3f80000002027812 */ /* 0x000fc400078efcff */
[----:B------:R-:W-:Y:S02]  /*0f30*/  FSEL R18, R15, +QNAN , P2 ;  /* 0x7fffffff0f127808 */ /* 0x000fe40001000000 */
[----:B------:R-:W-:-:S13]  /*0f40*/  ISETP.NE.AND P1, PT, R14, RZ, PT ;  /* 0x000000ff0e00720c */ /* 0x000fda0003f25270 */
[----:B------:R-:W-:Y:S05]  /*0f50*/  @!P1 BRA `(.L_x_19) ;  /* 0x0000000000349947 */ /* 0x000fea0003800000 */
.L_x_20:
[----:B------:R-:W-:-:S04]  /*0f60*/  VIMNMX.U32 R15, PT, PT, R14, 0xb800000, PT ;  /* 0x0b8000000e0f7848 */ /* 0x000fc80003fe0000 */
[----:B------:R-:W-:Y:S01]  /*0f70*/  IADD3 R2, PT, PT, R15, R2, RZ ;  /* 0x000000020f027210 */ /* 0x000fe20007ffe0ff */
[----:B------:R-:W-:-:S04]  /*0f80*/  IMAD.IADD R14, R14, 0x1, -R15 ;  /* 0x000000010e0e7824 */ /* 0x000fc800078e0a0f */
[----:B-1----:R-:W-:Y:S01]  /*0f90*/  FMUL R17, R8, R2 ;  /* 0x0000000208117220 */ /* 0x002fe20000400000 */
[----:B------:R-:W-:-:S03]  /*0fa0*/  ISETP.NE.AND P1, PT, R14, RZ, PT ;  /* 0x000000ff0e00720c */ /* 0x000fc60003f25270 */
        /* <DEDUP_REMOVED lines=8> */
.L_x_19:
[----:B------:R-:W-:Y:S05]  /*1030*/  BSYNC.RECONVERGENT B2 ;  /* 0x0000000000027941 */ /* 0x000fea0003800200 */
.L_x_18:
[----:B------:R-:W-:-:S04]  /*1040*/  FMUL R15, R2, 1.1920928955078125e-07 ;  /* 0x34000000020f7820 */ /* 0x000fc80000400000 */
[----:B------:R-:W-:-:S07]  /*1050*/  FMUL R2, R18, R15 ;  /* 0x0000000f12027220 */ /* 0x000fce0000400000 */
.L_x_14:
[----:B------:R-:W-:Y:S05]  /*1060*/  BSYNC.RECONVERGENT B1 ;  /* 0x0000000000017941 */ /* 0x000fea0003800200 */
.L_x_13:
[----:B------:R-:W2:Y:S01]  /*1070*/  LDCU.64 UR20, c[0x0][0x398] ;  /* 0x00007300ff1477ac */ /* 0x000ea20008000a00 */
[----:B------:R-:W3:Y:S01]  /*1080*/  F2I.S64.TRUNC R16, R0 ;  /* 0x0000000000107311 */ /* 0x000ee2000020d900 */
[C---:B------:R-:W-:Y:S01]  /*1090*/  FSETP.NAN.AND P0, PT, |R2|.reuse, |R2|, PT ;  /* 0x400000020200720b */ /* 0x040fe20003f08200 */
[----:B------:R-:W-:Y:S01]  /*10a0*/  LDS R23, [R4+0x1000] ;  /* 0x0010000004177984 */ /* 0x000fe20000000800 */
[----:B------:R-:W4:Y:S01]  /*10b0*/  LDCU.64 UR18, c[0x0][0x3a0] ;  /* 0x00007400ff1277ac */ /* 0x000f220008000a00 */
[----:B------:R-:W-:Y:S02]  /*10c0*/  MOV R18, R12 ;  /* 0x0000000c00127202 */ /* 0x000fe40000000f00 */
[----:B------:R-:W-:-:S06]  /*10d0*/  FSEL R14, R2, |R2|, P0 ;  /* 0x40000002020e7208 */ /* 0x000fcc0000000000 */
[----:B------:R-:W5:Y:S01]  /*10e0*/  F2I.U64.TRUNC R14, R14 ;  /* 0x0000000e000e7311 */ /* 0x000f62000020d800 */
[----:B--2---:R-:W-:Y:S02]  /*10f0*/  IMAD R19, R11, UR20, RZ ;  /* 0x000000140b137c24 */ /* 0x004fe4000f8e02ff */
[----:B---3--:R-:W-:-:S04]  /*1100*/  IMAD.WIDE.U32 R16, R10, UR20, R16 ;  /* 0x000000140a107c25 */ /* 0x008fc8000f8e0010 */
[----:B------:R-:W-:Y:S01]  /*1110*/  IMAD R19, R10, UR21, R19 ;  /* 0x000000150a137c24 */ /* 0x000fe2000f8e0213 */
[----:B------:R-:W2:Y:S03]  /*1120*/  LDCU.128 UR20, c[0x0][0x380] ;  /* 0x00007000ff1477ac */ /* 0x000ea60008000c00 */
[----:B------:R-:W-:Y:S02]  /*1130*/  IMAD.IADD R2, R17, 0x1, R19 ;  /* 0x0000000111027824 */ /* 0x000fe400078e0213 */
[----:B------:R-:W-:Y:S02]  /*1140*/  IMAD.MOV.U32 R19, RZ, RZ, R21 ;  /* 0x000000ffff137224 */ /* 0x000fe400078e0015 */
[----:B----4-:R-:W-:Y:S02]  /*1150*/  IMAD R17, R2, UR18, RZ ;  /* 0x0000001202117c24 */ /* 0x010fe4000f8e02ff */
[----:B------:R-:W-:-:S04]  /*1160*/  IMAD.WIDE.U32 R18, R16, UR18, R18 ;  /* 0x0000001210127c25 */ /* 0x000fc8000f8e0012 */
[----:B------:R-:W-:Y:S01]  /*1170*/  IMAD R17, R16, UR19, R17 ;  /* 0x0000001310117c24 */ /* 0x000fe2000f8e0211 */
[----:B-----5:R-:W-:-:S04]  /*1180*/  IADD3 R0, P0, PT, R14, R18, RZ ;  /* 0x000000120e007210 */ /* 0x020fc80007f1e0ff */
[----:B------:R-:W-:Y:S01]  /*1190*/  IADD3.X R15, PT, PT, R15, R19, R17, P0, !PT ;  /* 0x000000130f0f7210 */ /* 0x000fe200007fe411 */
[C---:B------:R-:W-:Y:S01]  /*11a0*/  IMAD.SHL.U32 R16, R0.reuse, 0x4, RZ ;  /* 0x0000000400107824 */ /* 0x040fe200078e00ff */
[----:B------:R-:W3:Y:S02]  /*11b0*/  LDS R19, [R4] ;  /* 0x0000000004137984 */ /* 0x000ee40000000800 */
[----:B------:R-:W-:Y:S02]  /*11c0*/  SHF.L.U64.HI R0, R0, 0x2, R15 ;  /* 0x0000000200007819 */ /* 0x000fe4000001020f */
[----:B--2---:R-:W-:-:S04]  /*11d0*/  IADD3 R14, P0, PT, R16, UR22, RZ ;  /* 0x00000016100e7c10 */ /* 0x004fc8000ff1e0ff */
[----:B------:R-:W-:Y:S02]  /*11e0*/  IADD3.X R15, PT, PT, R0, UR23, RZ, P0, !PT ;  /* 0x00000017000f7c10 */ /* 0x000fe400087fe4ff */
[----:B------:R-:W-:-:S04]  /*11f0*/  IADD3 R16, P0, PT, R16, UR20, RZ ;  /* 0x0000001410107c10 */ /* 0x000fc8000ff1e0ff */
[----:B------:R-:W2:Y:S01]  /*1200*/  LDG.E R15, desc[UR10][R14.64] ;  /* 0x0000000a0e0f7981 */ /* 0x000ea2000c1e1900 */
[----:B------:R-:W-:-:S05]  /*1210*/  IADD3.X R17, PT, PT, R0, UR21, RZ, P0, !PT ;  /* 0x0000001500117c10 */ /* 0x000fca00087fe4ff */
[----:B------:R-:W3:Y:S01]  /*1220*/  LDG.E R0, desc[UR10][R16.64] ;  /* 0x0000000a10007981 */ /* 0x000ee2000c1e1900 */
[----:B------:R-:W-:Y:S01]  /*1230*/  BSSY.RECONVERGENT B1, `(.L_x_21) ;  /* 0x0000010000017945 */ /* 0x000fe20003800200 */
[----:B--2---:R-:W2:Y:S01]  /*1240*/  MUFU.RCP R2, R15 ;  /* 0x0000000f00027308 */ /* 0x004ea20000001000 */
[----:B---3--:R-:W-:Y:S01]  /*1250*/  FADD R19, R19, R0 ;  /* 0x0000000013137221 */ /* 0x008fe20000000000 */
[----:B------:R-:W-:-:S06]  /*1260*/  FMNMX R23, R0, R23, !PT ;  /* 0x0000001700177209 */ /* 0x000fcc0007800000 */
[----:B------:R-:W3:Y:S01]  /*1270*/  FCHK P0, R0, R15 ;  /* 0x0000000f00007302 */ /* 0x000ee20000000000 */
[----:B------:R4:W-:Y:S04]  /*1280*/  STS [R4], R19 ;  /* 0x0000001304007388 */ /* 0x0009e80000000800 */
[----:B------:R4:W-:Y:S01]  /*1290*/  STS [R4+0x1000], R23 ;  /* 0x0010001704007388 */ /* 0x0009e20000000800 */
[----:B--2---:R-:W-:-:S04]  /*12a0*/  FFMA R25, -R15, R2, 1 ;  /* 0x3f8000000f197423 */ /* 0x004fc80000000102 */
[----:B------:R-:W-:-:S04]  /*12b0*/  FFMA R25, R2, R25, R2 ;  /* 0x0000001902197223 */ /* 0x000fc80000000002 */
[----:B------:R-:W-:-:S04]  /*12c0*/  FFMA R2, R0, R25, RZ ;  /* 0x0000001900027223 */ /* 0x000fc800000000ff */
[----:B------:R-:W-:-:S04]  /*12d0*/  FFMA R14, -R15, R2, R0 ;  /* 0x000000020f0e7223 */ /* 0x000fc80000000100 */
[----:B------:R-:W-:Y:S01]  /*12e0*/  FFMA R2, R25, R14, R2 ;  /* 0x0000000e19027223 */ /* 0x000fe20000000002 */
[----:B---34-:R-:W-:Y:S06]  /*12f0*/  @!P0 BRA `(.L_x_22) ;  /* 0x00000000000c8947 */ /* 0x018fec0003800000 */
[----:B------:R-:W-:-:S07]  /*1300*/  MOV R14, 0x1320 ;  /* 0x00001320000e7802 */ /* 0x000fce0000000f00 */
[----:B01----:R-:W-:Y:S05]  /*1310*/  CALL.REL.NOINC `($__internal_1_$__cuda_sm3x_div_rn_noftz_f32_slowpath) ;  /* 0x0000000c00807944 */ /* 0x003fea0003c00000 */
[----:B------:R-:W-:-:S07]  /*1320*/  MOV R2, R0 ;  /* 0x0000000000027202 */ /* 0x000fce0000000f00 */
.L_x_22:
[----:B------:R-:W-:Y:S05]  /*1330*/  BSYNC.RECONVERGENT B1 ;  /* 0x0000000000017941 */ /* 0x000fea0003800200 */
.L_x_21:
[----:B------:R-:W2:Y:S01]  /*1340*/  LDS R15, [R4+0x2000] ;  /* 0x00200000040f7984 */ /* 0x000ea20000000800 */
[----:B------:R-:W-:-:S05]  /*1350*/  FMNMX R2, R2, 1, PT ;  /* 0x3f80000002027809 */ /* 0x000fca0003800000 */
[----:B--2---:R-:W-:-:S05]  /*1360*/  FADD R15, R2, R15 ;  /* 0x0000000f020f7221 */ /* 0x004fca0000000000 */
[----:B------:R3:W-:Y:S01]  /*1370*/  STS [R4+0x2000], R15 ;  /* 0x0020000f04007388 */ /* 0x0007e20000000800 */
[----:B------:R-:W-:Y:S05]  /*1380*/  BRA `(.L_x_23) ;  /* 0x0000000000187947 */ /* 0x000fea0003800000 */
.L_x_9:
[----:B------:R-:W-:-:S04]  /*1390*/  UISETP.NE.U32.AND UP0, UPT, UR9, 0x1, UPT ;  /* 0x000000010900788c */ /* 0x000fc8000bf05070 */
[----:B------:R-:W-:-:S06]  /*13a0*/  UISETP.NE.AND.EX UP0, UPT, UR4, URZ, UPT, UP0 ;  /* 0x000000ff0400728c */ /* 0x000fcc000bf05300 */
[----:B------:R-:W-:-:S13]  /*13b0*/  PLOP3.LUT P0, PT, PT, PT, UP0, 0x80, 0x8 ;  /* 0x000000000008781c */ /* 0x000fda0003f0f008 */
[----:B------:R2:W-:Y:S04]  /*13c0*/  @!P0 STS [R4], RZ ;  /* 0x000000ff04008388 */ /* 0x0005e80000000800 */
[----:B------:R2:W-:Y:S04]  /*13d0*/  @!P0 STS [R4+0x1000], RZ ;  /* 0x001000ff04008388 */ /* 0x0005e80000000800 */
[----:B------:R2:W-:Y:S02]  /*13e0*/  @!P0 STS [R4+0x2000], RZ ;  /* 0x002000ff04008388 */ /* 0x0005e40000000800 */
.L_x_23:
[----:B------:R-:W-:Y:S05]  /*13f0*/  BSYNC.RECONVERGENT B0 ;  /* 0x0000000000007941 */ /* 0x000fea0003800200 */
.L_x_8:
[----:B------:R-:W-:Y:S02]  /*1400*/  UISETP.GE.U32.AND UP0, UPT, UR9, UR14, UPT ;  /* 0x0000000e0900728c */ /* 0x000fe4000bf06070 */
[----:B------:R-:W-:Y:S02]  /*1410*/  UIADD3 UR5, UP1, UPT, UR9, 0x1, URZ ;  /* 0x0000000109057890 */ /* 0x000fe4000ff3e0ff */
[----:B------:R-:W-:Y:S02]  /*1420*/  UISETP.GE.U32.AND.EX UP0, UPT, UR4, UR15, UPT, UP0 ;  /* 0x0000000f0400728c */ /* 0x000fe4000bf06100 */
[----:B------:R-:W-:-:S03]  /*1430*/  UIADD3.X UR8, UPT, UPT, URZ, UR4, URZ, UP1, !UPT ;  /* 0x00000004ff087290 */ /* 0x000fc60008ffe4ff */
[----:B------:R-:W-:-:S04]  /*1440*/  UMOV UR9, UR5 ;  /* 0x0000000500097c82 */ /* 0x000fc80008000000 */
[----:B------:R-:W-:Y:S01]  /*1450*/  UMOV UR4, UR8 ;  /* 0x0000000800047c82 */ /* 0x000fe20008000000 */
[----:B------:R-:W-:Y:S05]  /*1460*/  BRA.U !UP0, `(.L_x_24) ;  /* 0xfffffff508287547 */ /* 0x000fea000b83ffff */
.L_x_7:
[----:B------:R-:W4:Y:S02]  /*1470*/  LDCU UR4, c[0x0][0x360] ;  /* 0x00006c00ff0477ac */ /* 0x000f240008000800 */
[----:B----4-:R-:W-:-:S09]  /*1480*/  UISETP.GE.U32.AND UP0, UPT, UR4, 0x2, UPT ;  /* 0x000000020400788c */ /* 0x010fd2000bf06070 */
[----:B------:R-:W-:Y:S05]  /*1490*/  BRA.U !UP0, `(.L_x_25) ;  /* 0x0000000108707547 */ /* 0x000fea000b800000 */
[----:B------:R-:W-:Y:S01]  /*14a0*/  USHF.R.U32.HI UR4, URZ, 0x1, UR4 ;  /* 0x00000001ff047899 */ /* 0x000fe20008011604 */
[----:B-1----:R-:W-:-:S05]  /*14b0*/  IMAD.MOV.U32 R8, RZ, RZ, RZ ;  /* 0x000000ffff087224 */ /* 0x002fca00078e00ff */
[----:B------:R-:W-:-:S07]  /*14c0*/  IMAD.U32 R0, RZ, RZ, UR4 ;  /* 0x00000004ff007e24 */ /* 0x000fce000f8e00ff */
.L_x_28:
[----:B------:R-:W-:Y:S01]  /*14d0*/  BAR.SYNC.DEFER_BLOCKING 0x0 ;  /* 0x0000000000007b1d */ /* 0x000fe20000010000 */
[C---:B------:R-:W-:Y:S02]  /*14e0*/  ISETP.GT.U32.AND P0, PT, R0.reuse, R3, PT ;  /* 0x000000030000720c */ /* 0x040fe40003f04070 */
[----:B------:R-:W-:Y:S02]  /*14f0*/  ISETP.GT.U32.AND P1, PT, R0, 0x1, PT ;  /* 0x000000010000780c */ /* 0x000fe40003f24070 */
[C---:B------:R-:W-:Y:S01]  /*1500*/  ISETP.GT.U32.AND.EX P0, PT, R8.reuse, RZ, PT, P0 ;  /* 0x000000ff0800720c */ /* 0x040fe20003f04100 */
[----:B------:R-:W-:Y:S01]  /*1510*/  BSSY.RECONVERGENT B0, `(.L_x_26) ;  /* 0x0000012000007945 */ /* 0x000fe20003800200 */
[----:B------:R-:W-:Y:S02]  /*1520*/  ISETP.GT.U32.AND.EX P1, PT, R8, RZ, PT, P1 ;  /* 0x000000ff0800720c */ /* 0x000fe40003f24110 */
[--C-:B------:R-:W-:Y:S02]  /*1530*/  SHF.R.U64 R6, R0, 0x1, R8.reuse ;  /* 0x0000000100067819 */ /* 0x100fe40000001208 */
[----:B------:R-:W-:-:S07]  /*1540*/  SHF.R.U32.HI R8, RZ, 0x1, R8 ;  /* 0x00000001ff087819 */ /* 0x000fce0000011608 */
[----:B-1----:R-:W-:Y:S05]  /*1550*/  @!P0 BRA `(.L_x_27) ;  /* 0x0000000000348947 */ /* 0x002fea0003800000 */
[----:B------:R-:W-:Y:S01]  /*1560*/  LEA R0, R0, R4, 0x2 ;  /* 0x0000000400007211 */ /* 0x000fe200078e10ff */
[----:B------:R-:W-:Y:S04]  /*1570*/  LDS R5, [R4] ;  /* 0x0000000004057984 */ /* 0x000fe80000000800 */
[----:B------:R-:W1:Y:S04]  /*1580*/  LDS R2, [R0] ;  /* 0x0000000000027984 */ /* 0x000e680000000800 */
[----:B------:R-:W-:Y:S01]  /*1590*/  LDS R9, [R4+0x2000] ;  /* 0x0020000004097984 */ /* 0x000fe20000000800 */
[----:B-1----:R-:W-:-:S03]  /*15a0*/  FADD R5, R2, R5 ;  /* 0x0000000502057221 */ /* 0x002fc60000000000 */
[----:B------:R-:W-:Y:S04]  /*15b0*/  LDS R2, [R4+0x1000] ;  /* 0x0010000004027984 */ /* 0x000fe80000000800 */
[----:B------:R-:W-:Y:S04]  /*15c0*/  STS [R4], R5 ;  /* 0x0000000504007388 */ /* 0x000fe80000000800 */
[----:B0-----:R-:W0:Y:S02]  /*15d0*/  LDS R7, [R0+0x1000] ;  /* 0x0010000000077984 */ /* 0x001e240000000800 */
[----:B0-----:R-:W-:-:S05]  /*15e0*/  FMNMX R7, R2, R7, !PT ;  /* 0x0000000702077209 */ /* 0x001fca0007800000 */
[----:B------:R-:W-:Y:S04]  /*15f0*/  STS [R4+0x1000], R7 ;  /* 0x0010000704007388 */ /* 0x000fe80000000800 */
[----:B------:R-:W0:Y:S02]  /*1600*/  LDS R2, [R0+0x2000] ;  /* 0x0020000000027984 */ /* 0x000e240000000800 */
[----:B0-----:R-:W-:-:S05]  /*1610*/  FADD R9, R2, R9 ;  /* 0x0000000902097221 */ /* 0x001fca0000000000 */
[----:B------:R1:W-:Y:S02]  /*1620*/  STS [R4+0x2000], R9 ;  /* 0x0020000904007388 */ /* 0x0003e40000000800 */
.L_x_27:
[----:B------:R-:W-:Y:S05]  /*1630*/  BSYNC.RECONVERGENT B0 ;  /* 0x0000000000007941 */ /* 0x000fea0003800200 */
.L_x_26:
[----:B------:R-:W-:Y:S01]  /*1640*/  IMAD.MOV.U32 R0, RZ, RZ, R6 ;  /* 0x000000ffff007224 */ /* 0x000fe200078e0006 */
[----:B------:R-:W-:Y:S06]  /*1650*/  @P1 BRA `(.L_x_28) ;  /* 0xfffffffc009c1947 */ /* 0x000fec000383ffff */
.L_x_25:
[----:B------:R-:W-:-:S13]  /*1660*/  ISETP.NE.AND P0, PT, R3, RZ, PT ;  /* 0x000000ff0300720c */ /* 0x000fda0003f05270 */
[----:B------:R-:W-:Y:S05]  /*1670*/  @P0 EXIT ;  /* 0x000000000000094d */ /* 0x000fea0003800000 */
[----:B------:R-:W4:Y:S01]  /*1680*/  S2UR UR5, SR_CgaCtaId ;  /* 0x00000000000579c3 */ /* 0x000f220000008800 */
[----:B------:R-:W-:Y:S01]  /*1690*/  UMOV UR4, 0x400 ;  /* 0x0000040000047882 */ /* 0x000fe20000000000 */
[----:B------:R-:W3:Y:S02]  /*16a0*/  LDCU.64 UR6, c[0x0][0x398] ;  /* 0x00007300ff0677ac */ /* 0x000ee40008000a00 */
[----:B---3--:R-:W3:Y:S01]  /*16b0*/  I2F.U64 R15, UR6 ;  /* 0x00000006000f7d12 */ /* 0x008ee20008301000 */
[----:B----4-:R-:W-:-:S09]  /*16c0*/  ULEA UR4, UR5, UR4, 0x18 ;  /* 0x0000000405047291 */ /* 0x010fd2000f8ec0ff */
[----:B------:R-:W4:Y:S01]  /*16d0*/  LDS R0, [UR4] ;  /* 0x00000004ff007984 */ /* 0x000f220008000800 */
[----:B---3--:R-:W3:Y:S02]  /*16e0*/  MUFU.RCP R2, R15 ;  /* 0x0000000f00027308 */ /* 0x008ee40000001000 */
[----:B---3--:R-:W-:-:S04]  /*16f0*/  FFMA R3, -R15, R2, 1 ;  /* 0x3f8000000f037423 */ /* 0x008fc80000000102 */
[----:B------:R-:W-:Y:S02]  /*1700*/  FFMA R3, R2, R3, R2 ;  /* 0x0000000302037223 */ /* 0x000fe40000000002 */
[----:B----4-:R-:W3:Y:S02]  /*1710*/  FCHK P0, R0, R15 ;  /* 0x0000000f00007302 */ /* 0x010ee40000000000 */
[----:B------:R-:W-:-:S04]  /*1720*/  FFMA R2, R0, R3, RZ ;  /* 0x0000000300027223 */ /* 0x000fc800000000ff */
[----:B-12---:R-:W-:-:S04]  /*1730*/  FFMA R4, -R15, R2, R0 ;  /* 0x000000020f047223 */ /* 0x006fc80000000100 */
[----:B------:R-:W-:Y:S01]  /*1740*/  FFMA R2, R3, R4, R2 ;  /* 0x0000000403027223 */ /* 0x000fe20000000002 */
[----:B---3--:R-:W-:Y:S06]  /*1750*/  @!P0 BRA `(.L_x_29) ;  /* 0x00000000000c8947 */ /* 0x008fec0003800000 */
[----:B------:R-:W-:-:S07]  /*1760*/  MOV R14, 0x1780 ;  /* 0x00001780000e7802 */ /* 0x000fce0000000f00 */
[----:B0-----:R-:W-:Y:S05]  /*1770*/  CALL.REL.NOINC `($__internal_1_$__cuda_sm3x_div_rn_noftz_f32_slowpath) ;  /* 0x0000000800687944 */ /* 0x001fea0003c00000 */
[----:B------:R-:W-:-:S07]  /*1780*/  IMAD.MOV.U32 R2, RZ, RZ, R0 ;  /* 0x000000ffff027224 */ /* 0x000fce00078e0000 */
.L_x_29:
[----:B------:R-:W1:Y:S01]  /*1790*/  MUFU.RCP R0, R15 ;  /* 0x0000000f00007308 */ /* 0x000e620000001000 */
[----:B------:R-:W-:Y:S07]  /*17a0*/  BSSY.RECONVERGENT B0, `(.L_x_30) ;  /* 0x000000c000007945 */ /* 0x000fee0003800200 */
[----:B------:R-:W2:Y:S01]  /*17b0*/  FCHK P0, R2, R15 ;  /* 0x0000000f02007302 */ /* 0x000ea20000000000 */
[----:B-1----:R-:W-:-:S04]  /*17c0*/  FFMA R3, -R15, R0, 1 ;  /* 0x3f8000000f037423 */ /* 0x002fc80000000100 */
[----:B------:R-:W-:-:S04]  /*17d0*/  FFMA R0, R0, R3, R0 ;  /* 0x0000000300007223 */ /* 0x000fc80000000000 */
[----:B------:R-:W-:-:S04]  /*17e0*/  FFMA R3, R0, R2, RZ ;  /* 0x0000000200037223 */ /* 0x000fc800000000ff */
[----:B------:R-:W-:-:S04]  /*17f0*/  FFMA R4, -R15, R3, R2 ;  /* 0x000000030f047223 */ /* 0x000fc80000000102 */
[----:B------:R-:W-:Y:S01]  /*1800*/  FFMA R3, R0, R4, R3 ;  /* 0x0000000400037223 */ /* 0x000fe20000000003 */
[----:B--2---:R-:W-:Y:S06]  /*1810*/  @!P0 BRA `(.L_x_31) ;  /* 0x0000000000108947 */ /* 0x004fec0003800000 */
[----:B------:R-:W-:Y:S02]  /*1820*/  MOV R0, R2 ;  /* 0x0000000200007202 */ /* 0x000fe40000000f00 */
[----:B------:R-:W-:-:S07]  /*1830*/  MOV R14, 0x1850 ;  /* 0x00001850000e7802 */ /* 0x000fce0000000f00 */
[----:B0-----:R-:W-:Y:S05]  /*1840*/  CALL.REL.NOINC `($__internal_1_$__cuda_sm3x_div_rn_noftz_f32_slowpath) ;  /* 0x0000000800347944 */ /* 0x001fea0003c00000 */
[----:B------:R-:W-:-:S07]  /*1850*/  IMAD.MOV.U32 R3, RZ, RZ, R0 ;  /* 0x000000ffff037224 */ /* 0x000fce00078e0000 */
.L_x_31:
[----:B------:R-:W-:Y:S05]  /*1860*/  BSYNC.RECONVERGENT B0 ;  /* 0x0000000000007941 */ /* 0x000fea0003800200 */
.L_x_30:
[----:B------:R-:W1:Y:S01]  /*1870*/  S2UR UR5, SR_CgaCtaId ;  /* 0x00000000000579c3 */ /* 0x000e620000008800 */
[----:B------:R-:W-:Y:S01]  /*1880*/  UMOV UR4, 0x400 ;  /* 0x0000040000047882 */ /* 0x000fe20000000000 */
[----:B------:R-:W2:Y:S02]  /*1890*/  MUFU.RCP R0, R15 ;  /* 0x0000000f00007308 */ /* 0x000ea40000001000 */
[----:B--2---:R-:W-:-:S04]  /*18a0*/  FFMA R5, -R15, R0, 1 ;  /* 0x3f8000000f057423 */ /* 0x004fc80000000100 */
[----:B------:R-:W-:Y:S01]  /*18b0*/  FFMA R0, R0, R5, R0 ;  /* 0x0000000500007223 */ /* 0x000fe20000000000 */
[----:B-1----:R-:W-:-:S09]  /*18c0*/  ULEA UR4, UR5, UR4, 0x18 ;  /* 0x0000000405047291 */ /* 0x002fd2000f8ec0ff */
[----:B------:R-:W1:Y:S04]  /*18d0*/  LDS R4, [UR4+0x2000] ;  /* 0x00200004ff047984 */ /* 0x000e680008000800 */
[----:B------:R-:W2:Y:S01]  /*18e0*/  LDS R2, [UR4+0x1000] ;  /* 0x00100004ff027984 */ /* 0x000ea20008000800 */
[----:B-1----:R-:W1:Y:S01]  /*18f0*/  FCHK P0, R4, R15 ;  /* 0x0000000f04007302 */ /* 0x002e620000000000 */
[----:B------:R-:W-:Y:S01]  /*1900*/  FFMA R5, R0, R4, RZ ;  /* 0x0000000400057223 */ /* 0x000fe200000000ff */
[----:B--2---:R-:W-:-:S03]  /*1910*/  FMUL R2, R2, R3 ;  /* 0x0000000302027220 */ /* 0x004fc60000400000 */
[----:B------:R-:W-:-:S04]  /*1920*/  FFMA R6, -R15, R5, R4 ;  /* 0x000000050f067223 */ /* 0x000fc80000000104 */
[----:B------:R-:W-:Y:S01]  /*1930*/  FFMA R6, R0, R6, R5 ;  /* 0x0000000600067223 */ /* 0x000fe20000000005 */
[----:B-1----:R-:W-:Y:S06]  /*1940*/  @!P0 BRA `(.L_x_32) ;  /* 0x0000000000108947 */ /* 0x002fec0003800000 */
[----:B------:R-:W-:Y:S01]  /*1950*/  IMAD.MOV.U32 R0, RZ, RZ, R4 ;  /* 0x000000ffff007224 */ /* 0x000fe200078e0004 */
[----:B------:R-:W-:-:S07]  /*1960*/  MOV R14, 0x1980 ;  /* 0x00001980000e7802 */ /* 0x000fce0000000f00 */
[----:B0-----:R-:W-:Y:S05]  /*1970*/  CALL.REL.NOINC `($__internal_1_$__cuda_sm3x_div_rn_noftz_f32_slowpath) ;  /* 0x0000000400e87944 */ /* 0x001fea0003c00000 */
[----:B------:R-:W-:-:S07]  /*1980*/  MOV R6, R0 ;  /* 0x0000000000067202 */ /* 0x000fce0000000f00 */
.L_x_32:
        /* <DEDUP_REMOVED lines=9> */
[----:B------:R-:W-:Y:S01]  /*1a20*/  IMAD.MOV.U32 R0, RZ, RZ, R6 ;  /* 0x000000ffff007224 */ /* 0x000fe200078e0006 */
[----:B------:R-:W-:-:S07]  /*1a30*/  MOV R14, 0x1a50 ;  /* 0x00001a50000e7802 */ /* 0x000fce0000000f00 */
[----:B0-----:R-:W-:Y:S05]  /*1a40*/  CALL.REL.NOINC `($__internal_1_$__cuda_sm3x_div_rn_noftz_f32_slowpath) ;  /* 0x0000000400b47944 */ /* 0x001fea0003c00000 */
[----:B------:R-:W-:-:S07]  /*1a50*/  IMAD.MOV.U32 R3, RZ, RZ, R0 ;  /* 0x000000ffff037224 */ /* 0x000fce00078e0000 */
.L_x_34:
[----:B------:R-:W-:Y:S05]  /*1a60*/  BSYNC.RECONVERGENT B0 ;  /* 0x0000000000007941 */ /* 0x000fea0003800200 */
.L_x_33:
[----:B------:R-:W1:Y:S01]  /*1a70*/  MUFU.RCP R4, UR12 ;  /* 0x0000000c00047d08 */ /* 0x000e620008001000 */
[----:B------:R-:W-:Y:S01]  /*1a80*/  MOV R5, UR12 ;  /* 0x0000000c00057c02 */ /* 0x000fe20008000f00 */
[----:B------:R-:W-:Y:S01]  /*1a90*/  FMUL R0, R2, R3 ;  /* 0x0000000302007220 */ /* 0x000fe20000400000 */
[----:B------:R-:W-:Y:S05]  /*1aa0*/  BSSY.RECONVERGENT B0, `(.L_x_35) ;  /* 0x000000c000007945 */ /* 0x000fea0003800200 */
[----:B------:R-:W2:Y:S01]  /*1ab0*/  FCHK P0, R0, UR12 ;  /* 0x0000000c00007d02 */ /* 0x000ea20008000000 */
[----:B-1----:R-:W-:-:S04]  /*1ac0*/  FFMA R5, R4, -R5, 1 ;  /* 0x3f80000004057423 */ /* 0x002fc80000000805 */
[----:B------:R-:W-:-:S04]  /*1ad0*/  FFMA R5, R4, R5, R4 ;  /* 0x0000000504057223 */ /* 0x000fc80000000004 */
[----:B------:R-:W-:-:S04]  /*1ae0*/  FFMA R2, R0, R5, RZ ;  /* 0x0000000500027223 */ /* 0x000fc800000000ff */
[----:B------:R-:W-:-:S04]  /*1af0*/  FFMA R3, R2, -UR12, R0 ;  /* 0x8000000c02037c23 */ /* 0x000fc80008000000 */
[----:B------:R-:W-:Y:S01]  /*1b00*/  FFMA R3, R5, R3, R2 ;  /* 0x0000000305037223 */ /* 0x000fe20000000002 */
[----:B--2---:R-:W-:Y:S06]  /*1b10*/  @!P0 BRA `(.L_x_36) ;  /* 0x0000000000108947 */ /* 0x004fec0003800000 */
[----:B------:R-:W-:Y:S01]  /*1b20*/  IMAD.U32 R15, RZ, RZ, UR12 ;  /* 0x0000000cff0f7e24 */ /* 0x000fe2000f8e00ff */
[----:B------:R-:W-:-:S07]  /*1b30*/  MOV R14, 0x1b50 ;  /* 0x00001b50000e7802 */ /* 0x000fce0000000f00 */
[----:B0-----:R-:W-:Y:S05]  /*1b40*/  CALL.REL.NOINC `($__internal_1_$__cuda_sm3x_div_rn_noftz_f32_slowpath) ;  /* 0x0000000400747944 */ /* 0x001fea0003c00000 */
[----:B------:R-:W-:-:S07]  /*1b50*/  IMAD.MOV.U32 R3, RZ, RZ, R0 ;  /* 0x000000ffff037224 */ /* 0x000fce00078e0000 */
.L_x_36:
[----:B------:R-:W-:Y:S05]  /*1b60*/  BSYNC.RECONVERGENT B0 ;  /* 0x0000000000007941 */ /* 0x000fea0003800200 */
.L_x_35:
[----:B------:R-:W1:Y:S01]  /*1b70*/  MUFU.RCP R0, UR12 ;  /* 0x0000000c00007d08 */ /* 0x000e620008001000 */
[----:B------:R-:W-:Y:S01]  /*1b80*/  MOV R5, UR12 ;  /* 0x0000000c00057c02 */ /* 0x000fe20008000f00 */
[----:B------:R-:W-:Y:S06]  /*1b90*/  BSSY.RECONVERGENT B0, `(.L_x_37) ;  /* 0x000000c000007945 */ /* 0x000fec0003800200 */
[----:B------:R-:W2:Y:S01]  /*1ba0*/  FCHK P0, R3, UR12 ;  /* 0x0000000c03007d02 */ /* 0x000ea20008000000 */
[----:B-1----:R-:W-:-:S04]  /*1bb0*/  FFMA R5, R0, -R5, 1 ;  /* 0x3f80000000057423 */ /* 0x002fc80000000805 */
[----:B------:R-:W-:-:S04]  /*1bc0*/  FFMA R0, R0, R5, R0 ;  /* 0x0000000500007223 */ /* 0x000fc80000000000 */
[----:B------:R-:W-:-:S04]  /*1bd0*/  FFMA R2, R0, R3, RZ ;  /* 0x0000000300027223 */ /* 0x000fc800000000ff */
[----:B------:R-:W-:-:S04]  /*1be0*/  FFMA R5, R2, -UR12, R3 ;  /* 0x8000000c02057c23 */ /* 0x000fc80008000003 */
[----:B------:R-:W-:Y:S01]  /*1bf0*/  FFMA R0, R0, R5, R2 ;  /* 0x0000000500007223 */ /* 0x000fe20000000002 */
[----:B--2---:R-:W-:Y:S06]  /*1c00*/  @!P0 BRA `(.L_x_38) ;  /* 0x0000000000108947 */ /* 0x004fec0003800000 */
[----:B------:R-:W-:Y:S01]  /*1c10*/  IMAD.MOV.U32 R0, RZ, RZ, R3 ;  /* 0x000000ffff007224 */ /* 0x000fe200078e0003 */
[----:B------:R-:W-:Y:S01]  /*1c20*/  MOV R14, 0x1c50 ;  /* 0x00001c50000e7802 */ /* 0x000fe20000000f00 */
[----:B------:R-:W-:-:S07]  /*1c30*/  IMAD.U32 R15, RZ, RZ, UR12 ;  /* 0x0000000cff0f7e24 */ /* 0x000fce000f8e00ff */
[----:B0-----:R-:W-:Y:S05]  /*1c40*/  CALL.REL.NOINC `($__internal_1_$__cuda_sm3x_div_rn_noftz_f32_slowpath) ;  /* 0x0000000400347944 */ /* 0x001fea0003c00000 */
.L_x_38:
[----:B------:R-:W-:Y:S05]  /*1c50*/  BSYNC.RECONVERGENT B0 ;  /* 0x0000000000007941 */ /* 0x000fea0003800200 */
.L_x_37:
[----:B------:R-:W1:Y:S01]  /*1c60*/  LDCU.64 UR4, c[0x0][0x390] ;  /* 0x00007200ff0477ac */ /* 0x000e620008000a00 */
[----:B------:R-:W-:Y:S01]  /*1c70*/  FADD R5, -R0, 1 ;  /* 0x3f80000000057421 */ /* 0x000fe20000000100 */
[----:B-1----:R-:W-:-:S04]  /*1c80*/  ULEA UR4, UP0, UR13, UR4, 0x2 ;  /* 0x000000040d047291 */ /* 0x002fc8000f8010ff */
[----:B------:R-:W-:Y:S02]  /*1c90*/  ULEA.HI.X UR5, UR13, UR5, URZ, 0x2, UP0 ;  /* 0x000000050d057291 */ /* 0x000fe400080f14ff */
[----:B------:R-:W-:-:S04]  /*1ca0*/  MOV R2, UR4 ;  /* 0x0000000400027c02 */ /* 0x000fc80008000f00 */
[----:B------:R-:W-:-:S05]  /*1cb0*/  IMAD.U32 R3, RZ, RZ, UR5 ;  /* 0x00000005ff037e24 */ /* 0x000fca000f8e00ff */
[----:B------:R-:W-:Y:S01]  /*1cc0*/  STG.E desc[UR10][R2.64], R5 ;  /* 0x0000000502007986 */ /* 0x000fe2000c10190a */
[----:B------:R-:W-:Y:S05]  /*1cd0*/  EXIT ;  /* 0x000000000000794d */ /* 0x000fea0003800000 */
        .weak           $__internal_0_$__cuda_sm20_div_u64
        .type           $__internal_0_$__cuda_sm20_div_u64,@function
        .size           $__internal_0_$__cuda_sm20_div_u64,($__internal_1_$__cuda_sm3x_div_rn_noftz_f32_slowpath - $__internal_0_$__cuda_sm20_div_u64)
$__internal_0_$__cuda_sm20_div_u64:
[----:B------:R-:W0:Y:S08]  /*1ce0*/  I2F.U64.RP R26, R22 ;  /* 0x00000016001a7312 */ /* 0x000e300000309000 */
[----:B0-----:R-:W0:Y:S02]  /*1cf0*/  MUFU.RCP R26, R26 ;  /* 0x0000001a001a7308 */ /* 0x001e240000001000 */
[----:B0-----:R-:W-:-:S06]  /*1d00*/  VIADD R16, R26, 0x1ffffffe ;  /* 0x1ffffffe1a107836 */ /* 0x001fcc0000000000 */
[----:B------:R-:W0:Y:S02]  /*1d10*/  F2I.U64.TRUNC R16, R16 ;  /* 0x0000001000107311 */ /* 0x000e24000020d800 */
[----:B0-----:R-:W-:-:S04]  /*1d20*/  IMAD.WIDE.U32 R18, R16, R22, RZ ;  /* 0x0000001610127225 */ /* 0x001fc800078e00ff */
[----:B------:R-:W-:Y:S01]  /*1d30*/  IMAD R19, R16, R23, R19 ;  /* 0x0000001710137224 */ /* 0x000fe200078e0213 */
[----:B------:R-:W-:-:S03]  /*1d40*/  IADD3 R25, P0, PT, RZ, -R18, RZ ;  /* 0x80000012ff197210 */ /* 0x000fc60007f1e0ff */
[----:B------:R-:W-:Y:S02]  /*1d50*/  IMAD R19, R17, R22, R19 ;  /* 0x0000001611137224 */ /* 0x000fe400078e0213 */
[----:B------:R-:W-:-:S03]  /*1d60*/  IMAD.HI.U32 R18, R16, R25, RZ ;  /* 0x0000001910127227 */ /* 0x000fc600078e00ff */
[----:B------:R-:W-:Y:S01]  /*1d70*/  IADD3.X R27, PT, PT, RZ, ~R19, RZ, P0, !PT ;  /* 0x80000013ff1b7210 */ /* 0x000fe200007fe4ff */
[----:B------:R-:W-:-:S04]  /*1d80*/  IMAD.MOV.U32 R19, RZ, RZ, R16 ;  /* 0x000000ffff137224 */ /* 0x000fc800078e0010 */
[----:B------:R-:W-:-:S04]  /*1d90*/  IMAD.WIDE.U32 R18, P0, R16, R27, R18 ;  /* 0x0000001b10127225 */ /* 0x000fc80007800012 */
[----:B------:R-:W-:-:S04]  /*1da0*/  IMAD.HI.U32 R18, P1, R17, R25, R18 ;  /* 0x0000001911127227 */ /* 0x000fc80007820012 */
[CC--:B------:R-:W-:Y:S02]  /*1db0*/  IMAD R19, R17.reuse, R27.reuse, RZ ;  /* 0x0000001b11137224 */ /* 0x0c0fe400078e02ff */
[----:B------:R-:W-:-:S03]  /*1dc0*/  IMAD.HI.U32 R25, R17, R27, RZ ;  /* 0x0000001b11197227 */ /* 0x000fc600078e00ff */
[----:B------:R-:W-:Y:S01]  /*1dd0*/  IADD3 R19, P2, PT, R19, R18, RZ ;  /* 0x0000001213137210 */ /* 0x000fe20007f5e0ff */
[----:B------:R-:W-:-:S04]  /*1de0*/  IMAD.X R25, R25, 0x1, R17, P0 ;  /* 0x0000000119197824 */ /* 0x000fc800000e0611 */
[----:B------:R-:W-:Y:S01]  /*1df0*/  IMAD.WIDE.U32 R16, R19, R22, RZ ;  /* 0x0000001613107225 */ /* 0x000fe200078e00ff */
[----:B------:R-:W-:-:S03]  /*1e00*/  IADD3.X R25, PT, PT, RZ, RZ, R25, P2, P1 ;  /* 0x000000ffff197210 */ /* 0x000fc600017e2419 */
[----:B------:R-:W-:Y:S01]  /*1e10*/  IMAD R17, R19, R23, R17 ;  /* 0x0000001713117224 */ /* 0x000fe200078e0211 */
[----:B------:R-:W-:-:S03]  /*1e20*/  IADD3 R27, P0, PT, RZ, -R16, RZ ;  /* 0x80000010ff1b7210 */ /* 0x000fc60007f1e0ff */
[----:B------:R-:W-:Y:S02]  /*1e30*/  IMAD R17, R25, R22, R17 ;  /* 0x0000001619117224 */ /* 0x000fe400078e0211 */
[----:B------:R-:W-:-:S03]  /*1e40*/  IMAD.HI.U32 R18, R19, R27, RZ ;  /* 0x0000001b13127227 */ /* 0x000fc600078e00ff */
[----:B------:R-:W-:Y:S01]  /*1e50*/  IADD3.X R16, PT, PT, RZ, ~R17, RZ, P0, !PT ;  /* 0x80000011ff107210 */ /* 0x000fe200007fe4ff */
[----:B------:R-:W-:-:S04]  /*1e60*/  IMAD.MOV.U32 R17, RZ, RZ, RZ ;  /* 0x000000ffff117224 */ /* 0x000fc800078e00ff */
[----:B------:R-:W-:-:S04]  /*1e70*/  IMAD.WIDE.U32 R18, P0, R19, R16, R18 ;  /* 0x0000001013127225 */ /* 0x000fc80007800012 */
[----:B------:R-:W-:-:S04]  /*1e80*/  IMAD.HI.U32 R19, P1, R25, R27, R18 ;  /* 0x0000001b19137227 */ /* 0x000fc80007820012 */
[CC--:B------:R-:W-:Y:S02]  /*1e90*/  IMAD R18, R25.reuse, R16.reuse, RZ ;  /* 0x0000001019127224 */ /* 0x0c0fe400078e02ff */
[----:B------:R-:W-:-:S03]  /*1ea0*/  IMAD.HI.U32 R16, R25, R16, RZ ;  /* 0x0000001019107227 */ /* 0x000fc600078e00ff */
[----:B------:R-:W-:Y:S01]  /*1eb0*/  IADD3 R19, P2, PT, R18, R19, RZ ;  /* 0x0000001312137210 */ /* 0x000fe20007f5e0ff */
[----:B------:R-:W-:-:S04]  /*1ec0*/  IMAD.X R25, R16, 0x1, R25, P0 ;  /* 0x0000000110197824 */ /* 0x000fc800000e0619 */
[----:B------:R-:W-:Y:S01]  /*1ed0*/  IMAD.HI.U32 R16, R19, R0, RZ ;  /* 0x0000000013107227 */ /* 0x000fe200078e00ff */
[----:B------:R-:W-:-:S03]  /*1ee0*/  IADD3.X R25, PT, PT, RZ, RZ, R25, P2, P1 ;  /* 0x000000ffff197210 */ /* 0x000fc600017e2419 */
[----:B------:R-:W-:-:S04]  /*1ef0*/  IMAD.WIDE.U32 R16, R19, R24, R16 ;  /* 0x0000001813107225 */ /* 0x000fc800078e0010 */
[C---:B------:R-:W-:Y:S02]  /*1f00*/  IMAD R27, R25.reuse, R24, RZ ;  /* 0x00000018191b7224 */ /* 0x040fe400078e02ff */
[----:B------:R-:W-:-:S04]  /*1f10*/  IMAD.HI.U32 R16, P0, R25, R0, R16 ;  /* 0x0000000019107227 */ /* 0x000fc80007800010 */
[----:B------:R-:W-:Y:S01]  /*1f20*/  IMAD.HI.U32 R19, R25, R24, RZ ;  /* 0x0000001819137227 */ /* 0x000fe200078e00ff */
[----:B------:R-:W-:-:S04]  /*1f30*/  IADD3 R25, P1, PT, R27, R16, RZ ;  /* 0x000000101b197210 */ /* 0x000fc80007f3e0ff */
[----:B------:R-:W-:Y:S01]  /*1f40*/  IADD3.X R19, PT, PT, R19, RZ, RZ, P0, !PT ;  /* 0x000000ff13137210 */ /* 0x000fe200007fe4ff */
[----:B------:R-:W-:-:S04]  /*1f50*/  IMAD.WIDE.U32 R16, R25, R22, RZ ;  /* 0x0000001619107225 */ /* 0x000fc800078e00ff */
[----:B------:R-:W-:Y:S01]  /*1f60*/  IMAD.X R19, RZ, RZ, R19, P1 ;  /* 0x000000ffff137224 */ /* 0x000fe200008e0613 */
[----:B------:R-:W-:Y:S01]  /*1f70*/  IADD3 R27, P1, PT, -R16, R0, RZ ;  /* 0x00000000101b7210 */ /* 0x000fe20007f3e1ff */
[C---:B------:R-:W-:Y:S01]  /*1f80*/  IMAD R17, R25.reuse, R23, R17 ;  /* 0x0000001719117224 */ /* 0x040fe200078e0211 */
[----:B------:R-:W-:Y:S02]  /*1f90*/  IADD3 R0, P2, PT, R25, 0x1, RZ ;  /* 0x0000000119007810 */ /* 0x000fe40007f5e0ff */
[-C--:B------:R-:W-:Y:S01]  /*1fa0*/  ISETP.GE.U32.AND P0, PT, R27, R22.reuse, PT ;  /* 0x000000161b00720c */ /* 0x080fe20003f06070 */
[----:B------:R-:W-:Y:S02]  /*1fb0*/  IMAD R17, R19, R22, R17 ;  /* 0x0000001613117224 */ /* 0x000fe400078e0211 */
[----:B------:R-:W-:Y:S02]  /*1fc0*/  IMAD.X R16, RZ, RZ, R19, P2 ;  /* 0x000000ffff107224 */ /* 0x000fe400010e0613 */
[----:B------:R-:W-:Y:S01]  /*1fd0*/  IMAD.X R24, R24, 0x1, ~R17, P1 ;  /* 0x0000000118187824 */ /* 0x000fe200008e0e11 */
[----:B------:R-:W-:-:S04]  /*1fe0*/  IADD3 R17, P1, PT, -R22, R27, RZ ;  /* 0x0000001b16117210 */ /* 0x000fc80007f3e1ff */
[----:B------:R-:W-:Y:S02]  /*1ff0*/  ISETP.GE.U32.AND.EX P0, PT, R24, R23, PT, P0 ;  /* 0x000000171800720c */ /* 0x000fe40003f06100 */
[----:B------:R-:W-:Y:S02]  /*2000*/  IADD3.X R18, PT, PT, ~R23, R24, RZ, P1, !PT ;  /* 0x0000001817127210 */ /* 0x000fe40000ffe5ff */
[----:B------:R-:W-:Y:S02]  /*2010*/  SEL R25, R0, R25, P0 ;  /* 0x0000001900197207 */ /* 0x000fe40000000000 */
[----:B------:R-:W-:Y:S02]  /*2020*/  SEL R17, R17, R27, P0 ;  /* 0x0000001b11117207 */ /* 0x000fe40000000000 */
[----:B------:R-:W-:Y:S02]  /*2030*/  SEL R16, R16, R19, P0 ;  /* 0x0000001310107207 */ /* 0x000fe40000000000 */
[----:B------:R-:W-:-:S02]  /*2040*/  IADD3 R0, P2, PT, R25, 0x1, RZ ;  /* 0x0000000119007810 */ /* 0x000fc40007f5e0ff */
[----:B------:R-:W-:Y:S02]  /*2050*/  SEL R18, R18, R24, P0 ;  /* 0x0000001812127207 */ /* 0x000fe40000000000 */
[----:B------:R-:W-:Y:S01]  /*2060*/  ISETP.GE.U32.AND P0, PT, R17, R22, PT ;  /* 0x000000161100720c */ /* 0x000fe20003f06070 */
[----:B------:R-:W-:Y:S01]  /*2070*/  IMAD.X R19, RZ, RZ, R16, P2 ;  /* 0x000000ffff137224 */ /* 0x000fe200010e0610 */
[----:B------:R-:W-:Y:S01]  /*2080*/  ISETP.NE.U32.AND P1, PT, R22, RZ, PT ;  /* 0x000000ff1600720c */ /* 0x000fe20003f25070 */
[----:B------:R-:W-:Y:S01]  /*2090*/  IMAD.MOV.U32 R17, RZ, RZ, 0x0 ;  /* 0x00000000ff117424 */ /* 0x000fe200078e00ff */
[----:B------:R-:W-:Y:S02]  /*20a0*/  ISETP.GE.U32.AND.EX P0, PT, R18, R23, PT, P0 ;  /* 0x000000171200720c */ /* 0x000fe40003f06100 */
[----:B------:R-:W-:Y:S02]  /*20b0*/  ISETP.NE.AND.EX P1, PT, R23, RZ, PT, P1 ;  /* 0x000000ff1700720c */ /* 0x000fe40003f25310 */
[----:B------:R-:W-:-:S02]  /*20c0*/  SEL R19, R19, R16, P0 ;  /* 0x0000001013137207 */ /* 0x000fc40000000000 */
[----:B------:R-:W-:Y:S02]  /*20d0*/  MOV R16, R2 ;  /* 0x0000000200107202 */ /* 0x000fe40000000f00 */
[----:B------:R-:W-:Y:S02]  /*20e0*/  SEL R0, R0, R25, P0 ;  /* 0x0000001900007207 */ /* 0x000fe40000000000 */
[----:B------:R-:W-:Y:S02]  /*20f0*/  SEL R19, R19, 0xffffffff, P1 ;  /* 0xffffffff13137807 */ /* 0x000fe40000800000 */
[----:B------:R-:W-:Y:S01]  /*2100*/  SEL R0, R0, 0xffffffff, P1 ;  /* 0xffffffff00007807 */ /* 0x000fe20000800000 */
[----:B------:R-:W-:Y:S06]  /*2110*/  RET.REL.NODEC R16 `(_Z5tlisiPfS_S_mmmS_) ;  /* 0xffffffdc10b87950 */ /* 0x000fec0003c3ffff */
        .weak           $__internal_1_$__cuda_sm3x_div_rn_noftz_f32_slowpath
        .type           $__internal_1_$__cuda_sm3x_div_rn_noftz_f32_slowpath,@function
        .size           $__internal_1_$__cuda_sm3x_div_rn_noftz_f32_slowpath,(.L_x_391 - $__internal_1_$__cuda_sm3x_div_rn_noftz_f32_slowpath)
$__internal_1_$__cuda_sm3x_div_rn_noftz_f32_slowpath:
[--C-:B------:R-:W-:Y:S01]  /*2120*/  SHF.R.U32.HI R16, RZ, 0x17, R15.reuse ;  /* 0x00000017ff107819 */ /* 0x100fe2000001160f */
[----:B------:R-:W-:Y:S01]  /*2130*/  BSSY.RECONVERGENT B2, `(.L_x_39) ;  /* 0x0000063000027945 */ /* 0x000fe20003800200 */
[----:B------:R-:W-:Y:S01]  /*2140*/  SHF.R.U32.HI R17, RZ, 0x17, R0 ;  /* 0x00000017ff117819 */ /* 0x000fe20000011600 */
[----:B------:R-:W-:Y:S01]  /*2150*/  IMAD.MOV.U32 R19, RZ, RZ, R15 ;  /* 0x000000ffff137224 */ /* 0x000fe200078e000f */
[----:B------:R-:W-:Y:S02]  /*2160*/  LOP3.LUT R16, R16, 0xff, RZ, 0xc0, !PT ;  /* 0x000000ff10107812 */ /* 0x000fe400078ec0ff */
[----:B------:R-:W-:-:S03]  /*2170*/  LOP3.LUT R24, R17, 0xff, RZ, 0xc0, !PT ;  /* 0x000000ff11187812 */ /* 0x000fc600078ec0ff */
[----:B------:R-:W-:Y:S01]  /*2180*/  VIADD R22, R16, 0xffffffff ;  /* 0xffffffff10167836 */ /* 0x000fe20000000000 */
[----:B------:R-:W-:-:S04]  /*2190*/  IADD3 R18, PT, PT, R24, -0x1, RZ ;  /* 0xffffffff18127810 */ /* 0x000fc80007ffe0ff */
[----:B------:R-:W-:-:S04]  /*21a0*/  ISETP.GT.U32.AND P0, PT, R22, 0xfd, PT ;  /* 0x000000fd1600780c */ /* 0x000fc80003f04070 */
[----:B------:R-:W-:-:S13]  /*21b0*/  ISETP.GT.U32.OR P0, PT, R18, 0xfd, P0 ;  /* 0x000000fd1200780c */ /* 0x000fda0000704470 */
[----:B------:R-:W-:Y:S01]  /*21c0*/  @!P0 MOV R17, RZ ;  /* 0x000000ff00118202 */ /* 0x000fe20000000f00 */
[----:B------:R-:W-:Y:S06]  /*21d0*/  @!P0 BRA `(.L_x_40) ;  /* 0x00000000005c8947 */ /* 0x000fec0003800000 */
[----:B------:R-:W-:Y:S02]  /*21e0*/  FSETP.GTU.FTZ.AND P0, PT, |R0|, +INF , PT ;  /* 0x7f8000000000780b */ /* 0x000fe40003f1c200 */
[----:B------:R-:W-:-:S04]  /*21f0*/  FSETP.GTU.FTZ.AND P1, PT, |R15|, +INF , PT ;  /* 0x7f8000000f00780b */ /* 0x000fc80003f3c200 */
[----:B------:R-:W-:-:S13]  /*2200*/  PLOP3.LUT P0, PT, P0, P1, PT, 0xf8, 0x8f ;  /* 0x00000000008f781c */ /* 0x000fda0000703f70 */
[----:B------:R-:W-:Y:S05]  /*2210*/  @P0 BRA `(.L_x_41) ;  /* 0x00000004004c0947 */ /* 0x000fea0003800000 */
[----:B------:R-:W-:-:S13]  /*2220*/  LOP3.LUT P0, RZ, R19, 0x7fffffff, R0, 0xc8, !PT ;  /* 0x7fffffff13ff7812 */ /* 0x000fda000780c800 */
[----:B------:R-:W-:Y:S05]  /*2230*/  @!P0 BRA `(.L_x_42) ;  /* 0x00000004003c8947 */ /* 0x000fea0003800000 */
[C---:B------:R-:W-:Y:S02]  /*2240*/  FSETP.NEU.FTZ.AND P2, PT, |R0|.reuse, +INF , PT ;  /* 0x7f8000000000780b */ /* 0x040fe40003f5d200 */
[----:B------:R-:W-:Y:S02]  /*2250*/  FSETP.NEU.FTZ.AND P1, PT, |R15|, +INF , PT ;  /* 0x7f8000000f00780b */ /* 0x000fe40003f3d200 */
[----:B------:R-:W-:-:S11]  /*2260*/  FSETP.NEU.FTZ.AND P0, PT, |R0|, +INF , PT ;  /* 0x7f8000000000780b */ /* 0x000fd60003f1d200 */
[----:B------:R-:W-:Y:S05]  /*2270*/  @!P1 BRA !P2, `(.L_x_42) ;  /* 0x00000004002c9947 */ /* 0x000fea0005000000 */
[----:B------:R-:W-:-:S04]  /*2280*/  LOP3.LUT P2, RZ, R0, 0x7fffffff, RZ, 0xc0, !PT ;  /* 0x7fffffff00ff7812 */ /* 0x000fc8000784c0ff */
[----:B------:R-:W-:-:S13]  /*2290*/  PLOP3.LUT P1, PT, P1, P2, PT, 0x2f, 0xf2 ;  /* 0x0000000000f2781c */ /* 0x000fda0000f24577 */
[----:B------:R-:W-:Y:S05]  /*22a0*/  @P1 BRA `(.L_x_43) ;  /* 0x0000000400181947 */ /* 0x000fea0003800000 */
[----:B------:R-:W-:-:S04]  /*22b0*/  LOP3.LUT P1, RZ, R19, 0x7fffffff, RZ, 0xc0, !PT ;  /* 0x7fffffff13ff7812 */ /* 0x000fc8000782c0ff */
[----:B------:R-:W-:-:S13]  /*22c0*/  PLOP3.LUT P0, PT, P0, P1, PT, 0x2f, 0xf2 ;  /* 0x0000000000f2781c */ /* 0x000fda0000702577 */
[----:B------:R-:W-:Y:S05]  /*22d0*/  @P0 BRA `(.L_x_44) ;  /* 0x0000000400000947 */ /* 0x000fea0003800000 */
[----:B------:R-:W-:Y:S02]  /*22e0*/  ISETP.GE.AND P0, PT, R18, RZ, PT ;  /* 0x000000ff1200720c */ /* 0x000fe40003f06270 */
[----:B------:R-:W-:-:S11]  /*22f0*/  ISETP.GE.AND P1, PT, R22, RZ, PT ;  /* 0x000000ff1600720c */ /* 0x000fd60003f26270 */
[----:B------:R-:W-:Y:S01]  /*2300*/  @P0 IMAD.MOV.U32 R17, RZ, RZ, RZ ;  /* 0x000000ffff110224 */ /* 0x000fe200078e00ff */
[----:B------:R-:W-:Y:S01]  /*2310*/  @!P0 MOV R17, 0xffffffc0 ;  /* 0xffffffc000118802 */ /* 0x000fe20000000f00 */
[----:B------:R-:W-:Y:S01]  /*2320*/  @!P0 FFMA R0, R0, 1.84467440737095516160e+19, RZ ;  /* 0x5f80000000008823 */ /* 0x000fe200000000ff */
[----:B------:R-:W-:-:S03]  /*2330*/  @!P1 FFMA R19, R15, 1.84467440737095516160e+19, RZ ;  /* 0x5f8000000f139823 */ /* 0x000fc600000000ff */
[----:B------:R-:W-:-:S07]  /*2340*/  @!P1 VIADD R17, R17, 0x40 ;  /* 0x0000004011119836 */ /* 0x000fce0000000000 */
.L_x_40:
[----:B------:R-:W-:Y:S01]  /*2350*/  LEA R18, R16, 0xc0800000, 0x17 ;  /* 0xc080000010127811 */ /* 0x000fe200078eb8ff */
[----:B------:R-:W-:Y:S03]  /*2360*/  BSSY.RECONVERGENT B3, `(.L_x_45) ;  /* 0x0000036000037945 */ /* 0x000fe60003800200 */
[----:B------:R-:W-:Y:S01]  /*2370*/  IADD3 R22, PT, PT, -R18, R19, RZ ;  /* 0x0000001312167210 */ /* 0x000fe20007ffe1ff */
[----:B------:R-:W-:-:S03]  /*2380*/  VIADD R19, R24, 0xffffff81 ;  /* 0xffffff8118137836 */ /* 0x000fc60000000000 */
[----:B------:R0:W1:Y:S01]  /*2390*/  MUFU.RCP R23, R22 ;  /* 0x0000001600177308 */ /* 0x0000620000001000 */
[----:B------:R-:W-:Y:S01]  /*23a0*/  FADD.FTZ R25, -R22, -RZ ;  /* 0x800000ff16197221 */ /* 0x000fe20000010100 */
[C---:B------:R-:W-:Y:S01]  /*23b0*/  IMAD R0, R19.reuse, -0x800000, R0 ;  /* 0xff80000013007824 */ /* 0x040fe200078e0200 */
[----:B0-----:R-:W-:-:S04]  /*23c0*/  IADD3 R22, PT, PT, R19, 0x7f, -R16 ;  /* 0x0000007f13167810 */ /* 0x001fc80007ffe810 */
[----:B------:R-:W-:Y:S01]  /*23d0*/  IADD3 R17, PT, PT, R22, R17, RZ ;  /* 0x0000001116117210 */ /* 0x000fe20007ffe0ff */
[----:B-1----:R-:W-:-:S04]  /*23e0*/  FFMA R18, R23, R25, 1 ;  /* 0x3f80000017127423 */ /* 0x002fc80000000019 */
[----:B------:R-:W-:-:S04]  /*23f0*/  FFMA R23, R23, R18, R23 ;  /* 0x0000001217177223 */ /* 0x000fc80000000017 */
[----:B------:R-:W-:-:S04]  /*2400*/  FFMA R18, R0, R23, RZ ;  /* 0x0000001700127223 */ /* 0x000fc800000000ff */
[----:B------:R-:W-:-:S04]  /*2410*/  FFMA R24, R25, R18, R0 ;  /* 0x0000001219187223 */ /* 0x000fc80000000000 */
[----:B------:R-:W-:-:S04]  /*2420*/  FFMA R18, R23, R24, R18 ;  /* 0x0000001817127223 */ /* 0x000fc80000000012 */
[----:B------:R-:W-:-:S04]  /*2430*/  FFMA R25, R25, R18, R0 ;  /* 0x0000001219197223 */ /* 0x000fc80000000000 */
[----:B------:R-:W-:-:S05]  /*2440*/  FFMA R0, R23, R25, R18 ;  /* 0x0000001917007223 */ /* 0x000fca0000000012 */
[----:B------:R-:W-:-:S04]  /*2450*/  SHF.R.U32.HI R16, RZ, 0x17, R0 ;  /* 0x00000017ff107819 */ /* 0x000fc80000011600 */
[----:B------:R-:W-:-:S05]  /*2460*/  LOP3.LUT R16, R16, 0xff, RZ, 0xc0, !PT ;  /* 0x000000ff10107812 */ /* 0x000fca00078ec0ff */
[----:B------:R-:W-:-:S05]  /*2470*/  IMAD.IADD R19, R16, 0x1, R17 ;  /* 0x0000000110137824 */ /* 0x000fca00078e0211 */
[----:B------:R-:W-:-:S04]  /*2480*/  IADD3 R16, PT, PT, R19, -0x1, RZ ;  /* 0xffffffff13107810 */ /* 0x000fc80007ffe0ff */
[----:B------:R-:W-:-:S13]  /*2490*/  ISETP.GE.U32.AND P0, PT, R16, 0xfe, PT ;  /* 0x000000fe1000780c */ /* 0x000fda0003f06070 */
[----:B------:R-:W-:Y:S05]  /*24a0*/  @!P0 BRA `(.L_x_46) ;  /* 0x0000000000808947 */ /* 0x000fea0003800000 */
[----:B------:R-:W-:-:S13]  /*24b0*/  ISETP.GT.AND P0, PT, R19, 0xfe, PT ;  /* 0x000000fe1300780c */ /* 0x000fda0003f04270 */
[----:B------:R-:W-:Y:S05]  /*24c0*/  @P0 BRA `(.L_x_47) ;  /* 0x00000000006c0947 */ /* 0x000fea0003800000 */
[----:B------:R-:W-:-:S13]  /*24d0*/  ISETP.GE.AND P0, PT, R19, 0x1, PT ;  /* 0x000000011300780c */ /* 0x000fda0003f06270 */
[----:B------:R-:W-:Y:S05]  /*24e0*/  @P0 BRA `(.L_x_48) ;  /* 0x0000000000740947 */ /* 0x000fea0003800000 */
[----:B------:R-:W-:Y:S02]  /*24f0*/  ISETP.GE.AND P0, PT, R19, -0x18, PT ;  /* 0xffffffe81300780c */ /* 0x000fe40003f06270 */
[----:B------:R-:W-:-:S11]  /*2500*/  LOP3.LUT R0, R0, 0x80000000, RZ, 0xc0, !PT ;  /* 0x8000000000007812 */ /* 0x000fd600078ec0ff */
[----:B------:R-:W-:Y:S05]  /*2510*/  @!P0 BRA `(.L_x_48) ;  /* 0x0000000000688947 */ /* 0x000fea0003800000 */
[-CC-:B------:R-:W-:Y:S01]  /*2520*/  FFMA.RZ R16, R23, R25.reuse, R18.reuse ;  /* 0x0000001917107223 */ /* 0x180fe2000000c012 */
[C---:B------:R-:W-:Y:S02]  /*2530*/  ISETP.NE.AND P2, PT, R19.reuse, RZ, PT ;  /* 0x000000ff1300720c */ /* 0x040fe40003f45270 */
[----:B------:R-:W-:Y:S02]  /*2540*/  ISETP.NE.AND P1, PT, R19, RZ, PT ;  /* 0x000000ff1300720c */ /* 0x000fe40003f25270 */
[----:B------:R-:W-:Y:S01]  /*2550*/  LOP3.LUT R17, R16, 0x7fffff, RZ, 0xc0, !PT ;  /* 0x007fffff10117812 */ /* 0x000fe200078ec0ff */
[CCC-:B------:R-:W-:Y:S01]  /*2560*/  FFMA.RP R16, R23.reuse, R25.reuse, R18.reuse ;  /* 0x0000001917107223 */ /* 0x1c0fe20000008012 */
[----:B------:R-:W-:Y:S01]  /*2570*/  FFMA.RM R23, R23, R25, R18 ;  /* 0x0000001917177223 */ /* 0x000fe20000004012 */
[----:B------:R-:W-:Y:S01]  /*2580*/  VIADD R18, R19, 0x20 ;  /* 0x0000002013127836 */ /* 0x000fe20000000000 */
[----:B------:R-:W-:Y:S02]  /*2590*/  LOP3.LUT R17, R17, 0x800000, RZ, 0xfc, !PT ;  /* 0x0080000011117812 */ /* 0x000fe400078efcff */
[----:B------:R-:W-:-:S02]  /*25a0*/  IADD3 R19, PT, PT, -R19, RZ, RZ ;  /* 0x000000ff13137210 */ /* 0x000fc40007ffe1ff */
[----:B------:R-:W-:Y:S02]  /*25b0*/  SHF.L.U32 R18, R17, R18, RZ ;  /* 0x0000001211127219 */ /* 0x000fe400000006ff */
[----:B------:R-:W-:Y:S02]  /*25c0*/  FSETP.NEU.FTZ.AND P0, PT, R16, R23, PT ;  /* 0x000000171000720b */ /* 0x000fe40003f1d000 */
[----:B------:R-:W-:Y:S02]  /*25d0*/  SEL R16, R19, RZ, P2 ;  /* 0x000000ff13107207 */ /* 0x000fe40001000000 */
[----:B------:R-:W-:Y:S02]  /*25e0*/  ISETP.NE.AND P1, PT, R18, RZ, P1 ;  /* 0x000000ff1200720c */ /* 0x000fe40000f25270 */
[----:B------:R-:W-:Y:S02]  /*25f0*/  SHF.R.U32.HI R16, RZ, R16, R17 ;  /* 0x00000010ff107219 */ /* 0x000fe40000011611 */
[----:B------:R-:W-:-:S02]  /*2600*/  PLOP3.LUT P0, PT, P0, P1, PT, 0xf8, 0x8f ;  /* 0x00000000008f781c */ /* 0x000fc40000703f70 */
[----:B------:R-:W-:Y:S02]  /*2610*/  SHF.R.U32.HI R18, RZ, 0x1, R16 ;  /* 0x00000001ff127819 */ /* 0x000fe40000011610 */
[----:B------:R-:W-:-:S04]  /*2620*/  SEL R17, RZ, 0x1, !P0 ;  /* 0x00000001ff117807 */ /* 0x000fc80004000000 */
[----:B------:R-:W-:-:S04]  /*2630*/  LOP3.LUT R17, R17, 0x1, R18, 0xf8, !PT ;  /* 0x0000000111117812 */ /* 0x000fc800078ef812 */
[----:B------:R-:W-:-:S05]  /*2640*/  LOP3.LUT R17, R17, R16, RZ, 0xc0, !PT ;  /* 0x0000001011117212 */ /* 0x000fca00078ec0ff */
[----:B------:R-:W-:-:S05]  /*2650*/  IMAD.IADD R17, R18, 0x1, R17 ;  /* 0x0000000112117824 */ /* 0x000fca00078e0211 */
[----:B------:R-:W-:Y:S01]  /*2660*/  LOP3.LUT R0, R17, R0, RZ, 0xfc, !PT ;  /* 0x0000000011007212 */ /* 0x000fe200078efcff */
[----:B------:R-:W-:Y:S06]  /*2670*/  BRA `(.L_x_48) ;  /* 0x0000000000107947 */ /* 0x000fec0003800000 */
.L_x_47:
[----:B------:R-:W-:-:S04]  /*2680*/  LOP3.LUT R0, R0, 0x80000000, RZ, 0xc0, !PT ;  /* 0x8000000000007812 */ /* 0x000fc800078ec0ff */
[----:B------:R-:W-:Y:S01]  /*2690*/  LOP3.LUT R0, R0, 0x7f800000, RZ, 0xfc, !PT ;  /* 0x7f80000000007812 */ /* 0x000fe200078efcff */
[----:B------:R-:W-:Y:S06]  /*26a0*/  BRA `(.L_x_48) ;  /* 0x0000000000047947 */ /* 0x000fec0003800000 */
.L_x_46:
[----:B------:R-:W-:-:S07]  /*26b0*/  LEA R0, R17, R0, 0x17 ;  /* 0x0000000011007211 */ /* 0x000fce00078eb8ff */
.L_x_48:
[----:B------:R-:W-:Y:S05]  /*26c0*/  BSYNC.RECONVERGENT B3 ;  /* 0x0000000000037941 */ /* 0x000fea0003800200 */
.L_x_45:
[----:B------:R-:W-:Y:S05]  /*26d0*/  BRA `(.L_x_49) ;  /* 0x0000000000207947 */ /* 0x000fea0003800000 */
.L_x_44:
[----:B------:R-:W-:-:S04]  /*26e0*/  LOP3.LUT R0, R19, 0x80000000, R0, 0x48, !PT ;  /* 0x8000000013007812 */ /* 0x000fc800078e4800 */
[----:B------:R-:W-:Y:S01]  /*26f0*/  LOP3.LUT R0, R0, 0x7f800000, RZ, 0xfc, !PT ;  /* 0x7f80000000007812 */ /* 0x000fe200078efcff */
[----:B------:R-:W-:Y:S06]  /*2700*/  BRA `(.L_x_49) ;  /* 0x0000000000147947 */ /* 0x000fec0003800000 */
.L_x_43:
[----:B------:R-:W-:Y:S01]  /*2710*/  LOP3.LUT R0, R19, 0x80000000, R0, 0x48, !PT ;  /* 0x8000000013007812 */ /* 0x000fe200078e4800 */
[----:B------:R-:W-:Y:S06]  /*2720*/  BRA `(.L_x_49) ;  /* 0x00000000000c7947 */ /* 0x000fec0003800000 */
.L_x_42:
[----:B------:R-:W0:Y:S01]  /*2730*/  MUFU.RSQ R0, -QNAN ;  /* 0xffc0000000007908 */ /* 0x000e220000001400 */
[----:B------:R-:W-:Y:S05]  /*2740*/  BRA `(.L_x_49) ;  /* 0x0000000000047947 */ /* 0x000fea0003800000 */
.L_x_41:
[----:B------:R-:W-:-:S07]  /*2750*/  FADD.FTZ R0, R0, R15 ;  /* 0x0000000f00007221 */ /* 0x000fce0000010000 */
.L_x_49:
[----:B------:R-:W-:Y:S05]  /*2760*/  BSYNC.RECONVERGENT B2 ;  /* 0x0000000000027941 */ /* 0x000fea0003800200 */
.L_x_39:
[----:B------:R-:W-:Y:S02]  /*2770*/  HFMA2 R17, -RZ, RZ, 0, 0 ;  /* 0x00000000ff117431 */ /* 0x000fe400000001ff */
[----:B------:R-:W-:-:S04]  /*2780*/  IMAD.MOV.U32 R16, RZ, RZ, R14 ;  /* 0x000000ffff107224 */ /* 0x000fc800078e000e */
[----:B0-----:R-:W-:Y:S05]  /*2790*/  RET.REL.NODEC R16 `(_Z5tlisiPfS_S_mmmS_) ;  /* 0xffffffd810187950 */ /* 0x001fea0003c3ffff */
.L_x_50:
[----:B------:R-:W-:-:S00]  /*27a0*/  BRA `(.L_x_50) ;  /* 0xfffffffc00fc7947 */ /* 0x000fc0000383ffff */
[----:B------:R-:W-:-:S00]  /*27b0*/  NOP ;  /* 0x0000000000007918 */ /* 0x000fc00000000000 */
        /* <DEDUP_REMOVED lines=12> */
.L_x_391:


//--------------------- .text._Z9max_smallPfS_mi  --------------------------
	.section	.text._Z9max_smallPfS_mi,"ax",@progbits
	.align	128
        .global         _Z9max_smallPfS_mi
        .type           _Z9max_smallPfS_mi,@function
        .size           _Z9max_smallPfS_mi,(.L_x_405 - _Z9max_smallPfS_mi)
        .other          _Z9max_smallPfS_mi,@"STO_CUDA_ENTRY STV_DEFAULT"
_Z9max_smallPfS_mi:
.text._Z9max_smallPfS_mi:
[----:B------:R-:W-:Y:S01]  /*0000*/  LDC R1, c[0x0][0x37c] ;  /* 0x0000df00ff017b82 */ /* 0x000fe20000000800 */
[----:B------:R-:W0:Y:S07]  /*0010*/  S2R R7, SR_TID.X ;  /* 0x0000000000077919 */ /* 0x000e2e0000002100 */
[----:B------:R-:W0:Y:S01]  /*0020*/  LDC.64 R2, c[0x0][0x380] ;  /* 0x0000e000ff027b82 */ /* 0x000e220000000a00 */
[----:B------:R-:W1:Y:S01]  /*0030*/  LDCU.64 UR8, c[0x0][0x358] ;  /* 0x00006b00ff0877ac */ /* 0x000e620008000a00 */
[----:B0-----:R-:W-:-:S06]  /*0040*/  IMAD.WIDE.U32 R2, R7, 0x4, R2 ;  /* 0x0000000407027825 */ /* 0x001fcc00078e0002 */
[----:B-1----:R-:W2:Y:S01]  /*0050*/  LDG.E R2, desc[UR8][R2.64] ;  /* 0x0000000802027981 */ /* 0x002ea2000c1e1900 */
[----:B------:R-:W0:Y:S01]  /*0060*/  S2UR UR5, SR_CgaCtaId ;  /* 0x00000000000579c3 */ /* 0x000e220000008800 */
[----:B------:R-:W-:Y:S01]  /*0070*/  UMOV UR4, 0x400 ;  /* 0x0000040000047882 */ /* 0x000fe20000000000 */
[----:B------:R-:W1:Y:S01]  /*0080*/  LDCU UR6, c[0x0][0x360] ;  /* 0x00006c00ff0677ac */ /* 0x000e620008000800 */
[----:B------:R-:W-:Y:S01]  /*0090*/  ISETP.NE.AND P1, PT, R7, RZ, PT ;  /* 0x000000ff0700720c */ /* 0x000fe20003f25270 */
[----:B-1----:R-:W-:Y:S02]  /*00a0*/  UISETP.GE.U32.AND UP0, UPT, UR6, 0x2, UPT ;  /* 0x000000020600788c */ /* 0x002fe4000bf06070 */
[----:B0-----:R-:W-:-:S06]  /*00b0*/  ULEA UR4, UR5, UR4, 0x18 ;  /* 0x0000000405047291 */ /* 0x001fcc000f8ec0ff */
[----:B------:R-:W-:-:S05]  /*00c0*/  LEA R5, R7, UR4, 0x2 ;  /* 0x0000000407057c11 */ /* 0x000fca000f8e10ff */
[----:B--2---:R0:W-:Y:S01]  /*00d0*/  STS [R5], R2 ;  /* 0x0000000205007388 */ /* 0x0041e20000000800 */
[----:B------:R-:W-:Y:S06]  /*00e0*/  BAR.SYNC.DEFER_BLOCKING 0x0 ;  /* 0x0000000000007b1d */ /* 0x000fec0000010000 */
[----:B------:R-:W-:Y:S05]  /*00f0*/  BRA.U !UP0, `(.L_x_51) ;  /* 0x0000000108487547 */ /* 0x000fea000b800000 */
[----:B------:R-:W-:Y:S01]  /*0100*/  USHF.R.U32.HI UR4, URZ, 0x1, UR6 ;  /* 0x00000001ff047899 */ /* 0x000fe20008011606 */
[----:B------:R-:W-:-:S05]  /*0110*/  IMAD.MOV.U32 R9, RZ, RZ, RZ ;  /* 0x000000ffff097224 */ /* 0x000fca00078e00ff */
[----:B------:R-:W-:-:S07]  /*0120*/  IMAD.U32 R6, RZ, RZ, UR4 ;  /* 0x00000004ff067e24 */ /* 0x000fce000f8e00ff */
.L_x_52:
[----:B------:R-:W-:Y:S02]  /*0130*/  ISETP.GT.U32.AND P0, PT, R6, R7, PT ;  /* 0x000000070600720c */ /* 0x000fe40003f04070 */
[----:B------:R-:W-:Y:S02]  /*0140*/  SHF.R.U32.HI R4, RZ, 0x1, R9 ;  /* 0x00000001ff047819 */ /* 0x000fe40000011609 */
[----:B------:R-:W-:-:S13]  /*0150*/  ISETP.GT.U32.AND.EX P0, PT, R9, RZ, PT, P0 ;  /* 0x000000ff0900720c */ /* 0x000fda0003f04100 */
[----:B0-----:R-:W-:Y:S01]  /*0160*/  @P0 IMAD R2, R6, 0x4, R5 ;  /* 0x0000000406020824 */ /* 0x001fe200078e0205 */
[----:B------:R-:W-:Y:S04]  /*0170*/  @P0 LDS R0, [R5] ;  /* 0x0000000005000984 */ /* 0x000fe80000000800 */
[----:B------:R-:W0:Y:S02]  /*0180*/  @P0 LDS R3, [R2] ;  /* 0x0000000002030984 */ /* 0x000e240000000800 */
[----:B0-----:R-:W-:Y:S02]  /*0190*/  @P0 FMNMX R0, R0, R3, !PT ;  /* 0x0000000300000209 */ /* 0x001fe40007800000 */
[----:B------:R-:W-:-:S03]  /*01a0*/  SHF.R.U64 R3, R6, 0x1, R9 ;  /* 0x0000000106037819 */ /* 0x000fc60000001209 */
[----:B------:R1:W-:Y:S01]  /*01b0*/  @P0 STS [R5], R0 ;  /* 0x0000000005000388 */ /* 0x0003e20000000800 */
[----:B------:R-:W-:Y:S01]  /*01c0*/  BAR.SYNC.DEFER_BLOCKING 0x0 ;  /* 0x0000000000007b1d */ /* 0x000fe20000010000 */
[----:B------:R-:W-:Y:S01]  /*01d0*/  ISETP.GT.U32.AND P0, PT, R6, 0x1, PT ;  /* 0x000000010600780c */ /* 0x000fe20003f04070 */
[----:B------:R-:W-:-:S03]  /*01e0*/  IMAD.MOV.U32 R6, RZ, RZ, R3 ;  /* 0x000000ffff067224 */ /* 0x000fc600078e0003 */
[----:B------:R-:W-:Y:S01]  /*01f0*/  ISETP.GT.U32.AND.EX P0, PT, R9, RZ, PT, P0 ;  /* 0x000000ff0900720c */ /* 0x000fe20003f04100 */
[----:B------:R-:W-:-:S12]  /*0200*/  IMAD.MOV.U32 R9, RZ, RZ, R4 ;  /* 0x000000ffff097224 */ /* 0x000fd800078e0004 */
[----:B-1----:R-:W-:Y:S05]  /*0210*/  @P0 BRA `(.L_x_52) ;  /* 0xfffffffc00c40947 */ /* 0x002fea000383ffff */
.L_x_51:
[----:B------:R-:W-:Y:S05]  /*0220*/  @P1 EXIT ;  /* 0x000000000000194d */ /* 0x000fea0003800000 */
[----:B------:R-:W1:Y:S01]  /*0230*/  S2UR UR5, SR_CgaCtaId ;  /* 0x00000000000579c3 */ /* 0x000e620000008800 */
[----:B------:R-:W-:-:S07]  /*0240*/  UMOV UR4, 0x400 ;  /* 0x0000040000047882 */ /* 0x000fce0000000000 */
[----:B------:R-:W2:Y:S08]  /*0250*/  LDC R7, c[0x0][0x398] ;  /* 0x0000e600ff077b82 */ /* 0x000eb00000000800 */
[----:B0-----:R-:W2:Y:S01]  /*0260*/  LDC.64 R2, c[0x0][0x388] ;  /* 0x0000e200ff027b82 */ /* 0x001ea20000000a00 */
[----:B-1----:R-:W-:-:S09]  /*0270*/  ULEA UR4, UR5, UR4, 0x18 ;  /* 0x0000000405047291 */ /* 0x002fd2000f8ec0ff */
[----:B------:R-:W0:Y:S01]  /*0280*/  LDS R5, [UR4] ;  /* 0x00000004ff057984 */ /* 0x000e220008000800 */
[----:B--2---:R-:W-:-:S05]  /*0290*/  IMAD.WIDE R2, R7, 0x4, R2 ;  /* 0x0000000407027825 */ /* 0x004fca00078e0202 */
[----:B0-----:R-:W-:Y:S01]  /*02a0*/  STG.E desc[UR8][R2.64], R5 ;  /* 0x0000000502007986 */ /* 0x001fe2000c101908 */
[----:B------:R-:W-:Y:S05]  /*02b0*/  EXIT ;  /* 0x000000000000794d */ /* 0x000fea0003800000 */
.L_x_53:
        /* <DEDUP_REMOVED lines=12> */
.L_x_405:


//--------------------- .text._Z9max_largePfS_mmm --------------------------
	.section	.text._Z9max_largePfS_mmm,"ax",@progbits
	.align	128
        .global         _Z9max_largePfS_mmm
        .type           _Z9max_largePfS_mmm,@function
        .size           _Z9max_largePfS_mmm,(.L_x_392 - _Z9max_largePfS_mmm)
        .other          _Z9max_largePfS_mmm,@"STO_CUDA_ENTRY STV_DEFAULT"
_Z9max_largePfS_mmm:
.text._Z9max_largePfS_mmm:
[----:B------:R-:W-:Y:S01]  /*0000*/  LDC R1, c[0x0][0x37c] ;  /* 0x0000df00ff017b82 */ /* 0x000fe20000000800 */
[----:B------:R-:W0:Y:S07]  /*0010*/  LDCU UR4, c[0x0][0x394] ;  /* 0x00007280ff0477ac */ /* 0x000e2e0008000800 */
[----:B------:R-:W1:Y:S01]  /*0020*/  S2UR UR13, SR_CTAID.X ;  /* 0x00000000000d79c3 */ /* 0x000e620000002500 */
[----:B0-----:R-:W-:-:S09]  /*0030*/  UISETP.NE.U32.AND UP0, UPT, UR4, URZ, UPT ;  /* 0x000000ff0400728c */ /* 0x001fd2000bf05070 */
[----:B------:R-:W-:Y:S05]  /*0040*/  BRA.U UP0, `(.L_x_54) ;  /* 0x0000000100547547 */ /* 0x000fea000b800000 */
[----:B------:R-:W0:Y:S01]  /*0050*/  LDC R4, c[0x0][0x390] ;  /* 0x0000e400ff047b82 */ /* 0x000e220000000800 */
[----:B------:R-:W-:Y:S01]  /*0060*/  HFMA2 R15, -RZ, RZ, 0, 0 ;  /* 0x00000000ff0f7431 */ /* 0x000fe200000001ff */
[----:B0-----:R-:W0:Y:S01]  /*0070*/  I2F.U32.RP R0, R4 ;  /* 0x0000000400007306 */ /* 0x001e220000209000 */
[----:B------:R-:W-:-:S07]  /*0080*/  ISETP.NE.U32.AND P2, PT, R4, RZ, PT ;  /* 0x000000ff0400720c */ /* 0x000fce0003f45070 */
[----:B0-----:R-:W0:Y:S02]  /*0090*/  MUFU.RCP R0, R0 ;  /* 0x0000000000007308 */ /* 0x001e240000001000 */
[----:B0-----:R-:W-:-:S06]  /*00a0*/  VIADD R2, R0, 0xffffffe ;  /* 0x0ffffffe00027836 */ /* 0x001fcc0000000000 */
[----:B------:R0:W2:Y:S02]  /*00b0*/  F2I.FTZ.U32.TRUNC.NTZ R3, R2 ;  /* 0x0000000200037305 */ /* 0x0000a4000021f000 */
[----:B0-----:R-:W-:Y:S02]  /*00c0*/  IMAD.MOV.U32 R2, RZ, RZ, RZ ;  /* 0x000000ffff027224 */ /* 0x001fe400078e00ff */
[----:B--2---:R-:W-:-:S04]  /*00d0*/  IMAD.MOV R5, RZ, RZ, -R3 ;  /* 0x000000ffff057224 */ /* 0x004fc800078e0a03 */
[----:B------:R-:W-:-:S04]  /*00e0*/  IMAD R5, R5, R4, RZ ;  /* 0x0000000405057224 */ /* 0x000fc800078e02ff */
[----:B------:R-:W-:-:S06]  /*00f0*/  IMAD.HI.U32 R3, R3, R5, R2 ;  /* 0x0000000503037227 */ /* 0x000fcc00078e0002 */
[----:B-1----:R-:W-:-:S05]  /*0100*/  IMAD.HI.U32 R14, R3, UR13, RZ ;  /* 0x0000000d030e7c27 */ /* 0x002fca000f8e00ff */
[----:B------:R-:W-:-:S05]  /*0110*/  IADD3 R3, PT, PT, -R14, RZ, RZ ;  /* 0x000000ff0e037210 */ /* 0x000fca0007ffe1ff */
[----:B------:R-:W-:-:S05]  /*0120*/  IMAD R3, R4, R3, UR13 ;  /* 0x0000000d04037e24 */ /* 0x000fca000f8e0203 */
[----:B------:R-:W-:-:S13]  /*0130*/  ISETP.GE.U32.AND P0, PT, R3, R4, PT ;  /* 0x000000040300720c */ /* 0x000fda0003f06070 */
[----:B------:R-:W-:Y:S02]  /*0140*/  @P0 IMAD.IADD R3, R3, 0x1, -R4 ;  /* 0x0000000103030824 */ /* 0x000fe400078e0a04 */
[----:B------:R-:W-:-:S03]  /*0150*/  @P0 VIADD R14, R14, 0x1 ;  /* 0x000000010e0e0836 */ /* 0x000fc60000000000 */
[----:B------:R-:W-:-:S13]  /*0160*/  ISETP.GE.U32.AND P1, PT, R3, R4, PT ;  /* 0x000000040300720c */ /* 0x000fda0003f26070 */
[----:B------:R-:W-:Y:S01]  /*0170*/  @P1 VIADD R14, R14, 0x1 ;  /* 0x000000010e0e1836 */ /* 0x000fe20000000000 */
[----:B------:R-:W-:Y:S01]  /*0180*/  @!P2 LOP3.LUT R14, RZ, R4, RZ, 0x33, !PT ;  /* 0x00000004ff0ea212 */ /* 0x000fe200078e33ff */
[----:B------:R-:W-:Y:S06]  /*0190*/  BRA `(.L_x_55) ;  /* 0x0000000000247947 */ /* 0x000fec0003800000 */
.L_x_54:
[----:B------:R-:W0:Y:S01]  /*01a0*/  LDCU.64 UR4, c[0x0][0x390] ;  /* 0x00007200ff0477ac */ /* 0x000e220008000a00 */
[----:B-1----:R-:W-:Y:S01]  /*01b0*/  IMAD.U32 R20, RZ, RZ, UR13 ;  /* 0x0000000dff147e24 */ /* 0x002fe2000f8e00ff */
[----:B------:R-:W-:Y:S02]  /*01c0*/  MOV R3, RZ ;  /* 0x000000ff00037202 */ /* 0x000fe40000000f00 */
[----:B------:R-:W-:Y:S01]  /*01d0*/  MOV R0, 0x210 ;  /* 0x0000021000007802 */ /* 0x000fe20000000f00 */
[----:B0-----:R-:W-:Y:S02]  /*01e0*/  IMAD.U32 R21, RZ, RZ, UR4 ;  /* 0x00000004ff157e24 */ /* 0x001fe4000f8e00ff */
[----:B------:R-:W-:-:S07]  /*01f0*/  IMAD.U32 R11, RZ, RZ, UR5 ;  /* 0x00000005ff0b7e24 */ /* 0x000fce000f8e00ff */
[----:B------:R-:W-:Y:S05]  /*0200*/  CALL.REL.NOINC `($__internal_2_$__cuda_sm20_div_u64) ;  /* 0x00000010009c7944 */ /* 0x000fea0003c00000 */
[----:B------:R-:W-:Y:S02]  /*0210*/  IMAD.MOV.U32 R14, RZ, RZ, R3 ;  /* 0x000000ffff0e7224 */ /* 0x000fe400078e0003 */
[----:B------:R-:W-:-:S07]  /*0220*/  IMAD.MOV.U32 R15, RZ, RZ, R18 ;  /* 0x000000ffff0f7224 */ /* 0x000fce00078e0012 */
.L_x_55:
        /* <DEDUP_REMOVED lines=37> */
.L_x_58:
[----:B------:R-:W-:Y:S01]  /*0480*/  FFMA R0, -|R3|, R5, R0 ;  /* 0x0000000503007223 */ /* 0x000fe20000000300 */
[----:B------:R-:W-:Y:S06]  /*0490*/  BRA `(.L_x_56) ;  /* 0x0000000000707947 */ /* 0x000fec0003800000 */
.L_x_57:
        /* <DEDUP_REMOVED lines=13> */
.L_x_60:
[----:B------:R-:W-:-:S05]  /*0570*/  VIMNMX.U32 R6, PT, PT, R4, 0xb800000, PT ;  /* 0x0b80000004067848 */ /* 0x000fca0003fe0000 */
[----:B------:R-:W-:Y:S02]  /*0580*/  IMAD.IADD R8, R6, 0x1, R3 ;  /* 0x0000000106087824 */ /* 0x000fe400078e0203 */
[----:B------:R-:W-:Y:S02]  /*0590*/  IMAD.IADD R4, R4, 0x1, -R6 ;  /* 0x0000000104047824 */ /* 0x000fe400078e0a06 */
[----:B-1----:R-:W-:-:S03]  /*05a0*/  FMUL R3, R0, R8 ;  /* 0x0000000800037220 */ /* 0x002fc60000400000 */
[----:B------:R-:W-:Y:S01]  /*05b0*/  ISETP.NE.AND P1, PT, R4, RZ, PT ;  /* 0x000000ff0400720c */ /* 0x000fe20003f25270 */
        /* <DEDUP_REMOVED lines=8> */
.L_x_59:
[----:B------:R-:W-:-:S04]  /*0640*/  FMUL R0, R3, 1.1920928955078125e-07 ;  /* 0x3400000003007820 */ /* 0x000fc80000400000 */
[----:B------:R-:W-:-:S07]  /*0650*/  FMUL R0, R9, R0 ;  /* 0x0000000009007220 */ /* 0x000fce0000400000 */
.L_x_56:
[----:B------:R-:W1:Y:S01]  /*0660*/  LDCU.64 UR8, c[0x0][0x398] ;  /* 0x00007300ff0877ac */ /* 0x000e620008000a00 */
[----:B------:R-:W2:Y:S01]  /*0670*/  S2UR UR5, SR_CgaCtaId ;  /* 0x00000000000579c3 */ /* 0x000ea20000008800 */
[----:B------:R-:W3:Y:S01]  /*0680*/  LDCU.64 UR16, c[0x0][0x358] ;  /* 0x00006b00ff1077ac */ /* 0x000ee20008000a00 */
        /* <DEDUP_REMOVED lines=9> */
[----:B0-----:R-:W0:Y:S02]  /*0720*/  F2I.S64.CEIL R4, R3 ;  /* 0x0000000300047311 */ /* 0x001e240000209900 */
[----:B0-----:R-:W-:Y:S02]  /*0730*/  R2UR UR14, R4 ;  /* 0x00000000040e72ca */ /* 0x001fe400000e0000 */
[----:B------:R-:W-:Y:S02]  /*0740*/  R2UR UR15, R5 ;  /* 0x00000000050f72ca */ /* 0x000fe400000e0000 */
[----:B------:R-:W-:-:S09]  /*0750*/  LEA R4, R2, UR4, 0x2 ;  /* 0x0000000402047c11 */ /* 0x000fd2000f8e10ff */
[----:B------:R-:W-:-:S04]  /*0760*/  UISETP.NE.U32.AND UP0, UPT, UR14, URZ, UPT ;  /* 0x000000ff0e00728c */ /* 0x000fc8000bf05070 */
[----:B------:R-:W-:-:S09]  /*0770*/  UISETP.NE.AND.EX UP0, UPT, UR15, URZ, UPT, UP0 ;  /* 0x000000ff0f00728c */ /* 0x000fd2000bf05300 */
[----:B---3--:R-:W-:Y:S05]  /*0780*/  BRA.U !UP0, `(.L_x_61) ;  /* 0x0000000908b47547 */ /* 0x008fea000b800000 */
[----:B------:R-:W0:Y:S01]  /*0790*/  LDCU.64 UR4, c[0x0][0x398] ;  /* 0x00007300ff0477ac */ /* 0x000e220008000a00 */
[CC--:B------:R-:W-:Y:S01]  /*07a0*/  FSETP.NAN.AND P0, PT, |R0|.reuse, |R0|.reuse, PT ;  /* 0x400000000000720b */ /* 0x0c0fe20003f08200 */
[----:B------:R-:W-:Y:S01]  /*07b0*/  F2I.S64.TRUNC R14, R14 ;  /* 0x0000000e000e7311 */ /* 0x000fe2000020d900 */
[----:B------:R-:W-:Y:S02]  /*07c0*/  UMOV UR12, 0x1 ;  /* 0x00000001000c7882 */ /* 0x000fe40000000000 */
[----:B------:R-:W-:-:S06]  /*07d0*/  FSEL R9, R0, |R0|, P0 ;  /* 0x4000000000097208 */ /* 0x000fcc0000000000 */
[----:B------:R-:W1:Y:S08]  /*07e0*/  F2I.U64.TRUNC R8, R9 ;  /* 0x0000000900087311 */ /* 0x000e70000020d800 */
[----:B0-----:R-:W0:Y:S01]  /*07f0*/  I2F.U64 R5, UR4 ;  /* 0x0000000400057d12 */ /* 0x001e220008301000 */
[----:B-1----:R-:W-:Y:S02]  /*0800*/  R2UR UR5, R9 ;  /* 0x00000000090572ca */ /* 0x002fe400000e0000 */
[----:B------:R-:W-:Y:S01]  /*0810*/  R2UR UR4, R8 ;  /* 0x00000000080472ca */ /* 0x000fe200000e0000 */
[C---:B0-----:R-:W-:Y:S01]  /*0820*/  FMUL R6, |R5|.reuse, 8388608 ;  /* 0x4b00000005067820 */ /* 0x041fe20000400200 */
[----:B------:R-:W-:-:S04]  /*0830*/  FADD R9, |R5|, -RZ ;  /* 0x800000ff05097221 */ /* 0x000fc80000000200 */
[----:B------:R-:W-:-:S05]  /*0840*/  LOP3.LUT R7, R6, 0x7fffff, RZ, 0xc0, !PT ;  /* 0x007fffff06077812 */ /* 0x000fca00078ec0ff */
[----:B------:R-:W-:Y:S01]  /*0850*/  UIMAD UR5, UR5, UR8, URZ ;  /* 0x00000008050572a4 */ /* 0x000fe2000f8e02ff */
[----:B------:R-:W-:Y:S01]  /*0860*/  LOP3.LUT R10, R6, 0xff800000, RZ, 0xc0, !PT ;  /* 0xff800000060a7812 */ /* 0x000fe200078ec0ff */
[----:B------:R-:W-:Y:S01]  /*0870*/  UIMAD.WIDE.U32 UR10, UR4, UR8, URZ ;  /* 0x00000008040a72a5 */ /* 0x000fe2000f8e00ff */
[----:B------:R-:W-:Y:S01]  /*0880*/  LOP3.LUT R7, R7, 0x3f800000, RZ, 0xfc, !PT ;  /* 0x3f80000007077812 */ /* 0x000fe200078efcff */
[----:B------:R-:W-:-:S03]  /*0890*/  UIMAD UR5, UR4, UR9, UR5 ;  /* 0x00000009040572a4 */ /* 0x000fc6000f8e0205 */
[----:B------:R0:W1:Y:S01]  /*08a0*/  MUFU.RCP R8, R7 ;  /* 0x0000000700087308 */ /* 0x0000620000001000 */
[----:B------:R-:W-:Y:S01]  /*08b0*/  UIADD3 UR9, UPT, UPT, UR11, UR5, URZ ;  /* 0x000000050b097290 */ /* 0x000fe2000fffe0ff */
[----:B------:R-:W-:-:S11]  /*08c0*/  UMOV UR4, URZ ;  /* 0x000000ff00047c82 */ /* 0x000fd60008000000 */
.L_x_76:
[----:B------:R-:W-:Y:S01]  /*08d0*/  USHF.L.U32 UR5, UR12, 0xa, URZ ;  /* 0x0000000a0c057899 */ /* 0x000fe200080006ff */
[----:B------:R-:W-:Y:S01]  /*08e0*/  BSSY.RECONVERGENT B0, `(.L_x_62) ;  /* 0x0000090000007945 */ /* 0x000fe20003800200 */
[----:B------:R-:W-:-:S04]  /*08f0*/  USHF.L.U64.HI UR8, UR12, 0xa, UR4 ;  /* 0x0000000a0c087899 */ /* 0x000fc80008010204 */
[----:B------:R-:W-:Y:S02]  /*0900*/  LOP3.LUT R16, R2, UR5, RZ, 0xfc, !PT ;  /* 0x0000000502107c12 */ /* 0x000fe4000f8efcff */
[----:B------:R-:W-:Y:S02]  /*0910*/  IMAD.U32 R0, RZ, RZ, UR8 ;  /* 0x00000008ff007e24 */ /* 0x000fe4000f8e00ff */
[----:B------:R-:W-:-:S04]  /*0920*/  IADD3 R16, P1, PT, R16, -0x400, RZ ;  /* 0xfffffc0010107810 */ /* 0x000fc80007f3e0ff */
[----:B------:R-:W-:Y:S02]  /*0930*/  ISETP.GE.U32.AND P0, PT, R16, UR18, PT ;  /* 0x0000001210007c0c */ /* 0x000fe4000bf06070 */
[----:B------:R-:W-:-:S04]  /*0940*/  IADD3.X R17, PT, PT, R0, -0x1, RZ, P1, !PT ;  /* 0xffffffff00117810 */ /* 0x000fc80000ffe4ff */
[----:B------:R-:W-:-:S13]  /*0950*/  ISETP.GE.U32.AND.EX P0, PT, R17, UR7, PT, P0 ;  /* 0x0000000711007c0c */ /* 0x000fda000bf06100 */
[----:B--23--:R-:W-:Y:S05]  /*0960*/  @P0 BRA `(.L_x_63) ;  /* 0x00000008000c0947 */ /* 0x00cfea0003800000 */
[----:B------:R-:W-:Y:S01]  /*0970*/  UISETP.NE.U32.AND UP0, UPT, UR12, 0x1, UPT ;  /* 0x000000010c00788c */ /* 0x000fe2000bf05070 */
[----:B------:R-:W-:Y:S01]  /*0980*/  BSSY.RECONVERGENT B1, `(.L_x_64) ;  /* 0x0000026000017945 */ /* 0x000fe20003800200 */
[----:B------:R-:W2:Y:S02]  /*0990*/  LDCU UR5, c[0x0][0x39c] ;  /* 0x00007380ff0577ac */ /* 0x000ea40008000800 */
[----:B------:R-:W-:-:S06]  /*09a0*/  UISETP.NE.AND.EX UP0, UPT, UR4, URZ, UPT, UP0 ;  /* 0x000000ff0400728c */ /* 0x000fcc000bf05300 */
[----:B------:R-:W-:Y:S02]  /*09b0*/  PLOP3.LUT P0, PT, PT, PT, UP0, 0x80, 0x8 ;  /* 0x000000000008781c */ /* 0x000fe40003f0f008 */
[----:B--2---:R-:W-:-:S11]  /*09c0*/  LOP3.LUT R0, R17, UR5, RZ, 0xfc, !PT ;  /* 0x0000000511007c12 */ /* 0x004fd6000f8efcff */
[----:B------:R2:W-:Y:S01]  /*09d0*/  @!P0 STS [R4], RZ ;  /* 0x000000ff04008388 */ /* 0x0005e20000000800 */
        /* <DEDUP_REMOVED lines=12> */
[----:B------:R-:W-:-:S04]  /*0aa0*/  IMAD.HI.U32 R12, R13, R16, RZ ;  /* 0x000000100d0c7227 */ /* 0x000fc800078e00ff */
[----:B------:R-:W-:Y:S02]  /*0ab0*/  IMAD.MOV R3, RZ, RZ, -R12 ;  /* 0x000000ffff037224 */ /* 0x000fe400078e0a0c */
[----:B------:R-:W-:Y:S02]  /*0ac0*/  IMAD.MOV.U32 R13, RZ, RZ, RZ ;  /* 0x000000ffff0d7224 */ /* 0x000fe400078e00ff */
[----:B------:R-:W-:-:S05]  /*0ad0*/  IMAD R3, R3, UR5, R16 ;  /* 0x0000000503037c24 */ /* 0x000fca000f8e0210 */
[----:B------:R-:W-:-:S13]  /*0ae0*/  ISETP.GE.U32.AND P0, PT, R3, UR5, PT ;  /* 0x0000000503007c0c */ /* 0x000fda000bf06070 */
[----:B------:R-:W-:Y:S01]  /*0af0*/  @P0 IADD3 R3, PT, PT, R3, -UR5, RZ ;  /* 0x8000000503030c10 */ /* 0x000fe2000fffe0ff */
[----:B------:R-:W-:-:S03]  /*0b00*/  @P0 VIADD R12, R12, 0x1 ;  /* 0x000000010c0c0836 */ /* 0x000fc60000000000 */
[----:B------:R-:W-:-:S13]  /*0b10*/  ISETP.GE.U32.AND P1, PT, R3, UR5, PT ;  /* 0x0000000503007c0c */ /* 0x000fda000bf26070 */
[----:B------:R-:W-:Y:S01]  /*0b20*/  @P1 VIADD R12, R12, 0x1 ;  /* 0x000000010c0c1836 */ /* 0x000fe20000000000 */
[----:B------:R-:W-:Y:S01]  /*0b30*/  @!P2 LOP3.LUT R12, RZ, UR5, RZ, 0x33, !PT ;  /* 0x00000005ff0cac12 */ /* 0x000fe2000f8e33ff */
[----:B------:R-:W-:Y:S06]  /*0b40*/  BRA `(.L_x_66) ;  /* 0x0000000000247947 */ /* 0x000fec0003800000 */
.L_x_65:
[----:B------:R-:W2:Y:S01]  /*0b50*/  LDCU.64 UR20, c[0x0][0x398] ;  /* 0x00007300ff1477ac */ /* 0x000ea20008000a00 */
[----:B------:R-:W-:Y:S02]  /*0b60*/  MOV R20, R16 ;  /* 0x0000001000147202 */ /* 0x000fe40000000f00 */
[----:B------:R-:W-:Y:S02]  /*0b70*/  MOV R3, R17 ;  /* 0x0000001100037202 */ /* 0x000fe40000000f00 */
[----:B------:R-:W-:Y:S01]  /*0b80*/  MOV R0, 0xbc0 ;  /* 0x00000bc000007802 */ /* 0x000fe20000000f00 */
[----:B--2---:R-:W-:Y:S02]  /*0b90*/  IMAD.U32 R21, RZ, RZ, UR20 ;  /* 0x00000014ff157e24 */ /* 0x004fe4000f8e00ff */
[----:B------:R-:W-:-:S07]  /*0ba0*/  IMAD.U32 R11, RZ, RZ, UR21 ;  /* 0x00000015ff0b7e24 */ /* 0x000fce000f8e00ff */
[----:B01----:R-:W-:Y:S05]  /*0bb0*/  CALL.REL.NOINC `($__internal_2_$__cuda_sm20_div_u64) ;  /* 0x0000000800307944 */ /* 0x003fea0003c00000 */
[----:B------:R-:W-:Y:S02]  /*0bc0*/  IMAD.MOV.U32 R12, RZ, RZ, R3 ;  /* 0x000000ffff0c7224 */ /* 0x000fe400078e0003 */
[----:B------:R-:W-:-:S07]  /*0bd0*/  IMAD.MOV.U32 R13, RZ, RZ, R18 ;  /* 0x000000ffff0d7224 */ /* 0x000fce00078e0012 */
.L_x_66:
[----:B------:R-:W-:Y:S05]  /*0be0*/  BSYNC.RECONVERGENT B1 ;  /* 0x0000000000017941 */ /* 0x000fea0003800200 */
.L_x_64:
        /* <DEDUP_REMOVED lines=34> */
.L_x_71:
[----:B------:R-:W-:Y:S05]  /*0e10*/  BSYNC.RECONVERGENT B2 ;  /* 0x0000000000027941 */ /* 0x000fea0003800200 */
.L_x_70:
[----:B------:R-:W-:Y:S01]  /*0e20*/  FFMA R18, -|R5|, R3, R18 ;  /* 0x0000000305127223 */ /* 0x000fe20000000312 */
[----:B------:R-:W-:Y:S06]  /*0e30*/  BRA `(.L_x_68) ;  /* 0x0000000000707947 */ /* 0x000fec0003800000 */
.L_x_69:
[C---:B------:R-:W-:Y:S01]  /*0e40*/  IMAD.IADD R3, R18.reuse, 0x1, -R10 ;  /* 0x0000000112037824 */ /* 0x040fe200078e0a0a */
[C---:B------:R-:W-:Y:S01]  /*0e50*/  ISETP.GT.U32.AND P0, PT, R18.reuse, 0x7f7fffff, PT ;  /* 0x7f7fffff1200780c */ /* 0x040fe20003f04070 */
[----:B------:R-:W-:Y:S01]  /*0e60*/  BSSY.RECONVERGENT B2, `(.L_x_72) ;  /* 0x0000017000027945 */ /* 0x000fe20003800200 */
[----:B------:R-:W-:Y:S02]  /*0e70*/  LOP3.LUT R18, R18, 0x7fffff, RZ, 0xc0, !PT ;  /* 0x007fffff12127812 */ /* 0x000fe400078ec0ff */
[----:B------:R-:W-:Y:S02]  /*0e80*/  LOP3.LUT R3, R3, 0xff800000, RZ, 0xc0, !PT ;  /* 0xff80000003037812 */ /* 0x000fe400078ec0ff */
[----:B------:R-:W-:Y:S02]  /*0e90*/  FSETP.GT.AND P2, PT, |R5|, RZ, PT ;  /* 0x000000ff0500720b */ /* 0x000fe40003f44200 */
[----:B------:R-:W-:Y:S02]  /*0ea0*/  IADD3 R3, PT, PT, R3, 0xb800000, RZ ;  /* 0x0b80000003037810 */ /* 0x000fe40007ffe0ff */
[----:B------:R-:W-:-:S02]  /*0eb0*/  FSEL R11, R10, +QNAN , !P0 ;  /* 0x7fffffff0a0b7808 */ /* 0x000fc40004000000 */
[----:B------:R-:W-:Y:S02]  /*0ec0*/  ISETP.NE.AND P1, PT, R3, RZ, PT ;  /* 0x000000ff0300720c */ /* 0x000fe40003f25270 */
[----:B------:R-:W-:Y:S02]  /*0ed0*/  LOP3.LUT R18, R18, 0x3f800000, RZ, 0xfc, !PT ;  /* 0x3f80000012127812 */ /* 0x000fe400078efcff */
[----:B------:R-:W-:-:S09]  /*0ee0*/  FSEL R16, R11, +QNAN , P2 ;  /* 0x7fffffff0b107808 */ /* 0x000fd20001000000 */
[----:B------:R-:W-:Y:S05]  /*0ef0*/  @!P1 BRA `(.L_x_73) ;  /* 0x0000000000349947 */ /* 0x000fea0003800000 */
.L_x_74:
        /* <DEDUP_REMOVED lines=13> */
.L_x_73:
[----:B------:R-:W-:Y:S05]  /*0fd0*/  BSYNC.RECONVERGENT B2 ;  /* 0x0000000000027941 */ /* 0x000fea0003800200 */
.L_x_72:
[----:B------:R-:W-:-:S04]  /*0fe0*/  FMUL R3, R18, 1.1920928955078125e-07 ;  /* 0x3400000012037820 */ /* 0x000fc80000400000 */
[----:B------:R-:W-:-:S07]  /*0ff0*/  FMUL R18, R16, R3 ;  /* 0x0000000310127220 */ /* 0x000fce0000400000 */
.L_x_68:
[----:B------:R-:W-:Y:S05]  /*1000*/  BSYNC.RECONVERGENT B1 ;  /* 0x0000000000017941 */ /* 0x000fea0003800200 */
.L_x_67:
[----:B------:R-:W2:Y:S01]  /*1010*/  LDCU.64 UR22, c[0x0][0x398] ;  /* 0x00007300ff1677ac */ /* 0x000ea20008000a00 */
[----:B------:R-:W3:Y:S01]  /*1020*/  F2I.S64.TRUNC R12, R0 ;  /* 0x00000000000c7311 */ /* 0x000ee2000020d900 */
[CC--:B------:R-:W-:Y:S01]  /*1030*/  FSETP.NAN.AND P0, PT, |R18|.reuse, |R18|.reuse, PT ;  /* 0x400000121200720b */ /* 0x0c0fe20003f08200 */
[----:B------:R-:W4:Y:S03]  /*1040*/  LDCU.64 UR20, c[0x0][0x3a0] ;  /* 0x00007400ff1477ac */ /* 0x000f260008000a00 */
[----:B------:R-:W-:Y:S01]  /*1050*/  FSEL R16, R18, |R18|, P0 ;  /* 0x4000001212107208 */ /* 0x000fe20000000000 */
[----:B------:R-:W-:-:S05]  /*1060*/  UMOV UR8, UR10 ;  /* 0x0000000a00087c82 */ /* 0x000fca0008000000 */
[----:B------:R-:W5:Y:S01]  /*1070*/  F2I.U64.TRUNC R16, R16 ;  /* 0x0000001000107311 */ /* 0x000f62000020d800 */
[----:B--2---:R-:W-:Y:S02]  /*1080*/  IMAD R3, R15, UR22, RZ ;  /* 0x000000160f037c24 */ /* 0x004fe4000f8e02ff */
[----:B---3--:R-:W-:Y:S01]  /*1090*/  IMAD.WIDE.U32 R12, R14, UR22, R12 ;  /* 0x000000160e0c7c25 */ /* 0x008fe2000f8e000c */
[----:B----4-:R-:W-:-:S03]  /*10a0*/  MOV R19, UR20 ;  /* 0x0000001400137c02 */ /* 0x010fc60008000f00 */
[----:B------:R-:W-:Y:S01]  /*10b0*/  IMAD R3, R14, UR23, R3 ;  /* 0x000000170e037c24 */ /* 0x000fe2000f8e0203 */
[----:B------:R-:W2:Y:S01]  /*10c0*/  LDCU.64 UR22, c[0x0][0x380] ;  /* 0x00007000ff1677ac */ /* 0x000ea20008000a00 */
[----:B------:R-:W-:-:S04]  /*10d0*/  IMAD.WIDE.U32 R18, R12, R19, UR8 ;  /* 0x000000080c127e25 */ /* 0x000fc8000f8e0013 */
[----:B------:R-:W-:Y:S01]  /*10e0*/  IMAD.IADD R3, R13, 0x1, R3 ;  /* 0x000000010d037824 */ /* 0x000fe200078e0203 */
[----:B-----5:R-:W-:-:S03]  /*10f0*/  IADD3 R0, P0, PT, R16, R18, RZ ;  /* 0x0000001210007210 */ /* 0x020fc60007f1e0ff */
[----:B------:R-:W-:-:S04]  /*1100*/  IMAD R3, R3, UR20, RZ ;  /* 0x0000001403037c24 */ /* 0x000fc8000f8e02ff */
[----:B------:R-:W-:Y:S01]  /*1110*/  IMAD R3, R12, UR21, R3 ;  /* 0x000000150c037c24 */ /* 0x000fe2000f8e0203 */
[----:B--2---:R-:W-:-:S04]  /*1120*/  LEA R12, P1, R0, UR22, 0x2 ;  /* 0x00000016000c7c11 */ /* 0x004fc8000f8210ff */
[----:B------:R-:W-:-:S04]  /*1130*/  IADD3.X R17, PT, PT, R17, R19, R3, P0, !PT ;  /* 0x0000001311117210 */ /* 0x000fc800007fe403 */
[----:B------:R-:W-:Y:S02]  /*1140*/  LEA.HI.X R13, R0, UR23, R17, 0x2, P1 ;  /* 0x00000017000d7c11 */ /* 0x000fe400088f1411 */
[----:B------:R-:W2:Y:S04]  /*1150*/  LDS R0, [R4] ;  /* 0x0000000004007984 */ /* 0x000ea80000000800 */
[----:B------:R-:W2:Y:S02]  /*1160*/  LDG.E R13, desc[UR16][R12.64] ;  /* 0x000000100c0d7981 */ /* 0x000ea4000c1e1900 */
[----:B--2---:R-:W-:-:S05]  /*1170*/  FMNMX R3, R0, R13, !PT ;  /* 0x0000000d00037209 */ /* 0x004fca0007800000 */
[----:B------:R2:W-:Y:S01]  /*1180*/  STS [R4], R3 ;  /* 0x0000000304007388 */ /* 0x0005e20000000800 */
[----:B------:R-:W-:Y:S05]  /*1190*/  BRA `(.L_x_75) ;  /* 0x0000000000107947 */ /* 0x000fea0003800000 */
.L_x_63:
[----:B------:R-:W-:-:S04]  /*11a0*/  UISETP.NE.U32.AND UP0, UPT, UR12, 0x1, UPT ;  /* 0x000000010c00788c */ /* 0x000fc8000bf05070 */
[----:B------:R-:W-:-:S06]  /*11b0*/  UISETP.NE.AND.EX UP0, UPT, UR4, URZ, UPT, UP0 ;  /* 0x000000ff0400728c */ /* 0x000fcc000bf05300 */
[----:B------:R-:W-:-:S13]  /*11c0*/  PLOP3.LUT P0, PT, PT, PT, UP0, 0x80, 0x8 ;  /* 0x000000000008781c */ /* 0x000fda0003f0f008 */
[----:B------:R3:W-:Y:S02]  /*11d0*/  @!P0 STS [R4], RZ ;  /* 0x000000ff04008388 */ /* 0x0007e40000000800 */
.L_x_75:
[----:B------:R-:W-:Y:S05]  /*11e0*/  BSYNC.RECONVERGENT B0 ;  /* 0x0000000000007941 */ /* 0x000fea0003800200 */
.L_x_62:
[----:B------:R-:W-:Y:S02]  /*11f0*/  UISETP.GE.U32.AND UP0, UPT, UR12, UR14, UPT ;  /* 0x0000000e0c00728c */ /* 0x000fe4000bf06070 */
[----:B------:R-:W-:Y:S02]  /*1200*/  UIADD3 UR5, UP1, UPT, UR12, 0x1, URZ ;  /* 0x000000010c057890 */ /* 0x000fe4000ff3e0ff */
[----:B------:R-:W-:Y:S02]  /*1210*/  UISETP.GE.U32.AND.EX UP0, UPT, UR4, UR15, UPT, UP0 ;  /* 0x0000000f0400728c */ /* 0x000fe4000bf06100 */
[----:B------:R-:W-:-:S03]  /*1220*/  UIADD3.X UR8, UPT, UPT, URZ, UR4, URZ, UP1, !UPT ;  /* 0x00000004ff087290 */ /* 0x000fc60008ffe4ff */
[----:B------:R-:W-:-:S04]  /*1230*/  UMOV UR12, UR5 ;  /* 0x00000005000c7c82 */ /* 0x000fc80008000000 */
[----:B------:R-:W-:Y:S01]  /*1240*/  UMOV UR4, UR8 ;  /* 0x0000000800047c82 */ /* 0x000fe20008000000 */
[----:B------:R-:W-:Y:S05]  /*1250*/  BRA.U !UP0, `(.L_x_76) ;  /* 0xfffffff5089c7547 */ /* 0x000fea000b83ffff */
.L_x_61:
[----:B------:R-:W4:Y:S01]  /*1260*/  LDCU UR4, c[0x0][0x360] ;  /* 0x00006c00ff0477ac */ /* 0x000f220008000800 */
[----:B------:R-:W-:Y:S01]  /*1270*/  ISETP.NE.AND P1, PT, R2, RZ, PT ;  /* 0x000000ff0200720c */ /* 0x000fe20003f25270 */
[----:B----4-:R-:W-:-:S09]  /*1280*/  UISETP.GE.U32.AND UP0, UPT, UR4, 0x2, UPT ;  /* 0x000000020400788c */ /* 0x010fd2000bf06070 */
[----:B------:R-:W-:Y:S05]  /*1290*/  BRA.U !UP0, `(.L_x_77) ;  /* 0x0000000108487547 */ /* 0x000fea000b800000 */
[----:B------:R-:W-:Y:S01]  /*12a0*/  USHF.R.U32.HI UR4, URZ, 0x1, UR4 ;  /* 0x00000001ff047899 */ /* 0x000fe20008011604 */
[----:B-1----:R-:W-:-:S05]  /*12b0*/  IMAD.MOV.U32 R8, RZ, RZ, RZ ;  /* 0x000000ffff087224 */ /* 0x002fca00078e00ff */
[----:B0-----:R-:W-:-:S07]  /*12c0*/  MOV R7, UR4 ;  /* 0x0000000400077c02 */ /* 0x001fce0008000f00 */
.L_x_78:
[----:B------:R-:W-:Y:S01]  /*12d0*/  BAR.SYNC.DEFER_BLOCKING 0x0 ;  /* 0x0000000000007b1d */ /* 0x000fe20000010000 */
[----:B------:R-:W-:Y:S02]  /*12e0*/  ISETP.GT.U32.AND P0, PT, R7, R2, PT ;  /* 0x000000020700720c */ /* 0x000fe40003f04070 */
[----:B------:R-:W-:Y:S02]  /*12f0*/  SHF.R.U32.HI R6, RZ, 0x1, R8 ;  /* 0x00000001ff067819 */ /* 0x000fe40000011608 */
[----:B------:R-:W-:-:S13]  /*1300*/  ISETP.GT.U32.AND.EX P0, PT, R8, RZ, PT, P0 ;  /* 0x000000ff0800720c */ /* 0x000fda0003f04100 */
[C---:B--2---:R-:W-:Y:S01]  /*1310*/  @P0 IMAD R3, R7.reuse, 0x4, R4 ;  /* 0x0000000407030824 */ /* 0x044fe200078e0204 */
[----:B------:R-:W-:Y:S05]  /*1320*/  @P0 LDS R0, [R4] ;  /* 0x0000000004000984 */ /* 0x000fea0000000800 */
[----:B------:R-:W0:Y:S02]  /*1330*/  @P0 LDS R3, [R3] ;  /* 0x0000000003030984 */ /* 0x000e240000000800 */
[----:B0-----:R-:W-:Y:S02]  /*1340*/  @P0 FMNMX R5, R0, R3, !PT ;  /* 0x0000000300050209 */ /* 0x001fe40007800000 */
[----:B------:R-:W-:-:S03]  /*1350*/  SHF.R.U64 R0, R7, 0x1, R8 ;  /* 0x0000000107007819 */ /* 0x000fc60000001208 */
[----:B------:R4:W-:Y:S01]  /*1360*/  @P0 STS [R4], R5 ;  /* 0x0000000504000388 */ /* 0x0009e20000000800 */
[----:B------:R-:W-:Y:S02]  /*1370*/  ISETP.GT.U32.AND P0, PT, R7, 0x1, PT ;  /* 0x000000010700780c */ /* 0x000fe40003f04070 */
[----:B------:R-:W-:Y:S02]  /*1380*/  MOV R7, R0 ;  /* 0x0000000000077202 */ /* 0x000fe40000000f00 */
[----:B------:R-:W-:Y:S01]  /*1390*/  ISETP.GT.U32.AND.EX P0, PT, R8, RZ, PT, P0 ;  /* 0x000000ff0800720c */ /* 0x000fe20003f04100 */
[----:B------:R-:W-:-:S12]  /*13a0*/  IMAD.MOV.U32 R8, RZ, RZ, R6 ;  /* 0x000000ffff087224 */ /* 0x000fd800078e0006 */
[----:B----4-:R-:W-:Y:S05]  /*13b0*/  @P0 BRA `(.L_x_78) ;  /* 0xfffffffc00c40947 */ /* 0x010fea000383ffff */
.L_x_77:
[----:B------:R-:W-:Y:S05]  /*13c0*/  @P1 EXIT ;  /* 0x000000000000194d */ /* 0x000fea0003800000 */
[----:B------:R-:W4:Y:S01]  /*13d0*/  S2UR UR5, SR_CgaCtaId ;  /* 0x00000000000579c3 */ /* 0x000f220000008800 */
[----:B------:R-:W-:Y:S02]  /*13e0*/  UMOV UR4, 0x400 ;  /* 0x0000040000047882 */ /* 0x000fe40000000000 */
[----:B----4-:R-:W-:-:S09]  /*13f0*/  ULEA UR4, UR5, UR4, 0x18 ;  /* 0x0000000405047291 */ /* 0x010fd2000f8ec0ff */
[----:B------:R-:W4:Y:S02]  /*1400*/  LDS R5, [UR4] ;  /* 0x00000004ff057984 */ /* 0x000f240008000800 */
[----:B------:R-:W5:Y:S02]  /*1410*/  LDCU.64 UR4, c[0x0][0x388] ;  /* 0x00007100ff0477ac */ /* 0x000f640008000a00 */
[----:B-----5:R-:W-:-:S04]  /*1420*/  ULEA UR4, UP0, UR13, UR4, 0x2 ;  /* 0x000000040d047291 */ /* 0x020fc8000f8010ff */
[----:B------:R-:W-:Y:S02]  /*1430*/  ULEA.HI.X UR5, UR13, UR5, URZ, 0x2, UP0 ;  /* 0x000000050d057291 */ /* 0x000fe400080f14ff */
[----:B------:R-:W-:-:S04]  /*1440*/  IMAD.U32 R2, RZ, RZ, UR4 ;  /* 0x00000004ff027e24 */ /* 0x000fc8000f8e00ff */
[----:B--2---:R-:W-:-:S05]  /*1450*/  IMAD.U32 R3, RZ, RZ, UR5 ;  /* 0x00000005ff037e24 */ /* 0x004fca000f8e00ff */
[----:B----4-:R-:W-:Y:S01]  /*1460*/  STG.E desc[UR16][R2.64], R5 ;  /* 0x0000000502007986 */ /* 0x010fe2000c101910 */
[----:B------:R-:W-:Y:S05]  /*1470*/  EXIT ;  /* 0x000000000000794d */ /* 0x000fea0003800000 */
        .weak           $__internal_2_$__cuda_sm20_div_u64
        .type           $__internal_2_$__cuda_sm20_div_u64,@function
        .size           $__internal_2_$__cuda_sm20_div_u64,(.L_x_392 - $__internal_2_$__cuda_sm20_div_u64)
$__internal_2_$__cuda_sm20_div_u64:
[----:B------:R-:W-:Y:S01]  /*1480*/  MOV R22, R21 ;  /* 0x0000001500167202 */ /* 0x000fe20000000f00 */
[----:B------:R-:W-:-:S05]  /*1490*/  IMAD.MOV.U32 R23, RZ, RZ, R11 ;  /* 0x000000ffff177224 */ /* 0x000fca00078e000b */
        /* <DEDUP_REMOVED lines=12> */
[C---:B------:R-:W-:Y:S02]  /*1560*/  IMAD R23, R13.reuse, R27, RZ ;  /* 0x0000001b0d177224 */ /* 0x040fe400078e02ff */
[----:B------:R-:W-:-:S04]  /*1570*/  IMAD.HI.U32 R18, P1, R13, R25, R18 ;  /* 0x000000190d127227 */ /* 0x000fc80007820012 */
[----:B------:R-:W-:Y:S01]  /*1580*/  IMAD.HI.U32 R27, R13, R27, RZ ;  /* 0x0000001b0d1b7227 */ /* 0x000fe200078e00ff */
[----:B------:R-:W-:-:S03]  /*1590*/  IADD3 R19, P2, PT, R23, R18, RZ ;  /* 0x0000001217137210 */ /* 0x000fc60007f5e0ff */
[----:B------:R-:W-:Y:S02]  /*15a0*/  IMAD.X R22, R27, 0x1, R13, P0 ;  /* 0x000000011b167824 */ /* 0x000fe400000e060d */
[----:B------:R-:W-:-:S03]  /*15b0*/  IMAD.WIDE.U32 R12, R19, R21, RZ ;  /* 0x00000015130c7225 */ /* 0x000fc600078e00ff */
[----:B------:R-:W-:Y:S01]  /*15c0*/  IADD3.X R22, PT, PT, RZ, RZ, R22, P2, P1 ;  /* 0x000000ffff167210 */ /* 0x000fe200017e2416 */
[----:B------:R-:W-:Y:S01]  /*15d0*/  IMAD R13, R19, R11, R13 ;  /* 0x0000000b130d7224 */ /* 0x000fe200078e020d */
[----:B------:R-:W-:-:S03]  /*15e0*/  IADD3 R23, P0, PT, RZ, -R12, RZ ;  /* 0x8000000cff177210 */ /* 0x000fc60007f1e0ff */
[----:B------:R-:W-:Y:S02]  /*15f0*/  IMAD R13, R22, R21, R13 ;  /* 0x00000015160d7224 */ /* 0x000fe400078e020d */
[----:B------:R-:W-:-:S03]  /*1600*/  IMAD.HI.U32 R18, R19, R23, RZ ;  /* 0x0000001713127227 */ /* 0x000fc600078e00ff */
[----:B------:R-:W-:-:S05]  /*1610*/  IADD3.X R13, PT, PT, RZ, ~R13, RZ, P0, !PT ;  /* 0x8000000dff0d7210 */ /* 0x000fca00007fe4ff */
[----:B------:R-:W-:-:S04]  /*1620*/  IMAD.WIDE.U32 R18, P0, R19, R13, R18 ;  /* 0x0000000d13127225 */ /* 0x000fc80007800012 */
[C---:B------:R-:W-:Y:S02]  /*1630*/  IMAD R12, R22.reuse, R13, RZ ;  /* 0x0000000d160c7224 */ /* 0x040fe400078e02ff */
[----:B------:R-:W-:-:S04]  /*1640*/  IMAD.HI.U32 R19, P1, R22, R23, R18 ;  /* 0x0000001716137227 */ /* 0x000fc80007820012 */
[----:B------:R-:W-:Y:S01]  /*1650*/  IMAD.HI.U32 R13, R22, R13, RZ ;  /* 0x0000000d160d7227 */ /* 0x000fe200078e00ff */
[----:B------:R-:W-:-:S03]  /*1660*/  IADD3 R19, P2, PT, R12, R19, RZ ;  /* 0x000000130c137210 */ /* 0x000fc60007f5e0ff */
[----:B------:R-:W-:Y:S02]  /*1670*/  IMAD.X R22, R13, 0x1, R22, P0 ;  /* 0x000000010d167824 */ /* 0x000fe400000e0616 */
[----:B------:R-:W-:-:S03]  /*1680*/  IMAD.HI.U32 R12, R19, R20, RZ ;  /* 0x00000014130c7227 */ /* 0x000fc600078e00ff */
[----:B------:R-:W-:Y:S01]  /*1690*/  IADD3.X R22, PT, PT, RZ, RZ, R22, P2, P1 ;  /* 0x000000ffff167210 */ /* 0x000fe200017e2416 */
[----:B------:R-:W-:Y:S02]  /*16a0*/  IMAD.MOV.U32 R13, RZ, RZ, RZ ;  /* 0x000000ffff0d7224 */ /* 0x000fe400078e00ff */
        /* <DEDUP_REMOVED lines=9> */
[----:B------:R-:W-:-:S03]  /*1740*/  IMAD R13, R22, R11, R13 ;  /* 0x0000000b160d7224 */ /* 0x000fc600078e020d */
[-C--:B------:R-:W-:Y:S01]  /*1750*/  ISETP.GE.U32.AND P0, PT, R24, R21.reuse, PT ;  /* 0x000000151800720c */ /* 0x080fe20003f06070 */
[----:B------:R-:W-:-:S04]  /*1760*/  IMAD R12, R18, R21, R13 ;  /* 0x00000015120c7224 */ /* 0x000fc800078e020d */
[----:B------:R-:W-:Y:S01]  /*1770*/  IMAD.X R26, R3, 0x1, ~R12, P1 ;  /* 0x00000001031a7824 */ /* 0x000fe200008e0e0c */
[----:B------:R-:W-:Y:S02]  /*1780*/  IADD3 R3, P1, PT, R22, 0x1, RZ ;  /* 0x0000000116037810 */ /* 0x000fe40007f3e0ff */
[----:B------:R-:W-:Y:S02]  /*1790*/  IADD3 R12, P2, PT, -R21, R24, RZ ;  /* 0x00000018150c7210 */ /* 0x000fe40007f5e1ff */
[----:B------:R-:W-:Y:S01]  /*17a0*/  ISETP.GE.U32.AND.EX P0, PT, R26, R11, PT, P0 ;  /* 0x0000000b1a00720c */ /* 0x000fe20003f06100 */
[----:B------:R-:W-:Y:S01]  /*17b0*/  IMAD.X R13, RZ, RZ, R18, P1 ;  /* 0x000000ffff0d7224 */ /* 0x000fe200008e0612 */
[----:B------:R-:W-:Y:S02]  /*17c0*/  IADD3.X R20, PT, PT, ~R11, R26, RZ, P2, !PT ;  /* 0x0000001a0b147210 */ /* 0x000fe400017fe5ff */
[----:B------:R-:W-:Y:S02]  /*17d0*/  SEL R22, R3, R22, P0 ;  /* 0x0000001603167207 */ /* 0x000fe40000000000 */
[----:B------:R-:W-:-:S02]  /*17e0*/  SEL R12, R12, R24, P0 ;  /* 0x000000180c0c7207 */ /* 0x000fc40000000000 */
[----:B------:R-:W-:Y:S02]  /*17f0*/  SEL R13, R13, R18, P0 ;  /* 0x000000120d0d7207 */ /* 0x000fe40000000000 */
[----:B------:R-:W-:Y:S02]  /*1800*/  IADD3 R3, P2, PT, R22, 0x1, RZ ;  /* 0x0000000116037810 */ /* 0x000fe40007f5e0ff */
[----:B------:R-:W-:Y:S02]  /*1810*/  SEL R20, R20, R26, P0 ;  /* 0x0000001a14147207 */ /* 0x000fe40000000000 */
[----:B------:R-:W-:Y:S01]  /*1820*/  ISETP.GE.U32.AND P0, PT, R12, R21, PT ;  /* 0x000000150c00720c */ /* 0x000fe20003f06070 */
[----:B------:R-:W-:Y:S01]  /*1830*/  IMAD.X R18, RZ, RZ, R13, P2 ;  /* 0x000000ffff127224 */ /* 0x000fe200010e060d */
[----:B------:R-:W-:Y:S02]  /*1840*/  ISETP.NE.U32.AND P1, PT, R21, RZ, PT ;  /* 0x000000ff1500720c */ /* 0x000fe40003f25070 */
[----:B------:R-:W-:-:S02]  /*1850*/  ISETP.GE.U32.AND.EX P0, PT, R20, R11, PT, P0 ;  /* 0x0000000b1400720c */ /* 0x000fc40003f06100 */
[----:B------:R-:W-:Y:S02]  /*1860*/  MOV R12, R0 ;  /* 0x00000000000c7202 */ /* 0x000fe40000000f00 */
[----:B------:R-:W-:Y:S01]  /*1870*/  SEL R18, R18, R13, P0 ;  /* 0x0000000d12127207 */ /* 0x000fe20000000000 */
[----:B------:R-:W-:Y:S01]  /*1880*/  IMAD.MOV.U32 R13, RZ, RZ, 0x0 ;  /* 0x00000000ff0d7424 */ /* 0x000fe200078e00ff */
[----:B------:R-:W-:Y:S02]  /*1890*/  ISETP.NE.AND.EX P1, PT, R11, RZ, PT, P1 ;  /* 0x000000ff0b00720c */ /* 0x000fe40003f25310 */
[----:B------:R-:W-:Y:S02]  /*18a0*/  SEL R3, R3, R22, P0 ;  /* 0x0000001603037207 */ /* 0x000fe40000000000 */
[----:B------:R-:W-:Y:S02]  /*18b0*/  SEL R18, R18, 0xffffffff, P1 ;  /* 0xffffffff12127807 */ /* 0x000fe40000800000 */
[----:B------:R-:W-:Y:S01]  /*18c0*/  SEL R3, R3, 0xffffffff, P1 ;  /* 0xffffffff03037807 */ /* 0x000fe20000800000 */
[----:B------:R-:W-:Y:S06]  /*18d0*/  RET.REL.NODEC R12 `(_Z9max_largePfS_mmm) ;  /* 0xffffffe40cc87950 */ /* 0x000fec0003c3ffff */
.L_x_79:
        /* <DEDUP_REMOVED lines=10> */
.L_x_392:


//--------------------- .text._Z11subtractionPfS_S_m --------------------------
	.section	.text._Z11subtractionPfS_S_m,"ax",@progbits
	.align	128
        .global         _Z11subtractionPfS_S_m
        .type           _Z11subtractionPfS_S_m,@function
        .size           _Z11subtractionPfS_S_m,(.L_x_407 - _Z11subtractionPfS_S_m)
        .other          _Z11subtractionPfS_S_m,@"STO_CUDA_ENTRY STV_DEFAULT"
_Z11subtractionPfS_S_m:
.text._Z11subtractionPfS_S_m:
[----:B------:R-:W-:Y:S01]  /*0000*/  LDC R1, c[0x0][0x37c] ;  /* 0x0000df00ff017b82 */ /* 0x000fe20000000800 */
[----:B------:R-:W0:Y:S07]  /*0010*/  S2R R0, SR_TID.X ;  /* 0x0000000000007919 */ /* 0x000e2e0000002100 */
[----:B------:R-:W0:Y:S01]  /*0020*/  S2UR UR4, SR_CTAID.X ;  /* 0x00000000000479c3 */ /* 0x000e220000002500 */
[----:B------:R-:W1:Y:S07]  /*0030*/  LDCU.64 UR6, c[0x0][0x398] ;  /* 0x00007300ff0677ac */ /* 0x000e6e0008000a00 */
[----:B------:R-:W0:Y:S02]  /*0040*/  LDC R3, c[0x0][0x360] ;  /* 0x0000d800ff037b82 */ /* 0x000e240000000800 */
[----:B0-----:R-:W-:-:S05]  /*0050*/  IMAD R0, R3, UR4, R0 ;  /* 0x0000000403007c24 */ /* 0x001fca000f8e0200 */
[----:B-1----:R-:W-:-:S04]  /*0060*/  ISETP.GE.U32.AND P0, PT, R0, UR6, PT ;  /* 0x0000000600007c0c */ /* 0x002fc8000bf06070 */
[----:B------:R-:W-:-:S13]  /*0070*/  ISETP.GE.U32.AND.EX P0, PT, RZ, UR7, PT, P0 ;  /* 0x00000007ff007c0c */ /* 0x000fda000bf06100 */
[----:B------:R-:W-:Y:S05]  /*0080*/  @P0 EXIT ;  /* 0x000000000000094d */ /* 0x000fea0003800000 */
[----:B------:R-:W0:Y:S01]  /*0090*/  LDCU.128 UR8, c[0x0][0x380] ;  /* 0x00007000ff0877ac */ /* 0x000e220008000c00 */
[----:B------:R-:W-:Y:S01]  /*00a0*/  IMAD.SHL.U32 R6, R0, 0x4, RZ ;  /* 0x0000000400067824 */ /* 0x000fe200078e00ff */
[----:B------:R-:W-:Y:S01]  /*00b0*/  SHF.R.U32.HI R7, RZ, 0x1e, R0 ;  /* 0x0000001eff077819 */ /* 0x000fe20000011600 */
[----:B------:R-:W1:Y:S01]  /*00c0*/  LDCU.64 UR4, c[0x0][0x358] ;  /* 0x00006b00ff0477ac */ /* 0x000e620008000a00 */
[----:B------:R-:W2:Y:S02]  /*00d0*/  LDCU.64 UR6, c[0x0][0x390] ;  /* 0x00007200ff0677ac */ /* 0x000ea40008000a00 */
[C---:B0-----:R-:W-:Y:S02]  /*00e0*/  IADD3 R4, P1, PT, R6.reuse, UR10, RZ ;  /* 0x0000000a06047c10 */ /* 0x041fe4000ff3e0ff */
[----:B------:R-:W-:Y:S02]  /*00f0*/  IADD3 R2, P0, PT, R6, UR8, RZ ;  /* 0x0000000806027c10 */ /* 0x000fe4000ff1e0ff */
[----:B------:R-:W-:-:S02]  /*0100*/  IADD3.X R5, PT, PT, R7, UR11, RZ, P1, !PT ;  /* 0x0000000b07057c10 */ /* 0x000fc40008ffe4ff */
[----:B------:R-:W-:-:S04]  /*0110*/  IADD3.X R3, PT, PT, R7, UR9, RZ, P0, !PT ;  /* 0x0000000907037c10 */ /* 0x000fc800087fe4ff */
[----:B-1----:R-:W3:Y:S04]  /*0120*/  LDG.E R5, desc[UR4][R4.64] ;  /* 0x0000000404057981 */ /* 0x002ee8000c1e1900 */
[----:B------:R-:W3:Y:S01]  /*0130*/  LDG.E R2, desc[UR4][R2.64] ;  /* 0x0000000402027981 */ /* 0x000ee2000c1e1900 */
[----:B--2---:R-:W-:-:S04]  /*0140*/  IADD3 R6, P0, PT, R6, UR6, RZ ;  /* 0x0000000606067c10 */ /* 0x004fc8000ff1e0ff */
[----:B------:R-:W-:Y:S01]  /*0150*/  IADD3.X R7, PT, PT, R7, UR7, RZ, P0, !PT ;  /* 0x0000000707077c10 */ /* 0x000fe200087fe4ff */
[----:B---3--:R-:W-:-:S04]  /*0160*/  FADD R0, R2, -R5 ;  /* 0x8000000502007221 */ /* 0x008fc80000000000 */
[----:B------:R-:W-:-:S05]  /*0170*/  FADD R9, |R0|, -RZ ;  /* 0x800000ff00097221 */ /* 0x000fca0000000200 */
[----:B------:R-:W-:Y:S01]  /*0180*/  STG.E desc[UR4][R6.64], R9 ;  /* 0x0000000906007986 */ /* 0x000fe2000c101904 */
[----:B------:R-:W-:Y:S05]  /*0190*/  EXIT ;  /* 0x000000000000794d */ /* 0x000fea0003800000 */
.L_x_80:
        /* <DEDUP_REMOVED lines=14> */
.L_x_407:


//--------------------- .text._Z17setNonPositiveToCPfmf --------------------------
	.section	.text._Z17setNonPositiveToCPfmf,"ax",@progbits
	.align	128
        .global         _Z17setNonPositiveToCPfmf
        .type           _Z17setNonPositiveToCPfmf,@function
        .size           _Z17setNonPositiveToCPfmf,(.L_x_408 - _Z17setNonPositiveToCPfmf)
        .other          _Z17setNonPositiveToCPfmf,@"STO_CUDA_ENTRY STV_DEFAULT"
_Z17setNonPositiveToCPfmf:
.text._Z17setNonPositiveToCPfmf:
        /* <DEDUP_REMOVED lines=9> */
[----:B------:R-:W0:Y:S01]  /*0090*/  LDCU.64 UR6, c[0x0][0x380] ;  /* 0x00007000ff0677ac */ /* 0x000e220008000a00 */
[----:B------:R-:W1:Y:S01]  /*00a0*/  LDCU.64 UR4, c[0x0][0x358] ;  /* 0x00006b00ff0477ac */ /* 0x000e620008000a00 */
[----:B0-----:R-:W-:-:S04]  /*00b0*/  LEA R2, P0, R0, UR6, 0x2 ;  /* 0x0000000600027c11 */ /* 0x001fc8000f8010ff */
[----:B------:R-:W-:-:S05]  /*00c0*/  LEA.HI.X R3, R0, UR7, RZ, 0x2, P0 ;  /* 0x0000000700037c11 */ /* 0x000fca00080f14ff */
[----:B-1----:R-:W2:Y:S02]  /*00d0*/  LDG.E R5, desc[UR4][R2.64] ;  /* 0x0000000402057981 */ /* 0x002ea4000c1e1900 */
[----:B--2---:R-:W-:-:S13]  /*00e0*/  FSETP.GTU.AND P0, PT, R5, RZ, PT ;  /* 0x000000ff0500720b */ /* 0x004fda0003f0c000 */
[----:B------:R-:W0:Y:S02]  /*00f0*/  @!P0 LDC R5, c[0x0][0x390] ;  /* 0x0000e400ff058b82 */ /* 0x000e240000000800 */
[----:B0-----:R-:W-:Y:S01]  /*0100*/  STG.E desc[UR4][R2.64], R5 ;  /* 0x0000000502007986 */ /* 0x001fe2000c101904 */
[----:B------:R-:W-:Y:S05]  /*0110*/  EXIT ;  /* 0x000000000000794d */ /* 0x000fea0003800000 */
.L_x_81:
        /* <DEDUP_REMOVED lines=14> */
.L_x_408:


//--------------------- .text._Z11finalinterpPfS_S_m --------------------------
	.section	.text._Z11finalinterpPfS_S_m,"ax",@progbits
	.align	128
        .global         _Z11finalinterpPfS_S_m
        .type           _Z11finalinterpPfS_S_m,@function
        .size           _Z11finalinterpPfS_S_m,(.L_x_409 - _Z11finalinterpPfS_S_m)
        .other          _Z11finalinterpPfS_S_m,@"STO_CUDA_ENTRY STV_DEFAULT"
_Z11finalinterpPfS_S_m:
.text._Z11finalinterpPfS_S_m:
[----:B------:R-:W-:Y:S01]  /*0000*/  LDC R1, c[0x0][0x37c] ;  /* 0x0000df00ff017b82 */ /* 0x000fe20000000800 */
[----:B------:R-:W0:Y:S07]  /*0010*/  S2R R0, SR_TID.X ;  /* 0x0000000000007919 */ /* 0x000e2e0000002100 */
[----:B------:R-:W0:Y:S01]  /*0020*/  LDC R9, c[0x0][0x360] ;  /* 0x0000d800ff097b82 */ /* 0x000e220000000800 */
[----:B------:R-:W1:Y:S01]  /*0030*/  LDCU.64 UR12, c[0x0][0x398] ;  /* 0x00007300ff0c77ac */ /* 0x000e620008000a00 */
[----:B------:R-:W2:Y:S06]  /*0040*/  S2R R7, SR_TID.Y ;  /* 0x0000000000077919 */ /* 0x000eac0000002200 */
[----:B------:R-:W0:Y:S08]  /*0050*/  S2UR UR4, SR_CTAID.X ;  /* 0x00000000000479c3 */ /* 0x000e300000002500 */
[----:B------:R-:W2:Y:S08]  /*0060*/  S2UR UR5, SR_CTAID.Y ;  /* 0x00000000000579c3 */ /* 0x000eb00000002600 */
[----:B------:R-:W2:Y:S01]  /*0070*/  LDC R6, c[0x0][0x364] ;  /* 0x0000d900ff067b82 */ /* 0x000ea20000000800 */
[----:B0-----:R-:W-:-:S02]  /*0080*/  IMAD R9, R9, UR4, R0 ;  /* 0x0000000409097c24 */ /* 0x001fc4000f8e0200 */
[----:B--2---:R-:W-:-:S05]  /*0090*/  IMAD R6, R6, UR5, R7 ;  /* 0x0000000506067c24 */ /* 0x004fca000f8e0207 */
[----:B------:R-:W-:-:S04]  /*00a0*/  ISETP.GT.U32.AND P0, PT, R9, R6, PT ;  /* 0x000000060900720c */ /* 0x000fc80003f04070 */
[----:B------:R-:W-:-:S04]  /*00b0*/  ISETP.GT.U32.AND.EX P0, PT, RZ, RZ, PT, P0 ;  /* 0x000000ffff00720c */ /* 0x000fc80003f04100 */
[----:B------:R-:W-:-:S04]  /*00c0*/  SEL R0, R9, R6, P0 ;  /* 0x0000000609007207 */ /* 0x000fc80000000000 */
[----:B-1----:R-:W-:-:S04]  /*00d0*/  ISETP.GE.U32.AND P0, PT, R0, UR12, PT ;  /* 0x0000000c00007c0c */ /* 0x002fc8000bf06070 */
[----:B------:R-:W-:-:S13]  /*00e0*/  ISETP.GE.U32.AND.EX P0, PT, RZ, UR13, PT, P0 ;  /* 0x0000000dff007c0c */ /* 0x000fda000bf06100 */
[----:B------:R-:W-:Y:S05]  /*00f0*/  @P0 EXIT ;  /* 0x000000000000094d */ /* 0x000fea0003800000 */
[----:B------:R-:W0:Y:S01]  /*0100*/  LDCU.64 UR4, c[0x0][0x380] ;  /* 0x00007000ff0477ac */ /* 0x000e220008000a00 */
[----:B------:R-:W-:Y:S01]  /*0110*/  IMAD.MOV.U32 R7, RZ, RZ, RZ ;  /* 0x000000ffff077224 */ /* 0x000fe200078e00ff */
[----:B------:R-:W1:Y:S01]  /*0120*/  LDCU.64 UR6, c[0x0][0x358] ;  /* 0x00006b00ff0677ac */ /* 0x000e620008000a00 */
[----:B------:R-:W-:-:S04]  /*0130*/  IMAD.WIDE.U32 R4, R9, UR12, R6 ;  /* 0x0000000c09047c25 */ /* 0x000fc8000f8e0006 */
[----:B------:R-:W-:Y:S01]  /*0140*/  IMAD R3, R9, UR13, R5 ;  /* 0x0000000d09037c24 */ /* 0x000fe2000f8e0205 */
[----:B0-----:R-:W-:-:S04]  /*0150*/  LEA R2, P0, R4, UR4, 0x3 ;  /* 0x0000000404027c11 */ /* 0x001fc8000f8018ff */
[----:B------:R-:W-:-:S05]  /*0160*/  LEA.HI.X R3, R4, UR5, R3, 0x3, P0 ;  /* 0x0000000504037c11 */ /* 0x000fca00080f1c03 */
[----:B-1----:R-:W2:Y:S04]  /*0170*/  LDG.E R14, desc[UR6][R2.64+0x4] ;  /* 0x00000406020e7981 */ /* 0x002ea8000c1e1900 */
[----:B------:R-:W3:Y:S01]  /*0180*/  LDG.E R8, desc[UR6][R2.64] ;  /* 0x0000000602087981 */ /* 0x000ee2000c1e1900 */
[----:B------:R-:W-:Y:S02]  /*0190*/  USHF.R.U64 UR8, UR12, 0x1, UR13 ;  /* 0x000000010c087899 */ /* 0x000fe4000800120d */
[----:B------:R-:W-:Y:S02]  /*01a0*/  USHF.R.U32.HI UR9, URZ, 0x1, UR13 ;  /* 0x00000001ff097899 */ /* 0x000fe4000801160d */
[----:B------:R-:W-:-:S04]  /*01b0*/  UIADD3 UR4, UP0, UPT, UR8, -0x1, URZ ;  /* 0xffffffff08047890 */ /* 0x000fc8000ff1e0ff */
[----:B------:R-:W-:-:S03]  /*01c0*/  UIADD3.X UR5, UPT, UPT, UR9, -0x1, URZ, UP0, !UPT ;  /* 0xffffffff09057890 */ /* 0x000fc600087fe4ff */
[----:B------:R-:W2:Y:S08]  /*01d0*/  I2F.U64 R11, UR8 ;  /* 0x00000008000b7d12 */ /* 0x000eb00008301000 */
[----:B------:R-:W0:Y:S01]  /*01e0*/  I2F.U64 R5, UR4 ;  /* 0x0000000400057d12 */ /* 0x000e220008301000 */
[----:B--2---:R-:W-:Y:S01]  /*01f0*/  FADD R10, -R11, R14 ;  /* 0x0000000e0b0a7221 */ /* 0x004fe20000000100 */
[----:B---3--:R-:W-:-:S04]  /*0200*/  FADD R0, R8, -R11 ;  /* 0x8000000b08007221 */ /* 0x008fc80000000000 */
[----:B0-----:R-:W-:-:S04]  /*0210*/  FSETP.GEU.AND P0, PT, |R10|, R5, PT ;  /* 0x000000050a00720b */ /* 0x001fc80003f0e200 */
[----:B------:R-:W-:-:S13]  /*0220*/  FSETP.GEU.OR P0, PT, |R0|, R5, P0 ;  /* 0x000000050000720b */ /* 0x000fda000070e600 */
[----:B------:R-:W-:Y:S05]  /*0230*/  @P0 EXIT ;  /* 0x000000000000094d */ /* 0x000fea0003800000 */
[----:B------:R-:W-:Y:S01]  /*0240*/  IADD3 R7, P0, PT, R6, -UR8, RZ ;  /* 0x8000000806077c10 */ /* 0x000fe2000ff1e0ff */
[----:B------:R-:W0:Y:S01]  /*0250*/  LDCU.64 UR14, c[0x0][0x388] ;  /* 0x00007100ff0e77ac */ /* 0x000e220008000a00 */
[----:B------:R-:W-:Y:S01]  /*0260*/  IADD3 R2, P1, PT, R9, -UR8, RZ ;  /* 0x8000000809027c10 */ /* 0x000fe2000ff3e0ff */
[----:B------:R-:W-:-:S03]  /*0270*/  UIMAD UR4, UR9, UR12, URZ ;  /* 0x0000000c090472a4 */ /* 0x000fc6000f8e02ff */
[----:B------:R-:W-:Y:S01]  /*0280*/  IADD3.X R3, PT, PT, RZ, ~UR9, RZ, P1, !PT ;  /* 0x80000009ff037c10 */ /* 0x000fe20008ffe4ff */
[----:B------:R-:W-:Y:S01]  /*0290*/  IMAD.X R4, RZ, RZ, ~UR9, P0 ;  /* 0x80000009ff047e24 */ /* 0x000fe200080e06ff */
[----:B------:R-:W-:Y:S02]  /*02a0*/  UIMAD.WIDE.U32 UR10, UR8, UR12, UR8 ;  /* 0x0000000c080a72a5 */ /* 0x000fe4000f8e0008 */
[----:B------:R-:W-:Y:S01]  /*02b0*/  UIMAD UR4, UR8, UR13, UR4 ;  /* 0x0000000d080472a4 */ /* 0x000fe2000f8e0204 */
[----:B------:R-:W-:Y:S02]  /*02c0*/  IMAD R4, R4, UR12, RZ ;  /* 0x0000000c04047c24 */ /* 0x000fe4000f8e02ff */
[----:B------:R-:W-:Y:S01]  /*02d0*/  IMAD.WIDE.U32 R2, R7, UR12, R2 ;  /* 0x0000000c07027c25 */ /* 0x000fe2000f8e0002 */
[----:B------:R-:W-:-:S03]  /*02e0*/  UIADD3 UR4, UPT, UPT, UR11, UR4, URZ ;  /* 0x000000040b047290 */ /* 0x000fc6000fffe0ff */
[----:B------:R-:W-:Y:S01]  /*02f0*/  IMAD R7, R7, UR13, R4 ;  /* 0x0000000d07077c24 */ /* 0x000fe2000f8e0204 */
[----:B------:R-:W-:-:S04]  /*0300*/  IADD3 R2, P0, PT, R2, UR10, RZ ;  /* 0x0000000a02027c10 */ /* 0x000fc8000ff1e0ff */
[----:B------:R-:W-:Y:S02]  /*0310*/  IADD3.X R3, PT, PT, R3, UR4, R7, P0, !PT ;  /* 0x0000000403037c10 */ /* 0x000fe400087fe407 */
[----:B0-----:R-:W-:-:S04]  /*0320*/  LEA R4, P0, R2, UR14, 0x2 ;  /* 0x0000000e02047c11 */ /* 0x001fc8000f8010ff */
[----:B------:R-:W-:Y:S01]  /*0330*/  LEA.HI.X R5, R2, UR15, R3, 0x2, P0 ;  /* 0x0000000f02057c11 */ /* 0x000fe200080f1403 */
[----:B------:R-:W0:Y:S04]  /*0340*/  LDCU.64 UR14, c[0x0][0x390] ;  /* 0x00007200ff0e77ac */ /* 0x000e280008000a00 */
[----:B------:R-:W2:Y:S01]  /*0350*/  LDG.E R12, desc[UR6][R4.64] ;  /* 0x00000006040c7981 */ /* 0x000ea2000c1e1900 */
[-C--:B------:R-:W-:Y:S01]  /*0360*/  FSETP.GEU.AND P1, PT, R14, R11.reuse, PT ;  /* 0x0000000b0e00720b */ /* 0x080fe20003f2e000 */
[----:B------:R-:W-:Y:S01]  /*0370*/  FADD R16, -R10, 1 ;  /* 0x3f8000000a107421 */ /* 0x000fe20000000100 */
[----:B------:R-:W-:Y:S01]  /*0380*/  FSETP.GEU.AND P0, PT, R8, R11, PT ;  /* 0x0000000b0800720b */ /* 0x000fe20003f0e000 */
[----:B------:R-:W-:Y:S01]  /*0390*/  IMAD.U32 R8, RZ, RZ, UR10 ;  /* 0x0000000aff087e24 */ /* 0x000fe2000f8e00ff */
[----:B------:R-:W-:Y:S01]  /*03a0*/  MOV R9, UR11 ;  /* 0x0000000b00097c02 */ /* 0x000fe20008000f00 */
[----:B------:R-:W-:-:S08]  /*03b0*/  IMAD.U32 R9, RZ, RZ, UR4 ;  /* 0x00000004ff097e24 */ /* 0x000fd0000f8e00ff */
[----:B------:R-:W1:Y:S08]  /*03c0*/  @!P1 FRND.CEIL R14, -R10 ;  /* 0x8000000a000e9307 */ /* 0x000e700000209000 */
[----:B------:R-:W3:Y:S08]  /*03d0*/  @!P0 FRND.CEIL R15, -R0 ;  /* 0x80000000000f8307 */ /* 0x000ef00000209000 */
[----:B-1----:R-:W-:Y:S08]  /*03e0*/  @!P1 F2I.S64.TRUNC R2, -R14 ;  /* 0x8000000e00029311 */ /* 0x002ff0000020d900 */
[----:B------:R-:W1:Y:S08]  /*03f0*/  @P1 F2I.S64.FLOOR R2, R10 ;  /* 0x0000000a00021311 */ /* 0x000e700000205900 */
[----:B---3--:R3:W-:Y:S01]  /*0400*/  @!P0 F2I.S64.TRUNC R6, -R15 ;  /* 0x8000000f00068311 */ /* 0x0087e2000020d900 */
[----:B-1----:R-:W-:-:S07]  /*0410*/  IMAD.MOV.U32 R14, RZ, RZ, R2 ;  /* 0x000000ffff0e7224 */ /* 0x002fce00078e0002 */
[----:B------:R-:W1:Y:S01]  /*0420*/  @P0 F2I.S64.FLOOR R6, R0 ;  /* 0x0000000000060311 */ /* 0x000e620000205900 */
[----:B---3--:R-:W-:Y:S01]  /*0430*/  MOV R15, R3 ;  /* 0x00000003000f7202 */ /* 0x008fe20000000f00 */
[----:B------:R-:W-:-:S04]  /*0440*/  IMAD R3, R3, UR12, RZ ;  /* 0x0000000c03037c24 */ /* 0x000fc8000f8e02ff */
[C---:B------:R-:W-:Y:S02]  /*0450*/  IMAD R17, R2.reuse, UR13, R3 ;  /* 0x0000000d02117c24 */ /* 0x040fe4000f8e0203 */
[----:B------:R3:W4:Y:S01]  /*0460*/  I2F.S64 R13, R14 ;  /* 0x0000000e000d7312 */ /* 0x0007220000301400 */
[----:B------:R-:W-:-:S07]  /*0470*/  IMAD.WIDE.U32 R2, R2, UR12, R8 ;  /* 0x0000000c02027c25 */ /* 0x000fce000f8e0008 */
[----:B-1----:R-:W1:Y:S01]  /*0480*/  I2F.S64 R11, R6 ;  /* 0x00000006000b7312 */ /* 0x002e620000301400 */
[----:B---3--:R-:W-:Y:S01]  /*0490*/  FADD R14, -R0, 1 ;  /* 0x3f800000000e7421 */ /* 0x008fe20000000100 */
[----:B------:R-:W-:Y:S02]  /*04a0*/  IADD3 R15, PT, PT, R3, R17, RZ ;  /* 0x00000011030f7210 */ /* 0x000fe40007ffe0ff */
[----:B------:R-:W-:Y:S01]  /*04b0*/  IADD3 R17, P2, PT, R6, R2, RZ ;  /* 0x0000000206117210 */ /* 0x000fe20007f5e0ff */
[----:B----4-:R-:W-:-:S04]  /*04c0*/  FADD R3, R16, R13 ;  /* 0x0000000d10037221 */ /* 0x010fc80000000000 */
[----:B------:R-:W-:Y:S01]  /*04d0*/  IMAD.X R18, R7, 0x1, R15, P2 ;  /* 0x0000000107127824 */ /* 0x000fe200010e060f */
[----:B0-----:R-:W-:Y:S01]  /*04e0*/  LEA R16, P2, R17, UR14, 0x2 ;  /* 0x0000000e11107c11 */ /* 0x001fe2000f8410ff */
[----:B-1----:R-:W-:-:S03]  /*04f0*/  FADD R14, R14, R11 ;  /* 0x0000000b0e0e7221 */ /* 0x002fc60000000000 */
[----:B------:R-:W-:Y:S01]  /*0500*/  LEA.HI.X R17, R17, UR15, R18, 0x2, P2 ;  /* 0x0000000f11117c11 */ /* 0x000fe200090f1412 */
[----:B------:R-:W-:-:S04]  /*0510*/  FMUL R19, R14, R3 ;  /* 0x000000030e137220 */ /* 0x000fc80000400000 */
[----:B--2---:R-:W-:-:S05]  /*0520*/  FMUL R21, R19, R12 ;  /* 0x0000000c13157220 */ /* 0x004fca0000400000 */
[----:B------:R0:W-:Y:S04]  /*0530*/  REDG.E.ADD.F32.FTZ.RN.STRONG.GPU desc[UR6][R16.64], R21 ;  /* 0x00000015100079a6 */ /* 0x0001e8000c12f306 */
[----:B------:R-:W2:Y:S01]  /*0540*/  LDG.E R12, desc[UR6][R4.64] ;  /* 0x00000006040c7981 */ /* 0x000ea2000c1e1900 */
[----:B------:R-:W1:Y:S01]  /*0550*/  @!P1 FRND.FLOOR R20, -R10 ;  /* 0x8000000a00149307 */ /* 0x000e620000205000 */
[----:B------:R-:W-:-:S07]  /*0560*/  FADD R13, R10, -R13 ;  /* 0x8000000d0a0d7221 */ /* 0x000fce0000000000 */
[----:B-1----:R-:W-:Y:S08]  /*0570*/  @!P1 F2I.S64.TRUNC R18, -R20 ;  /* 0x8000001400129311 */ /* 0x002ff0000020d900 */
[----:B------:R-:W1:Y:S02]  /*0580*/  @P1 F2I.S64.CEIL R18, R10 ;  /* 0x0000000a00121311 */ /* 0x000e640000209900 */
[----:B-1----:R-:W-:-:S02]  /*0590*/  IMAD R19, R19, UR12, RZ ;  /* 0x0000000c13137c24 */ /* 0x002fc4000f8e02ff */
[----:B------:R-:W-:-:S04]  /*05a0*/  IMAD.WIDE.U32 R8, R18, UR12, R8 ;  /* 0x0000000c12087c25 */ /* 0x000fc8000f8e0008 */
[----:B------:R-:W-:Y:S01]  /*05b0*/  IMAD R19, R18, UR13, R19 ;  /* 0x0000000d12137c24 */ /* 0x000fe2000f8e0213 */
[----:B------:R-:W-:-:S04]  /*05c0*/  IADD3 R6, P1, PT, R6, R8, RZ ;  /* 0x0000000806067210 */ /* 0x000fc80007f3e0ff */
[----:B------:R-:W-:-:S05]  /*05d0*/  IADD3 R9, PT, PT, R9, R19, RZ ;  /* 0x0000001309097210 */ /* 0x000fca0007ffe0ff */
[----:B0-----:R-:W-:Y:S01]  /*05e0*/  IMAD.X R17, R7, 0x1, R9, P1 ;  /* 0x0000000107117824 */ /* 0x001fe200008e0609 */
[----:B------:R-:W-:Y:S01]  /*05f0*/  LEA R16, P1, R6, UR14, 0x2 ;  /* 0x0000000e06107c11 */ /* 0x000fe2000f8210ff */
[----:B------:R-:W-:-:S03]  /*0600*/  FMUL R7, R14, R13 ;  /* 0x0000000d0e077220 */ /* 0x000fc60000400000 */
[----:B------:R-:W-:Y:S01]  /*0610*/  LEA.HI.X R17, R6, UR15, R17, 0x2, P1 ;  /* 0x0000000f06117c11 */ /* 0x000fe200088f1411 */
[----:B--2---:R-:W-:-:S05]  /*0620*/  FMUL R19, R7, R12 ;  /* 0x0000000c07137220 */ /* 0x004fca0000400000 */
[----:B------:R-:W-:Y:S04]  /*0630*/  REDG.E.ADD.F32.FTZ.RN.STRONG.GPU desc[UR6][R16.64], R19 ;  /* 0x00000013100079a6 */ /* 0x000fe8000c12f306 */
[----:B------:R-:W2:Y:S01]  /*0640*/  LDG.E R14, desc[UR6][R4.64] ;  /* 0x00000006040e7981 */ /* 0x000ea2000c1e1900 */
[----:B------:R-:W0:Y:S01]  /*0650*/  @!P0 FRND.FLOOR R10, -R0 ;  /* 0x80000000000a8307 */ /* 0x000e220000205000 */
[----:B------:R-:W-:-:S04]  /*0660*/  FADD R12, R0, -R11 ;  /* 0x8000000b000c7221 */ /* 0x000fc80000000000 */
[----:B------:R-:W-:-:S03]  /*0670*/  FMUL R11, R3, R12 ;  /* 0x0000000c030b7220 */ /* 0x000fc60000400000 */
[----:B0-----:R-:W-:Y:S08]  /*0680*/  @!P0 F2I.S64.TRUNC R6, -R10 ;  /* 0x8000000a00068311 */ /* 0x001ff0000020d900 */
[----:B------:R-:W0:Y:S02]  /*0690*/  @P0 F2I.S64.CEIL R6, R0 ;  /* 0x0000000000060311 */ /* 0x000e240000209900 */
[----:B0-----:R-:W-:-:S04]  /*06a0*/  IADD3 R18, P0, PT, R6, R2, RZ ;  /* 0x0000000206127210 */ /* 0x001fc80007f1e0ff */
[----:B------:R-:W-:Y:S02]  /*06b0*/  IADD3.X R15, PT, PT, R7, R15, RZ, P0, !PT ;  /* 0x0000000f070f7210 */ /* 0x000fe400007fe4ff */
[----:B------:R-:W-:-:S04]  /*06c0*/  LEA R2, P0, R18, UR14, 0x2 ;  /* 0x0000000e12027c11 */ /* 0x000fc8000f8010ff */
[----:B------:R-:W-:Y:S01]  /*06d0*/  LEA.HI.X R3, R18, UR15, R15, 0x2, P0 ;  /* 0x0000000f12037c11 */ /* 0x000fe200080f140f */
[----:B--2---:R-:W-:-:S05]  /*06e0*/  FMUL R11, R11, R14 ;  /* 0x0000000e0b0b7220 */ /* 0x004fca0000400000 */
[----:B------:R-:W-:Y:S04]  /*06f0*/  REDG.E.ADD.F32.FTZ.RN.STRONG.GPU desc[UR6][R2.64], R11 ;  /* 0x0000000b020079a6 */ /* 0x000fe8000c12f306 */
[----:B------:R-:W2:Y:S01]  /*0700*/  LDG.E R5, desc[UR6][R4.64] ;  /* 0x0000000604057981 */ /* 0x000ea2000c1e1900 */
[----:B------:R-:W-:Y:S01]  /*0710*/  IADD3 R8, P0, PT, R6, R8, RZ ;  /* 0x0000000806087210 */ /* 0x000fe20007f1e0ff */
[----:B------:R-:W-:-:S03]  /*0720*/  FMUL R12, R13, R12 ;  /* 0x0000000c0d0c7220 */ /* 0x000fc60000400000 */
[----:B------:R-:W-:Y:S02]  /*0730*/  IADD3.X R7, PT, PT, R7, R9, RZ, P0, !PT ;  /* 0x0000000907077210 */ /* 0x000fe400007fe4ff */
[----:B------:R-:W-:-:S04]  /*0740*/  LEA R6, P0, R8, UR14, 0x2 ;  /* 0x0000000e08067c11 */ /* 0x000fc8000f8010ff */
[----:B------:R-:W-:Y:S01]  /*0750*/  LEA.HI.X R7, R8, UR15, R7, 0x2, P0 ;  /* 0x0000000f08077c11 */ /* 0x000fe200080f1407 */
[----:B--2---:R-:W-:-:S05]  /*0760*/  FMUL R9, R12, R5 ;  /* 0x000000050c097220 */ /* 0x004fca0000400000 */
[----:B------:R-:W-:Y:S01]  /*0770*/  REDG.E.ADD.F32.FTZ.RN.STRONG.GPU desc[UR6][R6.64], R9 ;  /* 0x00000009060079a6 */ /* 0x000fe2000c12f306 */
[----:B------:R-:W-:Y:S05]  /*0780*/  EXIT ;  /* 0x000000000000794d */ /* 0x000fea0003800000 */
.L_x_82:
        /* <DEDUP_REMOVED lines=15> */
.L_x_409:


//--------------------- .text._Z3p2pPfS_fm        --------------------------
	.section	.text._Z3p2pPfS_fm,"ax",@progbits
	.align	128
        .global         _Z3p2pPfS_fm
        .type           _Z3p2pPfS_fm,@function
        .size           _Z3p2pPfS_fm,(.L_x_396 - _Z3p2pPfS_fm)
        .other          _Z3p2pPfS_fm,@"STO_CUDA_ENTRY STV_DEFAULT"
_Z3p2pPfS_fm:
.text._Z3p2pPfS_fm:
[----:B------:R-:W0:Y:S08]  /*0000*/  LDC R1, c[0x0][0x37c] ;  /* 0x0000df00ff017b82 */ /* 0x000e300000000800 */
[----:B------:R-:W1:Y:S01]  /*0010*/  LDC.64 R2, c[0x0][0x388] ;  /* 0x0000e200ff027b82 */ /* 0x000e620000000a00 */
[----:B------:R-:W1:Y:S01]  /*0020*/  LDCU.64 UR6, c[0x0][0x358] ;  /* 0x00006b00ff0677ac */ /* 0x000e620008000a00 */
[----:B0-----:R-:W-:Y:S01]  /*0030*/  VIADD R1, R1, 0xffffffe0 ;  /* 0xffffffe001017836 */ /* 0x001fe20000000000 */
[----:B-1----:R-:W2:Y:S04]  /*0040*/  LDG.E R7, desc[UR6][R2.64+0x20] ;  /* 0x0000200602077981 */ /* 0x002ea8000c1e1900 */
[----:B------:R0:W3:Y:S01]  /*0050*/  LDG.E R6, desc[UR6][R2.64+0x18] ;  /* 0x0000180602067981 */ /* 0x0000e2000c1e1900 */
[----:B------:R-:W0:Y:S01]  /*0060*/  S2UR UR4, SR_CTAID.X ;  /* 0x00000000000479c3 */ /* 0x000e220000002500 */
[----:B------:R-:W0:Y:S01]  /*0070*/  S2R R9, SR_TID.X ;  /* 0x0000000000097919 */ /* 0x000e220000002100 */
[----:B------:R-:W1:Y:S06]  /*0080*/  S2R R11, SR_TID.Y ;  /* 0x00000000000b7919 */ /* 0x000e6c0000002200 */
[----:B------:R-:W0:Y:S08]  /*0090*/  LDC R4, c[0x0][0x360] ;  /* 0x0000d800ff047b82 */ /* 0x000e300000000800 */
[----:B------:R-:W1:Y:S08]  /*00a0*/  S2UR UR5, SR_CTAID.Y ;  /* 0x00000000000579c3 */ /* 0x000e700000002600 */
[----:B------:R-:W1:Y:S01]  /*00b0*/  LDC R8, c[0x0][0x364] ;  /* 0x0000d900ff087b82 */ /* 0x000e620000000800 */
[----:B0-----:R-:W-:-:S02]  /*00c0*/  IMAD R3, R4, UR4, R9 ;  /* 0x0000000404037c24 */ /* 0x001fc4000f8e0209 */
[----:B-1----:R-:W-:Y:S01]  /*00d0*/  IMAD R4, R8, UR5, R11 ;  /* 0x0000000508047c24 */ /* 0x002fe2000f8e020b */
[----:B--2---:R-:W0:Y:S08]  /*00e0*/  MUFU.RCP R0, R7 ;  /* 0x0000000700007308 */ /* 0x004e300000001000 */
[----:B---3--:R-:W1:Y:S01]  /*00f0*/  FCHK P0, R6, R7 ;  /* 0x0000000706007302 */ /* 0x008e620000000000 */
[----:B0-----:R-:W-:-:S04]  /*0100*/  FFMA R5, -R7, R0, 1 ;  /* 0x3f80000007057423 */ /* 0x001fc80000000100 */
[----:B------:R-:W-:-:S04]  /*0110*/  FFMA R5, R0, R5, R0 ;  /* 0x0000000500057223 */ /* 0x000fc80000000000 */
[----:B------:R-:W-:-:S04]  /*0120*/  FFMA R26, R6, R5, RZ ;  /* 0x00000005061a7223 */ /* 0x000fc800000000ff */
[----:B------:R-:W-:-:S04]  /*0130*/  FFMA R0, -R7, R26, R6 ;  /* 0x0000001a07007223 */ /* 0x000fc80000000106 */
[----:B------:R-:W-:Y:S01]  /*0140*/  FFMA R26, R5, R0, R26 ;  /* 0x00000000051a7223 */ /* 0x000fe2000000001a */
[----:B-1----:R-:W-:Y:S06]  /*0150*/  @!P0 BRA `(.L_x_83) ;  /* 0x0000000000108947 */ /* 0x002fec0003800000 */
[----:B------:R-:W-:Y:S01]  /*0160*/  IMAD.MOV.U32 R11, RZ, RZ, R7 ;  /* 0x000000ffff0b7224 */ /* 0x000fe200078e0007 */
[----:B------:R-:W-:-:S07]  /*0170*/  MOV R10, 0x190 ;  /* 0x00000190000a7802 */ /* 0x000fce0000000f00 */
[----:B------:R-:W-:Y:S05]  /*0180*/  CALL.REL.NOINC `($__internal_6_$__cuda_sm3x_div_rn_noftz_f32_slowpath) ;  /* 0x0000004800947944 */ /* 0x000fea0003c00000 */
[----:B------:R-:W-:-:S07]  /*0190*/  IMAD.MOV.U32 R26, RZ, RZ, R0 ;  /* 0x000000ffff1a7224 */ /* 0x000fce00078e0000 */
.L_x_83:
[----:B------:R-:W0:Y:S02]  /*01a0*/  LDC.64 R8, c[0x0][0x388] ;  /* 0x0000e200ff087b82 */ /* 0x000e240000000a00 */
[----:B0-----:R-:W2:Y:S01]  /*01b0*/  LDG.E R6, desc[UR6][R8.64+0x1c] ;  /* 0x00001c0608067981 */ /* 0x001ea2000c1e1900 */
[----:B------:R-:W0:Y:S02]  /*01c0*/  MUFU.RCP R0, R7 ;  /* 0x0000000700007308 */ /* 0x000e240000001000 */
[----:B0-----:R-:W-:-:S04]  /*01d0*/  FFMA R25, -R7, R0, 1 ;  /* 0x3f80000007197423 */ /* 0x001fc80000000100 */
[----:B------:R-:W-:Y:S02]  /*01e0*/  FFMA R25, R0, R25, R0 ;  /* 0x0000001900197223 */ /* 0x000fe40000000000 */
[----:B--2---:R-:W0:Y:S02]  /*01f0*/  FCHK P0, R6, R7 ;  /* 0x0000000706007302 */ /* 0x004e240000000000 */
[----:B------:R-:W-:-:S04]  /*0200*/  FFMA R0, R25, R6, RZ ;  /* 0x0000000619007223 */ /* 0x000fc800000000ff */
[----:B------:R-:W-:-:S04]  /*0210*/  FFMA R11, -R7, R0, R6 ;  /* 0x00000000070b7223 */ /* 0x000fc80000000106 */
[----:B------:R-:W-:Y:S01]  /*0220*/  FFMA R25, R25, R11, R0 ;  /* 0x0000000b19197223 */ /* 0x000fe20000000000 */
[----:B0-----:R-:W-:Y:S06]  /*0230*/  @!P0 BRA `(.L_x_84) ;  /* 0x0000000000108947 */ /* 0x001fec0003800000 */
[----:B------:R-:W-:Y:S01]  /*0240*/  IMAD.MOV.U32 R11, RZ, RZ, R7 ;  /* 0x000000ffff0b7224 */ /* 0x000fe200078e0007 */
[----:B------:R-:W-:-:S07]  /*0250*/  MOV R10, 0x270 ;  /* 0x00000270000a7802 */ /* 0x000fce0000000f00 */
[----:B------:R-:W-:Y:S05]  /*0260*/  CALL.REL.NOINC `($__internal_6_$__cuda_sm3x_div_rn_noftz_f32_slowpath) ;  /* 0x00000048005c7944 */ /* 0x000fea0003c00000 */
[----:B------:R-:W-:-:S07]  /*0270*/  MOV R25, R0 ;  /* 0x0000000000197202 */ /* 0x000fce0000000f00 */
.L_x_84:
[----:B------:R-:W0:Y:S01]  /*0280*/  MUFU.RCP64H R7, 3.1415920257568359375 ;  /* 0x400921fb00077908 */ /* 0x000e220000001800 */
[----:B------:R-:W-:Y:S01]  /*0290*/  IMAD.MOV.U32 R10, RZ, RZ, 0x54442d18 ;  /* 0x54442d18ff0a7424 */ /* 0x000fe200078e00ff */
[----:B------:R-:W1:Y:S01]  /*02a0*/  LDCU UR4, c[0x0][0x390] ;  /* 0x00007200ff0477ac */ /* 0x000e620008000800 */
[----:B------:R-:W-:Y:S02]  /*02b0*/  IMAD.MOV.U32 R11, RZ, RZ, 0x400921fb ;  /* 0x400921fbff0b7424 */ /* 0x000fe400078e00ff */
[----:B------:R-:W-:-:S06]  /*02c0*/  IMAD.MOV.U32 R6, RZ, RZ, 0x1 ;  /* 0x00000001ff067424 */ /* 0x000fcc00078e00ff */
[----:B0-----:R-:W-:Y:S01]  /*02d0*/  DFMA R8, R6, -R10, 1 ;  /* 0x3ff000000608742b */ /* 0x001fe2000000080a */
[----:B-1----:R-:W0:Y:S07]  /*02e0*/  F2F.F64.F32 R14, UR4 ;  /* 0x00000004000e7d10 */ /* 0x002e2e0008201800 */
[----:B------:R-:W-:-:S08]  /*02f0*/  DFMA R8, R8, R8, R8 ;  /* 0x000000080808722b */ /* 0x000fd00000000008 */
[----:B------:R-:W-:Y:S01]  /*0300*/  DFMA R8, R6, R8, R6 ;  /* 0x000000080608722b */ /* 0x000fe20000000006 */
[----:B0-----:R-:W-:-:S07]  /*0310*/  FSETP.GEU.AND P1, PT, |R15|, 6.5827683646048100446e-37, PT ;  /* 0x036000000f00780b */ /* 0x001fce0003f2e200 */
[----:B------:R-:W-:-:S08]  /*0320*/  DFMA R6, R8, -R10, 1 ;  /* 0x3ff000000806742b */ /* 0x000fd0000000080a */
[----:B------:R-:W-:-:S08]  /*0330*/  DFMA R6, R8, R6, R8 ;  /* 0x000000060806722b */ /* 0x000fd00000000008 */
[----:B------:R-:W-:-:S08]  /*0340*/  DMUL R8, R14, R6 ;  /* 0x000000060e087228 */ /* 0x000fd00000000000 */
[----:B------:R-:W-:-:S08]  /*0350*/  DFMA R10, R8, -R10, R14 ;  /* 0x8000000a080a722b */ /* 0x000fd0000000000e */
[----:B------:R-:W-:-:S10]  /*0360*/  DFMA R6, R6, R10, R8 ;  /* 0x0000000a0606722b */ /* 0x000fd40000000008 */
[----:B------:R-:W-:-:S05]  /*0370*/  FFMA R0, RZ, 2.1426990032196044922, R7 ;  /* 0x400921fbff007823 */ /* 0x000fca0000000007 */
[----:B------:R-:W-:-:S13]  /*0380*/  FSETP.GT.AND P0, PT, |R0|, 1.469367938527859385e-39, PT ;  /* 0x001000000000780b */ /* 0x000fda0003f04200 */
[----:B------:R-:W-:Y:S05]  /*0390*/  @P0 BRA P1, `(.L_x_85) ;  /* 0x0000000000180947 */ /* 0x000fea0000800000 */
[----:B------:R-:W-:Y:S01]  /*03a0*/  IMAD.MOV.U32 R12, RZ, RZ, 0x54442d18 ;  /* 0x54442d18ff0c7424 */ /* 0x000fe200078e00ff */
[----:B------:R-:W-:Y:S02]  /*03b0*/  MOV R13, 0x400921fb ;  /* 0x400921fb000d7802 */ /* 0x000fe40000000f00 */
[----:B------:R-:W-:-:S07]  /*03c0*/  MOV R28, 0x3e0 ;  /* 0x000003e0001c7802 */ /* 0x000fce0000000f00 */
[----:B------:R-:W-:Y:S05]  /*03d0*/  CALL.REL.NOINC `($__internal_3_$__cuda_sm20_div_rn_f64_full) ;  /* 0x0000003c00647944 */ /* 0x000fea0003c00000 */
[----:B------:R-:W-:Y:S02]  /*03e0*/  IMAD.MOV.U32 R6, RZ, RZ, R2 ;  /* 0x000000ffff067224 */ /* 0x000fe400078e0002 */
[----:B------:R-:W-:-:S07]  /*03f0*/  IMAD.MOV.U32 R7, RZ, RZ, R11 ;  /* 0x000000ffff077224 */ /* 0x000fce00078e000b */
.L_x_85:
[----:B------:R-:W0:Y:S01]  /*0400*/  LDCU.64 UR4, c[0x0][0x398] ;  /* 0x00007300ff0477ac */ /* 0x000e220008000a00 */
[----:B------:R-:W-:-:S04]  /*0410*/  ISETP.GT.U32.AND P0, PT, R3, R4, PT ;  /* 0x000000040300720c */ /* 0x000fc80003f04070 */
[----:B------:R-:W-:-:S04]  /*0420*/  ISETP.GT.U32.AND.EX P0, PT, RZ, RZ, PT, P0 ;  /* 0x000000ffff00720c */ /* 0x000fc80003f04100 */
[----:B------:R-:W-:-:S04]  /*0430*/  SEL R0, R3, R4, P0 ;  /* 0x0000000403007207 */ /* 0x000fc80000000000 */
[----:B0-----:R-:W-:-:S04]  /*0440*/  ISETP.GE.U32.AND P0, PT, R0, UR4, PT ;  /* 0x0000000400007c0c */ /* 0x001fc8000bf06070 */
[----:B------:R-:W-:-:S13]  /*0450*/  ISETP.GE.U32.AND.EX P0, PT, RZ, UR5, PT, P0 ;  /* 0x00000005ff007c0c */ /* 0x000fda000bf06100 */
[----:B------:R-:W-:Y:S05]  /*0460*/  @P0 EXIT ;  /* 0x000000000000094d */ /* 0x000fea0003800000 */
[----:B------:R-:W0:Y:S01]  /*0470*/  LDCU.64 UR8, c[0x0][0x380] ;  /* 0x00007000ff0877ac */ /* 0x000e220008000a00 */
[----:B------:R-:W-:Y:S02]  /*0480*/  IMAD.MOV.U32 R5, RZ, RZ, RZ ;  /* 0x000000ffff057224 */ /* 0x000fe400078e00ff */
[----:B------:R-:W-:-:S04]  /*0490*/  IMAD.WIDE.U32 R4, R3, UR4, R4 ;  /* 0x0000000403047c25 */ /* 0x000fc8000f8e0004 */
[----:B------:R-:W-:Y:S01]  /*04a0*/  IMAD R3, R3, UR5, R5 ;  /* 0x0000000503037c24 */ /* 0x000fe2000f8e0205 */
[----:B------:R-:W1:Y:S01]  /*04b0*/  LDCU.64 UR4, c[0x0][0x398] ;  /* 0x00007300ff0477ac */ /* 0x000e620008000a00 */
[----:B0-----:R-:W-:-:S04]  /*04c0*/  LEA R8, P0, R4, UR8, 0x3 ;  /* 0x0000000804087c11 */ /* 0x001fc8000f8018ff */
[----:B------:R-:W-:-:S05]  /*04d0*/  LEA.HI.X R9, R4, UR9, R3, 0x3, P0 ;  /* 0x0000000904097c11 */ /* 0x000fca00080f1c03 */
[----:B------:R-:W2:Y:S04]  /*04e0*/  LDG.E R0, desc[UR6][R8.64] ;  /* 0x0000000608007981 */ /* 0x000ea8000c1e1900 */
[----:B------:R-:W3:Y:S01]  /*04f0*/  LDG.E R4, desc[UR6][R8.64+0x4] ;  /* 0x0000040608047981 */ /* 0x000ee2000c1e1900 */
[----:B-1----:R-:W0:Y:S01]  /*0500*/  I2F.U64 R5, UR4 ;  /* 0x0000000400057d12 */ /* 0x002e220008301000 */
[----:B------:R-:W-:Y:S01]  /*0510*/  DMUL R2, R6, 180 ;  /* 0x4066800006027828 */ /* 0x000fe20000000000 */
[----:B------:R-:W-:Y:S01]  /*0520*/  IMAD.MOV.U32 R13, RZ, RZ, 0x3c8efa35 ;  /* 0x3c8efa35ff0d7424 */ /* 0x000fe200078e00ff */
[----:B------:R-:W-:Y:S01]  /*0530*/  MOV R6, 0x42652ee1 ;  /* 0x42652ee100067802 */ /* 0x000fe20000000f00 */
[----:B------:R-:W-:Y:S04]  /*0540*/  BSSY.RECONVERGENT B0, `(.L_x_86) ;  /* 0x0000013000007945 */ /* 0x000fe80003800200 */
[----:B------:R-:W1:Y:S01]  /*0550*/  F2F.F32.F64 R24, R2 ;  /* 0x0000000200187310 */ /* 0x000e620000301000 */
[----:B0-----:R-:W-:-:S04]  /*0560*/  FMUL R7, R5, 0.5 ;  /* 0x3f00000005077820 */ /* 0x001fc80000400000 */
[----:B------:R-:W-:-:S04]  /*0570*/  FADD R5, R7, 1 ;  /* 0x3f80000007057421 */ /* 0x000fc80000000000 */
[----:B--2---:R-:W-:Y:S01]  /*0580*/  FADD R11, R0, -R5 ;  /* 0x80000005000b7221 */ /* 0x004fe20000000000 */
[----:B------:R-:W-:-:S03]  /*0590*/  FFMA R0, R13, -R6, 1 ;  /* 0x3f8000000d007423 */ /* 0x000fc60000000806 */
[----:B-1----:R-:W-:Y:S01]  /*05a0*/  FMUL R6, R24, -R11 ;  /* 0x8000000b18067220 */ /* 0x002fe20000400000 */
[----:B------:R-:W-:Y:S01]  /*05b0*/  FFMA R11, R0, R13, 0.017453292384743690491 ;  /* 0x3c8efa35000b7423 */ /* 0x000fe2000000000d */
[----:B---3--:R-:W-:Y:S02]  /*05c0*/  FADD R5, R4, -R5 ;  /* 0x8000000504057221 */ /* 0x008fe40000000000 */
[----:B------:R-:W0:Y:S01]  /*05d0*/  FCHK P0, R6, 57.295780181884765625 ;  /* 0x42652ee106007902 */ /* 0x000e220000000000 */
[----:B------:R-:W-:Y:S01]  /*05e0*/  FFMA R0, R6, R11, RZ ;  /* 0x0000000b06007223 */ /* 0x000fe200000000ff */
[----:B------:R-:W-:-:S03]  /*05f0*/  FMUL R2, R24, R5 ;  /* 0x0000000518027220 */ /* 0x000fc60000400000 */
[----:B------:R-:W-:-:S04]  /*0600*/  FFMA R4, R0, -57.295780181884765625, R6 ;  /* 0xc2652ee100047823 */ /* 0x000fc80000000006 */
[----:B------:R-:W-:Y:S01]  /*0610*/  FFMA R4, R11, R4, R0 ;  /* 0x000000040b047223 */ /* 0x000fe20000000000 */
[----:B0-----:R-:W-:Y:S06]  /*0620*/  @!P0 BRA `(.L_x_87) ;  /* 0x0000000000108947 */ /* 0x001fec0003800000 */
[----:B------:R-:W-:Y:S01]  /*0630*/  IMAD.MOV.U32 R11, RZ, RZ, 0x42652ee1 ;  /* 0x42652ee1ff0b7424 */ /* 0x000fe200078e00ff */
[----:B------:R-:W-:-:S07]  /*0640*/  MOV R10, 0x660 ;  /* 0x00000660000a7802 */ /* 0x000fce0000000f00 */
[----:B------:R-:W-:Y:S05]  /*0650*/  CALL.REL.NOINC `($__internal_6_$__cuda_sm3x_div_rn_noftz_f32_slowpath) ;  /* 0x0000004400607944 */ /* 0x000fea0003c00000 */
[----:B------:R-:W-:-:S07]  /*0660*/  IMAD.MOV.U32 R4, RZ, RZ, R0 ;  /* 0x000000ffff047224 */ /* 0x000fce00078e0000 */
.L_x_87:
[----:B------:R-:W-:Y:S05]  /*0670*/  BSYNC.RECONVERGENT B0 ;  /* 0x0000000000007941 */ /* 0x000fea0003800200 */
.L_x_86:
[----:B------:R-:W-:Y:S01]  /*0680*/  IMAD.MOV.U32 R0, RZ, RZ, 0x3c8efa35 ;  /* 0x3c8efa35ff007424 */ /* 0x000fe200078e00ff */
[----:B------:R-:W0:Y:S01]  /*0690*/  FCHK P0, R2, 57.295780181884765625 ;  /* 0x42652ee102007902 */ /* 0x000e220000000000 */
[----:B------:R-:W-:Y:S01]  /*06a0*/  IMAD.MOV.U32 R3, RZ, RZ, 0x42652ee1 ;  /* 0x42652ee1ff037424 */ /* 0x000fe200078e00ff */
[----:B------:R-:W-:Y:S03]  /*06b0*/  BSSY.RECONVERGENT B0, `(.L_x_88) ;  /* 0x000000c000007945 */ /* 0x000fe60003800200 */
[----:B------:R-:W-:-:S04]  /*06c0*/  FFMA R3, R0, -R3, 1 ;  /* 0x3f80000000037423 */ /* 0x000fc80000000803 */
[----:B------:R-:W-:-:S04]  /*06d0*/  FFMA R6, R3, R0, 0.017453292384743690491 ;  /* 0x3c8efa3503067423 */ /* 0x000fc80000000000 */
[----:B------:R-:W-:-:S04]  /*06e0*/  FFMA R5, R2, R6, RZ ;  /* 0x0000000602057223 */ /* 0x000fc800000000ff */
[----:B------:R-:W-:-:S04]  /*06f0*/  FFMA R0, R5, -57.295780181884765625, R2 ;  /* 0xc2652ee105007823 */ /* 0x000fc80000000002 */
[----:B------:R-:W-:Y:S01]  /*0700*/  FFMA R5, R6, R0, R5 ;  /* 0x0000000006057223 */ /* 0x000fe20000000005 */
[----:B0-----:R-:W-:Y:S06]  /*0710*/  @!P0 BRA `(.L_x_89) ;  /* 0x0000000000148947 */ /* 0x001fec0003800000 */
[----:B------:R-:W-:Y:S01]  /*0720*/  MOV R6, R2 ;  /* 0x0000000200067202 */ /* 0x000fe20000000f00 */
[----:B------:R-:W-:Y:S01]  /*0730*/  IMAD.MOV.U32 R11, RZ, RZ, 0x42652ee1 ;  /* 0x42652ee1ff0b7424 */ /* 0x000fe200078e00ff */
[----:B------:R-:W-:-:S07]  /*0740*/  MOV R10, 0x760 ;  /* 0x00000760000a7802 */ /* 0x000fce0000000f00 */
[----:B------:R-:W-:Y:S05]  /*0750*/  CALL.REL.NOINC `($__internal_6_$__cuda_sm3x_div_rn_noftz_f32_slowpath) ;  /* 0x0000004400207944 */ /* 0x000fea0003c00000 */
[----:B------:R-:W-:-:S07]  /*0760*/  IMAD.MOV.U32 R5, RZ, RZ, R0 ;  /* 0x000000ffff057224 */ /* 0x000fce00078e0000 */
.L_x_89:
[----:B------:R-:W-:Y:S05]  /*0770*/  BSYNC.RECONVERGENT B0 ;  /* 0x0000000000007941 */ /* 0x000fea0003800200 */
.L_x_88:
[----:B------:R-:W-:Y:S01]  /*0780*/  FMUL R3, R5, R5 ;  /* 0x0000000505037220 */ /* 0x000fe20000400000 */
[----:B------:R-:W-:Y:S01]  /*0790*/  BSSY.RECONVERGENT B0, `(.L_x_90) ;  /* 0x0000055000007945 */ /* 0x000fe20003800200 */
[----:B------:R-:W-:Y:S02]  /*07a0*/  IMAD.MOV.U32 R6, RZ, RZ, RZ ;  /* 0x000000ffff067224 */ /* 0x000fe400078e00ff */
[----:B------:R-:W-:-:S05]  /*07b0*/  FFMA R3, R4, R4, R3 ;  /* 0x0000000404037223 */ /* 0x000fca0000000003 */
[----:B------:R-:W-:-:S13]  /*07c0*/  FSETP.NEU.AND P0, PT, R3, RZ, PT ;  /* 0x000000ff0300720b */ /* 0x000fda0003f0d000 */
[----:B------:R-:W-:Y:S05]  /*07d0*/  @!P0 BRA `(.L_x_91) ;  /* 0x0000000400408947 */ /* 0x000fea0003800000 */
[----:B------:R-:W-:-:S13]  /*07e0*/  FSETP.NEU.AND P0, PT, R4, RZ, PT ;  /* 0x000000ff0400720b */ /* 0x000fda0003f0d000 */
[----:B------:R-:W-:-:S04]  /*07f0*/  @!P0 FSETP.GTU.AND P1, PT, R5, RZ, PT ;  /* 0x000000ff0500820b */ /* 0x000fc80003f2c000 */
[----:B------:R-:W-:Y:S01]  /*0800*/  @!P0 FSEL R6, RZ, 180, !P1 ;  /* 0x43340000ff068808 */ /* 0x000fe20004800000 */
[----:B------:R-:W-:Y:S08]  /*0810*/  @!P0 BRA `(.L_x_91) ;  /* 0x0000000400308947 */ /* 0x000ff00003800000 */
[----:B------:R-:W-:-:S13]  /*0820*/  FSETP.NEU.AND P1, PT, R5, RZ, PT ;  /* 0x000000ff0500720b */ /* 0x000fda0003f2d000 */
[----:B------:R-:W-:Y:S01]  /*0830*/  @!P1 IMAD.MOV.U32 R6, RZ, RZ, 0x42b40000 ;  /* 0x42b40000ff069424 */ /* 0x000fe200078e00ff */
[----:B------:R-:W-:-:S04]  /*0840*/  @!P1 FSETP.GT.AND P0, PT, R4, RZ, PT ;  /* 0x000000ff0400920b */ /* 0x000fc80003f04000 */
[----:B------:R-:W-:Y:S01]  /*0850*/  @!P1 FSEL R6, R6, -90, P0 ;  /* 0xc2b4000006069808 */ /* 0x000fe20000000000 */
[----:B------:R-:W-:Y:S08]  /*0860*/  @!P1 BRA `(.L_x_91) ;  /* 0x00000004001c9947 */ /* 0x000ff00003800000 */
[CC--:B------:R-:W-:Y:S01]  /*0870*/  FSETP.GT.AND P2, PT, |R4|.reuse, |R5|.reuse, PT ;  /* 0x400000050400720b */ /* 0x0c0fe20003f44200 */
[----:B------:R-:W-:Y:S01]  /*0880*/  BSSY.RECONVERGENT B1, `(.L_x_92) ;  /* 0x000000f000017945 */ /* 0x000fe20003800200 */
[C---:B------:R-:W-:Y:S02]  /*0890*/  FADD R2, -R5.reuse, -RZ ;  /* 0x800000ff05027221 */ /* 0x040fe40000000100 */
[----:B------:R-:W-:Y:S02]  /*08a0*/  FSEL R19, |R4|, |R5|, P2 ;  /* 0x4000000504137208 */ /* 0x000fe40001000200 */
[----:B------:R-:W-:Y:S02]  /*08b0*/  FSEL R6, |R5|, |R4|, P2 ;  /* 0x4000000405067208 */ /* 0x000fe40001000200 */
[----:B------:R-:W0:Y:S08]  /*08c0*/  MUFU.RCP R0, R19 ;  /* 0x0000001300007308 */ /* 0x000e300000001000 */
[----:B------:R-:W1:Y:S01]  /*08d0*/  FCHK P0, R6, R19 ;  /* 0x0000001306007302 */ /* 0x000e620000000000 */
[----:B0-----:R-:W-:-:S04]  /*08e0*/  FFMA R11, -R19, R0, 1 ;  /* 0x3f800000130b7423 */ /* 0x001fc80000000100 */
[----:B------:R-:W-:-:S04]  /*08f0*/  FFMA R11, R0, R11, R0 ;  /* 0x0000000b000b7223 */ /* 0x000fc80000000000 */
[----:B------:R-:W-:-:S04]  /*0900*/  FFMA R0, R6, R11, RZ ;  /* 0x0000000b06007223 */ /* 0x000fc800000000ff */
[----:B------:R-:W-:-:S04]  /*0910*/  FFMA R10, -R19, R0, R6 ;  /* 0x00000000130a7223 */ /* 0x000fc80000000106 */
[----:B------:R-:W-:Y:S01]  /*0920*/  FFMA R0, R11, R10, R0 ;  /* 0x0000000a0b007223 */ /* 0x000fe20000000000 */
[----:B-1----:R-:W-:Y:S06]  /*0930*/  @!P0 BRA `(.L_x_93) ;  /* 0x00000000000c8947 */ /* 0x002fec0003800000 */
[----:B------:R-:W-:Y:S02]  /*0940*/  MOV R11, R19 ;  /* 0x00000013000b7202 */ /* 0x000fe40000000f00 */
[----:B------:R-:W-:-:S07]  /*0950*/  MOV R10, 0x970 ;  /* 0x00000970000a7802 */ /* 0x000fce0000000f00 */
[----:B------:R-:W-:Y:S05]  /*0960*/  CALL.REL.NOINC `($__internal_6_$__cuda_sm3x_div_rn_noftz_f32_slowpath) ;  /* 0x00000040009c7944 */ /* 0x000fea0003c00000 */
.L_x_93:
[----:B------:R-:W-:Y:S05]  /*0970*/  BSYNC.RECONVERGENT B1 ;  /* 0x0000000000017941 */ /* 0x000fea0003800200 */
.L_x_92:
[----:B------:R-:W-:Y:S02]  /*0980*/  IMAD.MOV.U32 R11, RZ, RZ, 0x3b33710b ;  /* 0x3b33710bff0b7424 */ /* 0x000fe400078e00ff */
[----:B------:R-:W-:Y:S01]  /*0990*/  FMUL R6, R0, R0 ;  /* 0x0000000000067220 */ /* 0x000fe20000400000 */
[----:B------:R-:W0:Y:S01]  /*09a0*/  MUFU.RCP64H R13, 3.1415920257568359375 ;  /* 0x400921fb000d7908 */ /* 0x000e220000001800 */
[----:B------:R-:W-:Y:S01]  /*09b0*/  ISETP.GE.AND P0, PT, R2, RZ, PT ;  /* 0x000000ff0200720c */ /* 0x000fe20003f06270 */
[----:B------:R-:W-:Y:S02]  /*09c0*/  HFMA2 R12, -RZ, RZ, 0, 5.9604644775390625e-08 ;  /* 0x00000001ff0c7431 */ /* 0x000fe400000001ff */
[C---:B------:R-:W-:Y:S01]  /*09d0*/  FFMA R11, R6.reuse, R11, -0.015681877732276916504 ;  /* 0xbc807748060b7423 */ /* 0x040fe2000000000b */
[----:B------:R-:W-:Y:S01]  /*09e0*/  FSETP.NEU.AND P3, PT, |R5|, |R4|, PT ;  /* 0x400000040500720b */ /* 0x000fe20003f6d200 */
[----:B------:R-:W-:Y:S01]  /*09f0*/  IMAD.MOV.U32 R10, RZ, RZ, 0x54442d18 ;  /* 0x54442d18ff0a7424 */ /* 0x000fe200078e00ff */
[----:B------:R-:W-:Y:S01]  /*0a00*/  FSETP.NEU.AND P1, PT, R19, RZ, PT ;  /* 0x000000ff1300720b */ /* 0x000fe20003f2d000 */
[C---:B------:R-:W-:Y:S01]  /*0a10*/  FFMA R11, R6.reuse, R11, 0.042200751602649688721 ;  /* 0x3d2cdab2060b7423 */ /* 0x040fe2000000000b */
[----:B------:R-:W-:Y:S01]  /*0a20*/  FADD R5, |R5|, |R4| ;  /* 0x4000000405057221 */ /* 0x000fe20000000200 */
[----:B------:R-:W-:Y:S02]  /*0a30*/  BSSY.RECONVERGENT B1, `(.L_x_94) ;  /* 0x0000029000017945 */ /* 0x000fe40003800200 */
[----:B------:R-:W-:-:S04]  /*0a40*/  FFMA R11, R6, R11, -0.074792981147766113281 ;  /* 0xbd992d10060b7423 */ /* 0x000fc8000000000b */
[----:B------:R-:W-:-:S04]  /*0a50*/  FFMA R11, R6, R11, 0.10640415549278259277 ;  /* 0x3dd9ea6c060b7423 */ /* 0x000fc8000000000b */
[----:B------:R-:W-:-:S04]  /*0a60*/  FFMA R11, R6, R11, -0.14207722246646881104 ;  /* 0xbe117cb1060b7423 */ /* 0x000fc8000000000b */
[----:B------:R-:W-:-:S04]  /*0a70*/  FFMA R11, R6, R11, 0.19993925094604492188 ;  /* 0x3e4cbce0060b7423 */ /* 0x000fc8000000000b */
[----:B------:R-:W-:-:S04]  /*0a80*/  FFMA R11, R6, R11, -0.33333197236061096191 ;  /* 0xbeaaaa7d060b7423 */ /* 0x000fc8000000000b */
[----:B------:R-:W-:Y:S01]  /*0a90*/  FMUL R11, R6, R11 ;  /* 0x0000000b060b7220 */ /* 0x000fe20000400000 */
[----:B------:R-:W-:-:S03]  /*0aa0*/  IMAD.MOV.U32 R6, RZ, RZ, 0x3f6ee581 ;  /* 0x3f6ee581ff067424 */ /* 0x000fc600078e00ff */
[----:B------:R-:W-:Y:S02]  /*0ab0*/  FFMA R11, R11, R0, R0 ;  /* 0x000000000b0b7223 */ /* 0x000fe40000000000 */
[C---:B------:R-:W-:Y:S02]  /*0ac0*/  FSEL R2, R6.reuse, 1.8663789033889770508, P2 ;  /* 0x3feee58106027808 */ /* 0x040fe40001000000 */
[----:B------:R-:W-:Y:S01]  /*0ad0*/  FFMA R0, R6, 1.6832555532455444336, -R11 ;  /* 0x3fd774eb06007823 */ /* 0x000fe2000000080b */
[----:B------:R-:W-:-:S04]  /*0ae0*/  FSEL R15, R11, -R11, P2 ;  /* 0x8000000b0b0f7208 */ /* 0x000fc80001000000 */
[----:B------:R-:W-:Y:S01]  /*0af0*/  FSEL R17, R0, R11, P2 ;  /* 0x0000000b00117208 */ /* 0x000fe20001000000 */
[----:B------:R-:W-:Y:S02]  /*0b00*/  IMAD.MOV.U32 R11, RZ, RZ, 0x400921fb ;  /* 0x400921fbff0b7424 */ /* 0x000fe400078e00ff */
[----:B------:R-:W-:Y:S01]  /*0b10*/  @!P0 FFMA R17, R2, 1.6832555532455444336, R15 ;  /* 0x3fd774eb02118823 */ /* 0x000fe2000000000f */
[----:B------:R-:W-:-:S03]  /*0b20*/  IMAD.MOV.U32 R0, RZ, RZ, 0x4016cbe4 ;  /* 0x4016cbe4ff007424 */ /* 0x000fc600078e00ff */
[----:B0-----:R-:W-:Y:S02]  /*0b30*/  DFMA R14, R12, -R10, 1 ;  /* 0x3ff000000c0e742b */ /* 0x001fe4000000080a */
[----:B------:R-:W-:Y:S02]  /*0b40*/  @!P3 FSEL R17, R0, 0.78539818525314331055, !P0 ;  /* 0x3f490fdb0011b808 */ /* 0x000fe40004000000 */
[----:B------:R-:W-:Y:S02]  /*0b50*/  @!P1 FSEL R17, RZ, 3.1415927410125732422, P0 ;  /* 0x40490fdbff119808 */ /* 0x000fe40000000000 */
[----:B------:R-:W-:Y:S02]  /*0b60*/  FSETP.NAN.AND P0, PT, R5, R5, PT ;  /* 0x000000050500720b */ /* 0x000fe40003f08000 */
[----:B------:R-:W-:Y:S01]  /*0b70*/  LOP3.LUT R4, R17, 0x80000000, R4, 0xb8, !PT ;  /* 0x8000000011047812 */ /* 0x000fe200078eb804 */
[----:B------:R-:W-:-:S03]  /*0b80*/  DFMA R14, R14, R14, R14 ;  /* 0x0000000e0e0e722b */ /* 0x000fc6000000000e */
[----:B------:R-:W-:-:S05]  /*0b90*/  FSEL R4, R5, R4, P0 ;  /* 0x0000000405047208 */ /* 0x000fca0000000000 */
[----:B------:R-:W-:Y:S01]  /*0ba0*/  DFMA R12, R12, R14, R12 ;  /* 0x0000000e0c0c722b */ /* 0x000fe2000000000c */
[----:B------:R-:W-:-:S07]  /*0bb0*/  FMUL R14, R4, 180 ;  /* 0x43340000040e7820 */ /* 0x000fce0000400000 */
[C---:B------:R-:W-:Y:S01]  /*0bc0*/  DFMA R4, R12.reuse, -R10, 1 ;  /* 0x3ff000000c04742b */ /* 0x040fe2000000080a */
[----:B------:R-:W0:Y:S07]  /*0bd0*/  F2F.F64.F32 R14, R14 ;  /* 0x0000000e000e7310 */ /* 0x000e2e0000201800 */
[----:B------:R-:W-:-:S08]  /*0be0*/  DFMA R12, R12, R4, R12 ;  /* 0x000000040c0c722b */ /* 0x000fd0000000000c */
[----:B0-----:R-:W-:Y:S01]  /*0bf0*/  DMUL R4, R12, R14 ;  /* 0x0000000e0c047228 */ /* 0x001fe20000000000 */
[----:B------:R-:W-:-:S07]  /*0c00*/  FSETP.GEU.AND P1, PT, |R15|, 6.5827683646048100446e-37, PT ;  /* 0x036000000f00780b */ /* 0x000fce0003f2e200 */
[----:B------:R-:W-:-:S08]  /*0c10*/  DFMA R10, R4, -R10, R14 ;  /* 0x8000000a040a722b */ /* 0x000fd0000000000e */
[----:B------:R-:W-:-:S10]  /*0c20*/  DFMA R4, R12, R10, R4 ;  /* 0x0000000a0c04722b */ /* 0x000fd40000000004 */
[----:B------:R-:W-:-:S05]  /*0c30*/  FFMA R0, RZ, 2.1426990032196044922, R5 ;  /* 0x400921fbff007823 */ /* 0x000fca0000000005 */
[----:B------:R-:W-:-:S13]  /*0c40*/  FSETP.GT.AND P0, PT, |R0|, 1.469367938527859385e-39, PT ;  /* 0x001000000000780b */ /* 0x000fda0003f04200 */
[----:B------:R-:W-:Y:S05]  /*0c50*/  @P0 BRA P1, `(.L_x_95) ;  /* 0x0000000000180947 */ /* 0x000fea0000800000 */
[----:B------:R-:W-:Y:S01]  /*0c60*/  IMAD.MOV.U32 R12, RZ, RZ, 0x54442d18 ;  /* 0x54442d18ff0c7424 */ /* 0x000fe200078e00ff */
[----:B------:R-:W-:Y:S01]  /*0c70*/  MOV R28, 0xca0 ;  /* 0x00000ca0001c7802 */ /* 0x000fe20000000f00 */
[----:B------:R-:W-:-:S07]  /*0c80*/  IMAD.MOV.U32 R13, RZ, RZ, 0x400921fb ;  /* 0x400921fbff0d7424 */ /* 0x000fce00078e00ff */
[----:B------:R-:W-:Y:S05]  /*0c90*/  CALL.REL.NOINC `($__internal_3_$__cuda_sm20_div_rn_f64_full) ;  /* 0x0000003400347944 */ /* 0x000fea0003c00000 */
[----:B------:R-:W-:Y:S01]  /*0ca0*/  IMAD.MOV.U32 R4, RZ, RZ, R2 ;  /* 0x000000ffff047224 */ /* 0x000fe200078e0002 */
[----:B------:R-:W-:-:S07]  /*0cb0*/  MOV R5, R11 ;  /* 0x0000000b00057202 */ /* 0x000fce0000000f00 */
.L_x_95:
[----:B------:R-:W-:Y:S05]  /*0cc0*/  BSYNC.RECONVERGENT B1 ;  /* 0x0000000000017941 */ /* 0x000fea0003800200 */
.L_x_94:
[----:B------:R0:W1:Y:S02]  /*0cd0*/  F2F.F32.F64 R6, R4 ;  /* 0x0000000400067310 */ /* 0x0000640000301000 */
.L_x_91:
[----:B------:R-:W-:Y:S05]  /*0ce0*/  BSYNC.RECONVERGENT B0 ;  /* 0x0000000000007941 */ /* 0x000fea0003800200 */
.L_x_90:
[----:B------:R-:W-:Y:S01]  /*0cf0*/  FSETP.GEU.AND P0, PT, R3, 0.5, PT ;  /* 0x3f0000000300780b */ /* 0x000fe20003f0e000 */
[----:B------:R-:W-:-:S12]  /*0d00*/  BSSY.RECONVERGENT B0, `(.L_x_96) ;  /* 0x00000ad000007945 */ /* 0x000fd80003800200 */
[----:B------:R-:W-:Y:S05]  /*0d10*/  @P0 BRA `(.L_x_97) ;  /* 0x0000000400540947 */ /* 0x000fea0003800000 */
[----:B------:R-:W-:Y:S01]  /*0d20*/  VIADD R0, R3, 0xf3000000 ;  /* 0xf300000003007836 */ /* 0x000fe20000000000 */
[----:B------:R2:W3:Y:S01]  /*0d30*/  MUFU.RSQ R2, R3 ;  /* 0x0000000300027308 */ /* 0x0004e20000001400 */
[----:B------:R-:W-:Y:S03]  /*0d40*/  BSSY.RECONVERGENT B1, `(.L_x_98) ;  /* 0x000000a000017945 */ /* 0x000fe60003800200 */
[----:B------:R-:W-:-:S13]  /*0d50*/  ISETP.GT.U32.AND P0, PT, R0, 0x727fffff, PT ;  /* 0x727fffff0000780c */ /* 0x000fda0003f04070 */
[----:B--23--:R-:W-:Y:S05]  /*0d60*/  @!P0 BRA `(.L_x_99) ;  /* 0x00000000000c8947 */ /* 0x00cfea0003800000 */
[----:B------:R-:W-:-:S07]  /*0d70*/  MOV R10, 0xd90 ;  /* 0x00000d90000a7802 */ /* 0x000fce0000000f00 */
[----:B01----:R-:W-:Y:S05]  /*0d80*/  CALL.REL.NOINC `($__internal_5_$__cuda_sm20_sqrt_rn_f32_slowpath) ;  /* 0x0000003c003c7944 */ /* 0x003fea0003c00000 */
[----:B------:R-:W-:Y:S05]  /*0d90*/  BRA `(.L_x_100) ;  /* 0x0000000000107947 */ /* 0x000fea0003800000 */
.L_x_99:
[----:B------:R-:W-:Y:S01]  /*0da0*/  FMUL.FTZ R0, R3, R2 ;  /* 0x0000000203007220 */ /* 0x000fe20000410000 */
[----:B------:R-:W-:-:S03]  /*0db0*/  FMUL.FTZ R2, R2, 0.5 ;  /* 0x3f00000002027820 */ /* 0x000fc60000410000 */
[----:B------:R-:W-:-:S04]  /*0dc0*/  FFMA R3, -R0, R0, R3 ;  /* 0x0000000000037223 */ /* 0x000fc80000000103 */
[----:B------:R-:W-:-:S07]  /*0dd0*/  FFMA R0, R3, R2, R0 ;  /* 0x0000000203007223 */ /* 0x000fce0000000000 */
.L_x_100:
[----:B------:R-:W-:Y:S05]  /*0de0*/  BSYNC.RECONVERGENT B1 ;  /* 0x0000000000017941 */ /* 0x000fea0003800200 */
.L_x_98:
[C---:B------:R-:W-:Y:S01]  /*0df0*/  FADD R2, R0.reuse, -1 ;  /* 0xbf80000000027421 */ /* 0x040fe20000000000 */
[----:B------:R-:W-:Y:S01]  /*0e00*/  UMOV UR4, 0xd9d7bdbb ;  /* 0xd9d7bdbb00047882 */ /* 0x000fe20000000000 */
[----:B------:R-:W-:Y:S01]  /*0e10*/  UMOV UR5, 0x3ddb7cdf ;  /* 0x3ddb7cdf00057882 */ /* 0x000fe20000000000 */
[----:B------:R-:W-:Y:S01]  /*0e20*/  FSETP.GE.AND P1, PT, R0, 1, PT ;  /* 0x3f8000000000780b */ /* 0x000fe20003f26000 */
[----:B0-----:R-:W-:Y:S02]  /*0e30*/  IMAD.MOV.U32 R5, RZ, RZ, RZ ;  /* 0x000000ffff057224 */ /* 0x001fe400078e00ff */
[----:B------:R-:W0:Y:S02]  /*0e40*/  F2F.F64.F32 R2, R2 ;  /* 0x0000000200027310 */ /* 0x000e240000201800 */
[----:B0-----:R-:W-:-:S14]  /*0e50*/  DSETP.GEU.AND P0, PT, R2, UR4, PT ;  /* 0x0000000402007e2a */ /* 0x001fdc000bf0e000 */
[----:B------:R-:W-:Y:S05]  /*0e60*/  @!P0 BRA P1, `(.L_x_101) ;  /* 0x0000000800588947 */ /* 0x000fea0000800000 */
[----:B------:R-:W-:Y:S01]  /*0e70*/  FSETP.NEU.AND P0, PT, R0, RZ, PT ;  /* 0x000000ff0000720b */ /* 0x000fe20003f0d000 */
[----:B------:R-:W-:-:S12]  /*0e80*/  IMAD.MOV.U32 R5, RZ, RZ, 0x42b40000 ;  /* 0x42b40000ff057424 */ /* 0x000fd800078e00ff */
[----:B------:R-:W-:Y:S05]  /*0e90*/  @!P0 BRA `(.L_x_101) ;  /* 0x00000008004c8947 */ /* 0x000fea0003800000 */
[C---:B------:R-:W-:Y:S01]  /*0ea0*/  FADD R2, R0.reuse, 1 ;  /* 0x3f80000000027421 */ /* 0x040fe20000000000 */
[----:B------:R-:W-:Y:S01]  /*0eb0*/  UMOV UR4, 0xd9d7bdbb ;  /* 0xd9d7bdbb00047882 */ /* 0x000fe20000000000 */
[----:B------:R-:W-:Y:S01]  /*0ec0*/  UMOV UR5, 0x3ddb7cdf ;  /* 0x3ddb7cdf00057882 */ /* 0x000fe20000000000 */
[----:B------:R-:W-:Y:S01]  /*0ed0*/  FSETP.LE.AND P1, PT, R0, -1, PT ;  /* 0xbf8000000000780b */ /* 0x000fe20003f23000 */
[----:B------:R-:W-:Y:S02]  /*0ee0*/  IMAD.MOV.U32 R5, RZ, RZ, 0x43340000 ;  /* 0x43340000ff057424 */ /* 0x000fe400078e00ff */
[----:B------:R-:W0:Y:S02]  /*0ef0*/  F2F.F64.F32 R2, R2 ;  /* 0x0000000200027310 */ /* 0x000e240000201800 */
[----:B0-----:R-:W-:-:S14]  /*0f00*/  DSETP.GT.AND P0, PT, R2, -UR4, PT ;  /* 0x8000000402007e2a */ /* 0x001fdc000bf04000 */
[----:B------:R-:W-:Y:S05]  /*0f10*/  @P0 BRA P1, `(.L_x_101) ;  /* 0x00000008002c0947 */ /* 0x000fea0000800000 */
[----:B------:R-:W-:Y:S01]  /*0f20*/  MOV R3, 0x3f000000 ;  /* 0x3f00000000037802 */ /* 0x000fe20000000f00 */
[----:B------:R-:W-:Y:S01]  /*0f30*/  MUFU.RCP64H R5, 3.1415920257568359375 ;  /* 0x400921fb00057908 */ /* 0x000fe20000001800 */
[C---:B------:R-:W-:Y:S01]  /*0f40*/  FSETP.NEU.AND P1, PT, |R0|.reuse, 1, PT ;  /* 0x3f8000000000780b */ /* 0x040fe20003f2d200 */
[----:B------:R-:W-:Y:S01]  /*0f50*/  BSSY.RECONVERGENT B1, `(.L_x_102) ;  /* 0x000002f000017945 */ /* 0x000fe20003800200 */
[C---:B------:R-:W-:Y:S01]  /*0f60*/  FSETP.GT.AND P0, PT, |R0|.reuse, 0.56000000238418579102, PT ;  /* 0x3f0f5c290000780b */ /* 0x040fe20003f04200 */
[----:B------:R-:W-:-:S04]  /*0f70*/  FFMA R2, |R0|, -R3, 0.5 ;  /* 0x3f00000000027423 */ /* 0x000fc80000000a03 */
[----:B------:R-:W0:Y:S02]  /*0f80*/  MUFU.RSQ R3, R2 ;  /* 0x0000000200037308 */ /* 0x000e240000001400 */
[----:B0-----:R-:W-:Y:S01]  /*0f90*/  FMUL R4, R2, R3 ;  /* 0x0000000302047220 */ /* 0x001fe20000400000 */
[----:B------:R-:W-:-:S04]  /*0fa0*/  FMUL R3, R3, -0.5 ;  /* 0xbf00000003037820 */ /* 0x000fc80000400000 */
[----:B------:R-:W-:-:S04]  /*0fb0*/  FFMA R3, R4, R3, 0.5 ;  /* 0x3f00000004037423 */ /* 0x000fc80000000003 */
[----:B------:R-:W-:Y:S01]  /*0fc0*/  FFMA R3, R4, R3, R4 ;  /* 0x0000000304037223 */ /* 0x000fe20000000004 */
[----:B------:R-:W-:-:S04]  /*0fd0*/  IMAD.MOV.U32 R4, RZ, RZ, 0x3d10ecef ;  /* 0x3d10ecefff047424 */ /* 0x000fc800078e00ff */
[----:B------:R-:W-:Y:S02]  /*0fe0*/  FSEL R3, R3, RZ, P1 ;  /* 0x000000ff03037208 */ /* 0x000fe40000800000 */
[----:B------:R-:W-:Y:S02]  /*0ff0*/  FSETP.GT.AND P1, PT, R0, 0.56000000238418579102, PT ;  /* 0x3f0f5c290000780b */ /* 0x000fe40003f24000 */
[----:B------:R-:W-:-:S04]  /*1000*/  FSEL R3, R3, |R0|, P0 ;  /* 0x4000000003037208 */ /* 0x000fc80000000000 */
[----:B------:R-:W-:Y:S01]  /*1010*/  LOP3.LUT R12, R3, 0x80000000, R0, 0xb8, !PT ;  /* 0x80000000030c7812 */ /* 0x000fe200078eb800 */
[----:B------:R-:W-:-:S04]  /*1020*/  IMAD.MOV.U32 R3, RZ, RZ, 0x400921fb ;  /* 0x400921fbff037424 */ /* 0x000fc800078e00ff */
[----:B------:R-:W-:-:S04]  /*1030*/  FMUL R13, R12, R12 ;  /* 0x0000000c0c0d7220 */ /* 0x000fc80000400000 */
[----:B------:R-:W-:-:S04]  /*1040*/  FFMA R2, R13, R4, 0.016980519518256187439 ;  /* 0x3c8b1abb0d027423 */ /* 0x000fc80000000004 */
[----:B------:R-:W-:-:S04]  /*1050*/  FFMA R2, R13, R2, 0.030762933194637298584 ;  /* 0x3cfc028c0d027423 */ /* 0x000fc80000000002 */
[----:B------:R-:W-:-:S04]  /*1060*/  FFMA R2, R13, R2, 0.044709417968988418579 ;  /* 0x3d3721390d027423 */ /* 0x000fc80000000002 */
[----:B------:R-:W-:Y:S01]  /*1070*/  FFMA R4, R13, R2, 0.074989043176174163818 ;  /* 0x3d9993db0d047423 */ /* 0x000fe20000000002 */
[----:B------:R-:W-:-:S03]  /*1080*/  IMAD.MOV.U32 R2, RZ, RZ, 0x54442d18 ;  /* 0x54442d18ff027424 */ /* 0x000fc600078e00ff */
[----:B------:R-:W-:Y:S01]  /*1090*/  FFMA R14, R13, R4, 0.16666707396507263184 ;  /* 0x3e2aaac60d0e7423 */ /* 0x000fe20000000004 */
[----:B------:R-:W-:-:S03]  /*10a0*/  MOV R4, 0x1 ;  /* 0x0000000100047802 */ /* 0x000fc60000000f00 */
[----:B------:R-:W-:-:S03]  /*10b0*/  FMUL R13, R13, R14 ;  /* 0x0000000e0d0d7220 */ /* 0x000fc60000400000 */
[----:B------:R-:W-:Y:S01]  /*10c0*/  DFMA R10, R4, -R2, 1 ;  /* 0x3ff00000040a742b */ /* 0x000fe20000000802 */
[----:B------:R-:W-:Y:S01]  /*10d0*/  FFMA R12, R12, R13, R12 ;  /* 0x0000000d0c0c7223 */ /* 0x000fe2000000000c */
[----:B------:R-:W-:-:S04]  /*10e0*/  IMAD.MOV.U32 R13, RZ, RZ, 0x3fd774eb ;  /* 0x3fd774ebff0d7424 */ /* 0x000fc800078e00ff */
[----:B------:R-:W-:Y:S02]  /*10f0*/  FSEL R0, R12, -R12, P0 ;  /* 0x8000000c0c007208 */ /* 0x000fe40000000000 */
[----:B------:R-:W-:-:S03]  /*1100*/  DFMA R10, R10, R10, R10 ;  /* 0x0000000a0a0a722b */ /* 0x000fc6000000000a */
[----:B------:R-:W-:-:S04]  /*1110*/  @!P1 FFMA R12, R13, 0.93318945169448852539, R0 ;  /* 0x3f6ee5810d0c9823 */ /* 0x000fc80000000000 */
[----:B------:R-:W-:Y:S01]  /*1120*/  @P0 FADD R12, R12, R12 ;  /* 0x0000000c0c0c0221 */ /* 0x000fe20000000000 */
[----:B------:R-:W-:-:S03]  /*1130*/  DFMA R10, R4, R10, R4 ;  /* 0x0000000a040a722b */ /* 0x000fc60000000004 */
[----:B------:R-:W-:-:S05]  /*1140*/  FMUL R14, R12, 180 ;  /* 0x433400000c0e7820 */ /* 0x000fca0000400000 */
        /* <DEDUP_REMOVED lines=13> */
[----:B-1----:R-:W-:Y:S05]  /*1220*/  CALL.REL.NOINC `($__internal_3_$__cuda_sm20_div_rn_f64_full) ;  /* 0x0000002c00d07944 */ /* 0x002fea0003c00000 */
[----:B------:R-:W-:-:S07]  /*1230*/  MOV R3, R11 ;  /* 0x0000000b00037202 */ /* 0x000fce0000000f00 */
.L_x_103:
[----:B------:R-:W-:Y:S05]  /*1240*/  BSYNC.RECONVERGENT B1 ;  /* 0x0000000000017941 */ /* 0x000fea0003800200 */
.L_x_102:
[----:B------:R0:W2:Y:S01]  /*1250*/  F2F.F32.F64 R5, R2 ;  /* 0x0000000200057310 */ /* 0x0000a20000301000 */
[----:B------:R-:W-:Y:S05]  /*1260*/  BRA `(.L_x_101) ;  /* 0x0000000400587947 */ /* 0x000fea0003800000 */
.L_x_97:
[----:B------:R-:W-:-:S13]  /*1270*/  FSETP.GTU.AND P0, PT, R3, 1, PT ;  /* 0x3f8000000300780b */ /* 0x000fda0003f0c000 */
[----:B------:R-:W-:Y:S05]  /*1280*/  @P0 EXIT ;  /* 0x000000000000094d */ /* 0x000fea0003800000 */
[----:B------:R-:W-:Y:S01]  /*1290*/  FADD R3, -R3, 1 ;  /* 0x3f80000003037421 */ /* 0x000fe20000000100 */
[----:B------:R-:W-:Y:S03]  /*12a0*/  BSSY.RECONVERGENT B1, `(.L_x_104) ;  /* 0x000000c000017945 */ /* 0x000fe60003800200 */
[----:B------:R-:W-:Y:S01]  /*12b0*/  VIADD R0, R3, 0xf3000000 ;  /* 0xf300000003007836 */ /* 0x000fe20000000000 */
[----:B------:R2:W3:Y:S04]  /*12c0*/  MUFU.RSQ R2, R3 ;  /* 0x0000000300027308 */ /* 0x0004e80000001400 */
[----:B------:R-:W-:-:S13]  /*12d0*/  ISETP.GT.U32.AND P0, PT, R0, 0x727fffff, PT ;  /* 0x727fffff0000780c */ /* 0x000fda0003f04070 */
[----:B--23--:R-:W-:Y:S05]  /*12e0*/  @!P0 BRA `(.L_x_105) ;  /* 0x00000000000c8947 */ /* 0x00cfea0003800000 */
[----:B------:R-:W-:-:S07]  /*12f0*/  MOV R10, 0x1310 ;  /* 0x00001310000a7802 */ /* 0x000fce0000000f00 */
[----:B01----:R-:W-:Y:S05]  /*1300*/  CALL.REL.NOINC `($__internal_5_$__cuda_sm20_sqrt_rn_f32_slowpath) ;  /* 0x0000003400dc7944 */ /* 0x003fea0003c00000 */
[----:B------:R-:W-:Y:S05]  /*1310*/  BRA `(.L_x_106) ;  /* 0x0000000000107947 */ /* 0x000fea0003800000 */
.L_x_105:
[----:B------:R-:W-:Y:S01]  /*1320*/  FMUL.FTZ R0, R3, R2 ;  /* 0x0000000203007220 */ /* 0x000fe20000410000 */
[----:B------:R-:W-:-:S03]  /*1330*/  FMUL.FTZ R2, R2, 0.5 ;  /* 0x3f00000002027820 */ /* 0x000fc60000410000 */
[----:B------:R-:W-:-:S04]  /*1340*/  FFMA R3, -R0, R0, R3 ;  /* 0x0000000000037223 */ /* 0x000fc80000000103 */
[----:B------:R-:W-:-:S07]  /*1350*/  FFMA R0, R3, R2, R0 ;  /* 0x0000000203007223 */ /* 0x000fce0000000000 */
.L_x_106:
[----:B------:R-:W-:Y:S05]  /*1360*/  BSYNC.RECONVERGENT B1 ;  /* 0x0000000000017941 */ /* 0x000fea0003800200 */
.L_x_104:
[C---:B------:R-:W-:Y:S01]  /*1370*/  FADD R2, R0.reuse, 1 ;  /* 0x3f80000000027421 */ /* 0x040fe20000000000 */
[----:B------:R-:W-:Y:S01]  /*1380*/  UMOV UR4, 0xd9d7bdbb ;  /* 0xd9d7bdbb00047882 */ /* 0x000fe20000000000 */
[----:B------:R-:W-:Y:S01]  /*1390*/  UMOV UR5, 0x3ddb7cdf ;  /* 0x3ddb7cdf00057882 */ /* 0x000fe20000000000 */
[----:B------:R-:W-:Y:S01]  /*13a0*/  FSETP.LE.AND P1, PT, R0, -1, PT ;  /* 0xbf8000000000780b */ /* 0x000fe20003f23000 */
[----:B0-----:R-:W-:Y:S02]  /*13b0*/  IMAD.MOV.U32 R5, RZ, RZ, -0x3d4c0000 ;  /* 0xc2b40000ff057424 */ /* 0x001fe400078e00ff */
[----:B------:R-:W0:Y:S02]  /*13c0*/  F2F.F64.F32 R2, R2 ;  /* 0x0000000200027310 */ /* 0x000e240000201800 */
[----:B0-----:R-:W-:-:S14]  /*13d0*/  DSETP.GT.AND P0, PT, R2, -UR4, PT ;  /* 0x8000000402007e2a */ /* 0x001fdc000bf04000 */
[----:B------:R-:W-:Y:S05]  /*13e0*/  @P0 BRA P1, `(.L_x_101) ;  /* 0x0000000000f80947 */ /* 0x000fea0000800000 */
[----:B------:R-:W-:Y:S01]  /*13f0*/  FSETP.NEU.AND P0, PT, R0, RZ, PT ;  /* 0x000000ff0000720b */ /* 0x000fe20003f0d000 */
[----:B------:R-:W-:-:S12]  /*1400*/  IMAD.MOV.U32 R5, RZ, RZ, RZ ;  /* 0x000000ffff057224 */ /* 0x000fd800078e00ff */
[----:B------:R-:W-:Y:S05]  /*1410*/  @!P0 BRA `(.L_x_101) ;  /* 0x0000000000ec8947 */ /* 0x000fea0003800000 */
[C---:B------:R-:W-:Y:S01]  /*1420*/  FADD R2, R0.reuse, -1 ;  /* 0xbf80000000027421 */ /* 0x040fe20000000000 */
[----:B------:R-:W-:Y:S01]  /*1430*/  UMOV UR4, 0xd9d7bdbb ;  /* 0xd9d7bdbb00047882 */ /* 0x000fe20000000000 */
[----:B------:R-:W-:Y:S01]  /*1440*/  UMOV UR5, 0x3ddb7cdf ;  /* 0x3ddb7cdf00057882 */ /* 0x000fe20000000000 */
[----:B------:R-:W-:Y:S02]  /*1450*/  FSETP.GE.AND P1, PT, R0, 1, PT ;  /* 0x3f8000000000780b */ /* 0x000fe40003f26000 */
[----:B------:R-:W-:Y:S01]  /*1460*/  MOV R5, 0x42b40000 ;  /* 0x42b4000000057802 */ /* 0x000fe20000000f00 */
[----:B------:R-:W0:Y:S02]  /*1470*/  F2F.F64.F32 R2, R2 ;  /* 0x0000000200027310 */ /* 0x000e240000201800 */
[----:B0-----:R-:W-:-:S14]  /*1480*/  DSETP.GEU.AND P0, PT, R2, UR4, PT ;  /* 0x0000000402007e2a */ /* 0x001fdc000bf0e000 */
[----:B------:R-:W-:Y:S05]  /*1490*/  @!P0 BRA P1, `(.L_x_101) ;  /* 0x0000000000cc8947 */ /* 0x000fea0000800000 */
[----:B------:R-:W-:Y:S01]  /*14a0*/  IMAD.MOV.U32 R3, RZ, RZ, 0x3f000000 ;  /* 0x3f000000ff037424 */ /* 0x000fe200078e00ff */
[C---:B------:R-:W-:Y:S01]  /*14b0*/  FSETP.NEU.AND P1, PT, |R0|.reuse, 1, PT ;  /* 0x3f8000000000780b */ /* 0x040fe20003f2d200 */
[----:B------:R-:W-:Y:S01]  /*14c0*/  MUFU.RCP64H R5, 3.1415920257568359375 ;  /* 0x400921fb00057908 */ /* 0x000fe20000001800 */
[C---:B------:R-:W-:Y:S01]  /*14d0*/  FSETP.GT.AND P0, PT, |R0|.reuse, 0.56000000238418579102, PT ;  /* 0x3f0f5c290000780b */ /* 0x040fe20003f04200 */
[----:B------:R-:W-:Y:S01]  /*14e0*/  FFMA R2, |R0|, -R3, 0.5 ;  /* 0x3f00000000027423 */ /* 0x000fe20000000a03 */
[----:B------:R-:W-:Y:S01]  /*14f0*/  IMAD.MOV.U32 R15, RZ, RZ, 0x3fd774eb ;  /* 0x3fd774ebff0f7424 */ /* 0x000fe200078e00ff */
[----:B------:R-:W-:Y:S04]  /*1500*/  BSSY.RECONVERGENT B1, `(.L_x_107) ;  /* 0x000002b000017945 */ /* 0x000fe80003800200 */
[----:B------:R-:W0:Y:S02]  /*1510*/  MUFU.RSQ R3, R2 ;  /* 0x0000000200037308 */ /* 0x000e240000001400 */
[----:B0-----:R-:W-:Y:S01]  /*1520*/  FMUL R4, R2, R3 ;  /* 0x0000000302047220 */ /* 0x001fe20000400000 */
[----:B------:R-:W-:Y:S01]  /*1530*/  FMUL R3, R3, -0.5 ;  /* 0xbf00000003037820 */ /* 0x000fe20000400000 */
[----:B------:R-:W-:-:S03]  /*1540*/  IMAD.MOV.U32 R2, RZ, RZ, 0x54442d18 ;  /* 0x54442d18ff027424 */ /* 0x000fc600078e00ff */
[----:B------:R-:W-:-:S04]  /*1550*/  FFMA R3, R4, R3, 0.5 ;  /* 0x3f00000004037423 */ /* 0x000fc80000000003 */
[----:B------:R-:W-:-:S05]  /*1560*/  FFMA R3, R4, R3, R4 ;  /* 0x0000000304037223 */ /* 0x000fca0000000004 */
[----:B------:R-:W-:-:S04]  /*1570*/  FSEL R3, R3, RZ, P1 ;  /* 0x000000ff03037208 */ /* 0x000fc80000800000 */
[----:B------:R-:W-:Y:S01]  /*1580*/  FSEL R10, R3, |R0|, P0 ;  /* 0x40000000030a7208 */ /* 0x000fe20000000000 */
[----:B------:R-:W-:-:S04]  /*1590*/  IMAD.MOV.U32 R3, RZ, RZ, 0x3d4dd2f7 ;  /* 0x3d4dd2f7ff037424 */ /* 0x000fc800078e00ff */
[----:B------:R-:W-:-:S04]  /*15a0*/  FMUL R4, R10, R10 ;  /* 0x0000000a0a047220 */ /* 0x000fc80000400000 */
[----:B------:R-:W-:-:S04]  /*15b0*/  FFMA R3, R4, R3, 0.018773360177874565125 ;  /* 0x3c99ca9704037423 */ /* 0x000fc80000000003 */
[----:B------:R-:W-:-:S04]  /*15c0*/  FFMA R3, R4, R3, 0.046769052743911743164 ;  /* 0x3d3f90e804037423 */ /* 0x000fc80000000003 */
[----:B------:R-:W-:-:S04]  /*15d0*/  FFMA R3, R4, R3, 0.074823014438152313232 ;  /* 0x3d993ccf04037423 */ /* 0x000fc80000000003 */
[----:B------:R-:W-:Y:S01]  /*15e0*/  FFMA R11, R4, R3, 0.16667181253433227539 ;  /* 0x3e2aac04040b7423 */ /* 0x000fe20000000003 */
[----:B------:R-:W-:-:S03]  /*15f0*/  MOV R3, 0x400921fb ;  /* 0x400921fb00037802 */ /* 0x000fc60000000f00 */
[----:B------:R-:W-:Y:S01]  /*1600*/  FMUL R11, R4, R11 ;  /* 0x0000000b040b7220 */ /* 0x000fe20000400000 */
[----:B------:R-:W-:-:S03]  /*1610*/  IMAD.MOV.U32 R4, RZ, RZ, 0x1 ;  /* 0x00000001ff047424 */ /* 0x000fc600078e00ff */
[----:B------:R-:W-:-:S03]  /*1620*/  FFMA R13, R10, R11, R10 ;  /* 0x0000000b0a0d7223 */ /* 0x000fc6000000000a */
[----:B------:R-:W-:Y:S01]  /*1630*/  DFMA R10, R4, -R2, 1 ;  /* 0x3ff00000040a742b */ /* 0x000fe20000000802 */
[----:B------:R-:W-:-:S04]  /*1640*/  FMUL R12, R13, -2 ;  /* 0xc00000000d0c7820 */ /* 0x000fc80000400000 */
[----:B------:R-:W-:-:S03]  /*1650*/  @P0 FFMA R13, R15, 0.93318945169448852539, R12 ;  /* 0x3f6ee5810f0d0823 */ /* 0x000fc6000000000c */
[----:B------:R-:W-:Y:S02]  /*1660*/  DFMA R10, R10, R10, R10 ;  /* 0x0000000a0a0a722b */ /* 0x000fe4000000000a */
[C---:B------:R-:W-:Y:S02]  /*1670*/  FSETP.NAN.AND P0, PT, R13.reuse, R13, PT ;  /* 0x0000000d0d00720b */ /* 0x040fe40003f08000 */
[----:B------:R-:W-:-:S04]  /*1680*/  LOP3.LUT R0, R13, 0x80000000, R0, 0xb8, !PT ;  /* 0x800000000d007812 */ /* 0x000fc800078eb800 */
[----:B------:R-:W-:Y:S01]  /*1690*/  DFMA R10, R4, R10, R4 ;  /* 0x0000000a040a722b */ /* 0x000fe20000000004 */
[----:B------:R-:W-:-:S05]  /*16a0*/  FSEL R0, R0, R13, !P0 ;  /* 0x0000000d00007208 */ /* 0x000fca0004000000 */
[----:B------:R-:W-:Y:S02]  /*16b0*/  FMUL R0, R0, 180 ;  /* 0x4334000000007820 */ /* 0x000fe40000400000 */
[C---:B------:R-:W-:Y:S02]  /*16c0*/  DFMA R4, R10.reuse, -R2, 1 ;  /* 0x3ff000000a04742b */ /* 0x040fe40000000802 */
[----:B------:R-:W0:Y:S06]  /*16d0*/  F2F.F64.F32 R14, R0 ;  /* 0x00000000000e7310 */ /* 0x000e2c0000201800 */
        /* <DEDUP_REMOVED lines=11> */
[----:B-1----:R-:W-:Y:S05]  /*1790*/  CALL.REL.NOINC `($__internal_3_$__cuda_sm20_div_rn_f64_full) ;  /* 0x0000002800747944 */ /* 0x002fea0003c00000 */
[----:B------:R-:W-:-:S07]  /*17a0*/  IMAD.MOV.U32 R3, RZ, RZ, R11 ;  /* 0x000000ffff037224 */ /* 0x000fce00078e000b */
.L_x_108:
[----:B------:R-:W-:Y:S05]  /*17b0*/  BSYNC.RECONVERGENT B1 ;  /* 0x0000000000017941 */ /* 0x000fea0003800200 */
.L_x_107:
[----:B------:R3:W4:Y:S02]  /*17c0*/  F2F.F32.F64 R5, R2 ;  /* 0x0000000200057310 */ /* 0x0007240000301000 */
.L_x_101:
[----:B------:R-:W-:Y:S05]  /*17d0*/  BSYNC.RECONVERGENT B0 ;  /* 0x0000000000007941 */ /* 0x000fea0003800200 */
.L_x_96:
[C---:B-1----:R-:W-:Y:S01]  /*17e0*/  FSETP.GEU.AND P0, PT, |R6|.reuse, 90, PT ;  /* 0x42b400000600780b */ /* 0x042fe20003f0e200 */
[----:B------:R-:W-:Y:S01]  /*17f0*/  BSSY.RECONVERGENT B0, `(.L_x_109) ;  /* 0x0000036000007945 */ /* 0x000fe20003800200 */
[----:B0--3--:R-:W-:-:S11]  /*1800*/  FADD R3, |R6|, -RZ ;  /* 0x800000ff06037221 */ /* 0x009fd60000000200 */
[----:B------:R-:W-:Y:S05]  /*1810*/  @!P0 BRA `(.L_x_110) ;  /* 0x0000000000cc8947 */ /* 0x000fea0003800000 */
[----:B------:R-:W-:-:S13]  /*1820*/  FSETP.GTU.AND P0, PT, R3, 754974720, PT ;  /* 0x4e3400000300780b */ /* 0x000fda0003f0c000 */
[----:B------:R-:W-:Y:S05]  /*1830*/  @P0 BRA `(.L_x_111) ;  /* 0x00000000005c0947 */ /* 0x000fea0003800000 */
[----:B------:R-:W-:Y:S01]  /*1840*/  FMUL R0, R3, 0.011111111380159854889 ;  /* 0x3c360b6103007820 */ /* 0x000fe20000400000 */
[----:B------:R-:W-:Y:S05]  /*1850*/  BSSY.RECONVERGENT B1, `(.L_x_112) ;  /* 0x0000013000017945 */ /* 0x000fea0003800200 */
[----:B------:R-:W0:Y:S02]  /*1860*/  FRND.TRUNC R0, R0 ;  /* 0x0000000000007307 */ /* 0x000e24000020d000 */
[----:B0-----:R-:W-:-:S05]  /*1870*/  FFMA R2, R0, -90, R3 ;  /* 0xc2b4000000027823 */ /* 0x001fca0000000003 */
[----:B------:R-:W-:-:S13]  /*1880*/  ISETP.GE.U32.AND P0, PT, R2, 0x42b40000, PT ;  /* 0x42b400000200780c */ /* 0x000fda0003f06070 */
[----:B------:R-:W-:Y:S05]  /*1890*/  @!P0 BRA `(.L_x_113) ;  /* 0x0000000000388947 */ /* 0x000fea0003800000 */
[----:B------:R-:W-:-:S04]  /*18a0*/  ISETP.GE.U32.AND P0, PT, R2, -0x7fffffff, PT ;  /* 0x800000010200780c */ /* 0x000fc80003f06070 */
[----:B------:R-:W-:-:S09]  /*18b0*/  FSETP.GEU.OR P1, PT, R2, -90, !P0 ;  /* 0xc2b400000200780b */ /* 0x000fd2000472e400 */
[----:B------:R-:W-:-:S04]  /*18c0*/  @P0 FADD R4, R0, -1 ;  /* 0xbf80000000040421 */ /* 0x000fc80000000000 */
[----:B------:R-:W-:-:S04]  /*18d0*/  @!P1 FADD R4, R4, -1 ;  /* 0xbf80000004049421 */ /* 0x000fc80000000000 */
[----:B------:R-:W-:Y:S01]  /*18e0*/  @P0 IMAD.MOV.U32 R0, RZ, RZ, R4 ;  /* 0x000000ffff000224 */ /* 0x000fe200078e0004 */
[----:B------:R-:W-:Y:S06]  /*18f0*/  @P0 BRA `(.L_x_113) ;  /* 0x0000000000200947 */ /* 0x000fec0003800000 */
[----:B------:R-:W-:Y:S01]  /*1900*/  FSETP.GE.AND P0, PT, R2, 180, PT ;  /* 0x433400000200780b */ /* 0x000fe20003f06000 */
[----:B------:R-:W-:-:S12]  /*1910*/  FADD R0, R0, 1 ;  /* 0x3f80000000007421 */ /* 0x000fd80000000000 */
[----:B------:R-:W-:-:S04]  /*1920*/  @P0 IMAD.MOV.U32 R11, RZ, RZ, 0x42b40000 ;  /* 0x42b40000ff0b0424 */ /* 0x000fc800078e00ff */
[----:B------:R-:W-:-:S05]  /*1930*/  @P0 FFMA R2, R11, -3, R2 ;  /* 0xc04000000b020823 */ /* 0x000fca0000000002 */
[----:B------:R-:W-:Y:S01]  /*1940*/  FSETP.GE.AND P1, PT, R2, RZ, P0 ;  /* 0x000000ff0200720b */ /* 0x000fe20000726000 */
[----:B------:R-:W-:-:S12]  /*1950*/  @P0 FADD R2, R0, 1 ;  /* 0x3f80000000020421 */ /* 0x000fd80000000000 */
[----:B------:R-:W-:-:S05]  /*1960*/  @P1 FADD R2, R2, 1 ;  /* 0x3f80000002021421 */ /* 0x000fca0000000000 */
[----:B------:R-:W-:-:S07]  /*1970*/  @P0 MOV R0, R2 ;  /* 0x0000000200000202 */ /* 0x000fce0000000f00 */
.L_x_113:
[----:B------:R-:W-:Y:S05]  /*1980*/  BSYNC.RECONVERGENT B1 ;  /* 0x0000000000017941 */ /* 0x000fea0003800200 */
.L_x_112:
[----:B------:R-:W-:Y:S01]  /*1990*/  FFMA R3, R0, -90, R3 ;  /* 0xc2b4000000037823 */ /* 0x000fe20000000003 */
[----:B------:R-:W-:Y:S06]  /*19a0*/  BRA `(.L_x_110) ;  /* 0x0000000000687947 */ /* 0x000fec0003800000 */
.L_x_111:
[C---:B------:R-:W-:Y:S01]  /*19b0*/  LOP3.LUT R0, R3.reuse, 0xff800000, RZ, 0xc0, !PT ;  /* 0xff80000003007812 */ /* 0x040fe200078ec0ff */
[----:B------:R-:W-:Y:S01]  /*19c0*/  IMAD.MOV.U32 R10, RZ, RZ, 0x7fffffff ;  /* 0x7fffffffff0a7424 */ /* 0x000fe200078e00ff */
[C---:B------:R-:W-:Y:S01]  /*19d0*/  ISETP.GT.U32.AND P0, PT, R3.reuse, 0x7f7fffff, PT ;  /* 0x7f7fffff0300780c */ /* 0x040fe20003f04070 */
[----:B------:R-:W-:Y:S02]  /*19e0*/  BSSY.RECONVERGENT B1, `(.L_x_114) ;  /* 0x0000014000017945 */ /* 0x000fe40003800200 */
[----:B------:R-:W-:Y:S01]  /*19f0*/  VIADD R2, R0, 0xbd800000 ;  /* 0xbd80000000027836 */ /* 0x000fe20000000000 */
[----:B------:R-:W-:Y:S02]  /*1a00*/  LOP3.LUT R0, R3, 0x7fffff, RZ, 0xc0, !PT ;  /* 0x007fffff03007812 */ /* 0x000fe400078ec0ff */
[----:B------:R-:W-:Y:S02]  /*1a10*/  FSEL R10, R10, 536870912, P0 ;  /* 0x4e0000000a0a7808 */ /* 0x000fe40000000000 */
[----:B------:R-:W-:-:S02]  /*1a20*/  ISETP.NE.AND P1, PT, R2, RZ, PT ;  /* 0x000000ff0200720c */ /* 0x000fc40003f25270 */
[----:B------:R-:W-:-:S11]  /*1a30*/  LOP3.LUT R0, R0, 0x3f800000, RZ, 0xfc, !PT ;  /* 0x3f80000000007812 */ /* 0x000fd600078efcff */
[----:B------:R-:W-:Y:S05]  /*1a40*/  @!P1 BRA `(.L_x_115) ;  /* 0x0000000000349947 */ /* 0x000fea0003800000 */
.L_x_116:
[----:B------:R-:W-:-:S04]  /*1a50*/  VIMNMX.U32 R3, PT, PT, R2, 0xb800000, PT ;  /* 0x0b80000002037848 */ /* 0x000fc80003fe0000 */
[C---:B------:R-:W-:Y:S01]  /*1a60*/  IADD3 R2, PT, PT, -R3.reuse, R2, RZ ;  /* 0x0000000203027210 */ /* 0x040fe20007ffe1ff */
[----:B------:R-:W-:-:S03]  /*1a70*/  IMAD.IADD R0, R3, 0x1, R0 ;  /* 0x0000000103007824 */ /* 0x000fc600078e0200 */
[----:B------:R-:W-:Y:S01]  /*1a80*/  ISETP.NE.AND P1, PT, R2, RZ, PT ;  /* 0x000000ff0200720c */ /* 0x000fe20003f25270 */
[----:B------:R-:W-:-:S04]  /*1a90*/  FMUL R11, R0, 0.71111112833023071289 ;  /* 0x3f360b61000b7820 */ /* 0x000fc80000400000 */
[----:B------:R-:W-:-:S04]  /*1aa0*/  FFMA R4, R11, -1.40625, R0 ;  /* 0xbfb400000b047823 */ /* 0x000fc80000000000 */
[----:B------:R-:W-:-:S04]  /*1ab0*/  FFMA R11, R4, 0.71111112833023071289, R11 ;  /* 0x3f360b61040b7823 */ /* 0x000fc8000000000b */
[----:B------:R-:W-:-:S04]  /*1ac0*/  FFMA R4, R11, -1.40625, R0 ;  /* 0xbfb400000b047823 */ /* 0x000fc80000000000 */
[----:B------:R-:W-:-:S04]  /*1ad0*/  FFMA.RZ R4, R4, 0.71111112833023071289, R11 ;  /* 0x3f360b6104047823 */ /* 0x000fc8000000c00b */
[----:B------:R-:W0:Y:S02]  /*1ae0*/  FRND.TRUNC R11, R4 ;  /* 0x00000004000b7307 */ /* 0x000e24000020d000 */
[----:B0-----:R-:W-:-:S05]  /*1af0*/  FFMA R0, R11, -1.40625, R0 ;  /* 0xbfb400000b007823 */ /* 0x001fca0000000000 */
[----:B------:R-:W-:-:S13]  /*1b00*/  ISETP.NE.AND P0, PT, R0, RZ, PT ;  /* 0x000000ff0000720c */ /* 0x000fda0003f05270 */
[----:B------:R-:W-:Y:S05]  /*1b10*/  @P0 BRA P1, `(.L_x_116) ;  /* 0xfffffffc00cc0947 */ /* 0x000fea000083ffff */
.L_x_115:
[----:B------:R-:W-:Y:S05]  /*1b20*/  BSYNC.RECONVERGENT B1 ;  /* 0x0000000000017941 */ /* 0x000fea0003800200 */
.L_x_114:
[----:B------:R-:W-:-:S04]  /*1b30*/  FMUL R3, R0, 1.1920928955078125e-07 ;  /* 0x3400000000037820 */ /* 0x000fc80000400000 */
[----:B------:R-:W-:-:S07]  /*1b40*/  FMUL R3, R10, R3 ;  /* 0x000000030a037220 */ /* 0x000fce0000400000 */
.L_x_110:
[----:B------:R-:W-:Y:S05]  /*1b50*/  BSYNC.RECONVERGENT B0 ;  /* 0x0000000000007941 */ /* 0x000fea0003800200 */
.L_x_109:
[C---:B------:R-:W-:Y:S01]  /*1b60*/  FSETP.NAN.AND P0, PT, |R3|.reuse, |R3|, PT ;  /* 0x400000030300720b */ /* 0x040fe20003f08200 */
[----:B------:R-:W-:Y:S01]  /*1b70*/  BSSY.RECONVERGENT B0, `(.L_x_117) ;  /* 0x00000ee000007945 */ /* 0x000fe20003800200 */
[----:B------:R-:W-:-:S04]  /*1b80*/  LOP3.LUT R0, R3, 0x80000000, R6, 0xb8, !PT ;  /* 0x8000000003007812 */ /* 0x000fc800078eb806 */
[----:B------:R-:W-:-:S04]  /*1b90*/  FSEL R0, R3, R0, P0 ;  /* 0x0000000003007208 */ /* 0x000fc80000000000 */
[----:B------:R-:W-:-:S13]  /*1ba0*/  FSETP.NEU.AND P0, PT, R0, RZ, PT ;  /* 0x000000ff0000720b */ /* 0x000fda0003f0d000 */
[----:B------:R-:W-:Y:S05]  /*1bb0*/  @P0 BRA `(.L_x_118) ;  /* 0x0000000000b40947 */ /* 0x000fea0003800000 */
[----:B------:R-:W-:Y:S01]  /*1bc0*/  IMAD.MOV.U32 R3, RZ, RZ, 0x42b40000 ;  /* 0x42b40000ff037424 */ /* 0x000fe200078e00ff */
[----:B------:R-:W0:Y:S01]  /*1bd0*/  FCHK P0, R6, 90 ;  /* 0x42b4000006007902 */ /* 0x000e220000000000 */
[----:B------:R-:W-:Y:S01]  /*1be0*/  IMAD.MOV.U32 R0, RZ, RZ, 0x3c360b61 ;  /* 0x3c360b61ff007424 */ /* 0x000fe200078e00ff */
[----:B------:R-:W-:Y:S03]  /*1bf0*/  BSSY.RECONVERGENT B1, `(.L_x_119) ;  /* 0x000000a000017945 */ /* 0x000fe60003800200 */
[----:B------:R-:W-:-:S04]  /*1c00*/  FFMA R3, -R3, R0, 1 ;  /* 0x3f80000003037423 */ /* 0x000fc80000000100 */
[----:B------:R-:W-:-:S04]  /*1c10*/  FFMA R3, R3, R0, 0.011111111380159854889 ;  /* 0x3c360b6103037423 */ /* 0x000fc80000000000 */
[----:B------:R-:W-:-:S04]  /*1c20*/  FFMA R11, R3, R6, RZ ;  /* 0x00000006030b7223 */ /* 0x000fc800000000ff */
[----:B------:R-:W-:-:S04]  /*1c30*/  FFMA R0, R11, -90, R6 ;  /* 0xc2b400000b007823 */ /* 0x000fc80000000006 */
[----:B------:R-:W-:Y:S01]  /*1c40*/  FFMA R0, R3, R0, R11 ;  /* 0x0000000003007223 */ /* 0x000fe2000000000b */
[----:B0-----:R-:W-:Y:S06]  /*1c50*/  @!P0 BRA `(.L_x_120) ;  /* 0x00000000000c8947 */ /* 0x001fec0003800000 */
[----:B------:R-:W-:Y:S01]  /*1c60*/  IMAD.MOV.U32 R11, RZ, RZ, 0x42b40000 ;  /* 0x42b40000ff0b7424 */ /* 0x000fe200078e00ff */
[----:B------:R-:W-:-:S07]  /*1c70*/  MOV R10, 0x1c90 ;  /* 0x00001c90000a7802 */ /* 0x000fce0000000f00 */
[----:B--2-4-:R-:W-:Y:S05]  /*1c80*/  CALL.REL.NOINC `($__internal_6_$__cuda_sm3x_div_rn_noftz_f32_slowpath) ;  /* 0x0000002c00d47944 */ /* 0x014fea0003c00000 */
.L_x_120:
[----:B------:R-:W-:Y:S05]  /*1c90*/  BSYNC.RECONVERGENT B1 ;  /* 0x0000000000017941 */ /* 0x000fea0003800200 */
.L_x_119:
[C---:B------:R-:W-:Y:S01]  /*1ca0*/  FSETP.GEU.AND P0, PT, R0.reuse, -0.5, PT ;  /* 0xbf0000000000780b */ /* 0x040fe20003f0e000 */
[----:B------:R-:W-:Y:S01]  /*1cb0*/  FADD R10, R0, 0.5 ;  /* 0x3f000000000a7421 */ /* 0x000fe20000000000 */
[----:B------:R-:W-:-:S11]  /*1cc0*/  IMAD.MOV.U32 R12, RZ, RZ, 0x3f800000 ;  /* 0x3f800000ff0c7424 */ /* 0x000fd600078e00ff */
[----:B------:R-:W0:Y:S08]  /*1cd0*/  @!P0 FRND.CEIL R0, -R10 ;  /* 0x8000000a00008307 */ /* 0x000e300000209000 */
[----:B0-----:R-:W-:Y:S08]  /*1ce0*/  @!P0 F2I.S64.TRUNC R2, -R0 ;  /* 0x8000000000028311 */ /* 0x001ff0000020d900 */
[----:B------:R-:W0:Y:S08]  /*1cf0*/  @P0 F2I.S64.FLOOR R2, R10 ;  /* 0x0000000a00020311 */ /* 0x000e300000205900 */
[----:B0-----:R-:W0:Y:S08]  /*1d00*/  I2F.S64 R2, R2 ;  /* 0x0000000200027312 */ /* 0x001e300000301400 */
[----:B0-----:R-:W0:Y:S02]  /*1d10*/  F2I.TRUNC.NTZ R4, |R2| ;  /* 0x4000000200047305 */ /* 0x001e24000020f100 */
[----:B0-----:R-:W-:-:S04]  /*1d20*/  SHF.R.S32.HI R11, RZ, 0x1f, R4 ;  /* 0x0000001fff0b7819 */ /* 0x001fc80000011404 */
[----:B------:R-:W-:-:S04]  /*1d30*/  LEA.HI R11, R11, R4, RZ, 0x2 ;  /* 0x000000040b0b7211 */ /* 0x000fc800078f10ff */
[----:B------:R-:W-:-:S04]  /*1d40*/  LOP3.LUT R11, R11, 0xfffffffc, RZ, 0xc0, !PT ;  /* 0xfffffffc0b0b7812 */ /* 0x000fc800078ec0ff */
[----:B------:R-:W-:-:S04]  /*1d50*/  IADD3 R11, PT, PT, R4, -R11, RZ ;  /* 0x8000000b040b7210 */ /* 0x000fc80007ffe0ff */
[----:B------:R-:W-:-:S13]  /*1d60*/  ISETP.NE.AND P0, PT, R11, 0x3, PT ;  /* 0x000000030b00780c */ /* 0x000fda0003f05270 */
[----:B------:R-:W-:Y:S05]  /*1d70*/  @!P0 BRA `(.L_x_121) ;  /* 0x0000000000348947 */ /* 0x000fea0003800000 */
[----:B------:R-:W-:-:S13]  /*1d80*/  ISETP.NE.AND P0, PT, R11, 0x2, PT ;  /* 0x000000020b00780c */ /* 0x000fda0003f05270 */
[----:B------:R-:W-:Y:S05]  /*1d90*/  @!P0 BRA `(.L_x_122) ;  /* 0x0000000000208947 */ /* 0x000fea0003800000 */
[----:B------:R-:W-:Y:S01]  /*1da0*/  ISETP.NE.AND P0, PT, R11, 0x1, PT ;  /* 0x000000010b00780c */ /* 0x000fe20003f05270 */
[----:B------:R-:W-:Y:S02]  /*1db0*/  IMAD.MOV.U32 R4, RZ, RZ, 0x3f800000 ;  /* 0x3f800000ff047424 */ /* 0x000fe400078e00ff */
[----:B------:R-:W-:-:S10]  /*1dc0*/  IMAD.MOV.U32 R3, RZ, RZ, RZ ;  /* 0x000000ffff037224 */ /* 0x000fd400078e00ff */
[----:B------:R-:W-:Y:S05]  /*1dd0*/  @P0 BRA `(.L_x_123) ;  /* 0x0000000c001c0947 */ /* 0x000fea0003800000 */
[----:B------:R-:W-:Y:S01]  /*1de0*/  FSETP.GT.AND P0, PT, R6, RZ, PT ;  /* 0x000000ff0600720b */ /* 0x000fe20003f04000 */
[----:B------:R-:W-:-:S03]  /*1df0*/  HFMA2 R4, -RZ, RZ, 0, 0 ;  /* 0x00000000ff047431 */ /* 0x000fc600000001ff */
[----:B------:R-:W-:Y:S01]  /*1e00*/  FSEL R3, R12, -1, P0 ;  /* 0xbf8000000c037808 */ /* 0x000fe20000000000 */
[----:B------:R-:W-:Y:S08]  /*1e10*/  BRA `(.L_x_123) ;  /* 0x0000000c000c7947 */ /* 0x000ff00003800000 */
.L_x_122:
[----:B------:R-:W-:Y:S02]  /*1e20*/  IMAD.MOV.U32 R4, RZ, RZ, -0x40800000 ;  /* 0xbf800000ff047424 */ /* 0x000fe400078e00ff */
[----:B------:R-:W-:Y:S01]  /*1e30*/  IMAD.MOV.U32 R3, RZ, RZ, RZ ;  /* 0x000000ffff037224 */ /* 0x000fe200078e00ff */
[----:B------:R-:W-:Y:S06]  /*1e40*/  BRA `(.L_x_123) ;  /* 0x0000000c00007947 */ /* 0x000fec0003800000 */
.L_x_121:
[----:B------:R-:W-:Y:S01]  /*1e50*/  FSETP.GT.AND P0, PT, R6, RZ, PT ;  /* 0x000000ff0600720b */ /* 0x000fe20003f04000 */
[----:B------:R-:W-:-:S03]  /*1e60*/  IMAD.MOV.U32 R4, RZ, RZ, RZ ;  /* 0x000000ffff047224 */ /* 0x000fc600078e00ff */
[----:B------:R-:W-:Y:S01]  /*1e70*/  FSEL R3, -R12, 1, P0 ;  /* 0x3f8000000c037808 */ /* 0x000fe20000000100 */
[----:B------:R-:W-:Y:S08]  /*1e80*/  BRA `(.L_x_123) ;  /* 0x0000000800f07947 */ /* 0x000ff00003800000 */
.L_x_118:
[----:B------:R-:W0:Y:S01]  /*1e90*/  MUFU.RCP64H R3, 180 ;  /* 0x4066800000037908 */ /* 0x000e220000001800 */
[----:B------:R-:W-:Y:S01]  /*1ea0*/  MOV R12, 0x0 ;  /* 0x00000000000c7802 */ /* 0x000fe20000000f00 */
[----:B------:R-:W-:Y:S01]  /*1eb0*/  IMAD.MOV.U32 R13, RZ, RZ, 0x40668000 ;  /* 0x40668000ff0d7424 */ /* 0x000fe200078e00ff */
[----:B------:R-:W-:Y:S01]  /*1ec0*/  UMOV UR4, 0x54442d18 ;  /* 0x54442d1800047882 */ /* 0x000fe20000000000 */
[----:B------:R-:W-:Y:S01]  /*1ed0*/  IMAD.MOV.U32 R2, RZ, RZ, 0x1 ;  /* 0x00000001ff027424 */ /* 0x000fe200078e00ff */
[----:B------:R-:W-:Y:S01]  /*1ee0*/  UMOV UR5, 0x400921fb ;  /* 0x400921fb00057882 */ /* 0x000fe20000000000 */
[----:B------:R-:W-:Y:S02]  /*1ef0*/  BSSY.RECONVERGENT B1, `(.L_x_124) ;  /* 0x0000014000017945 */ /* 0x000fe40003800200 */
[----:B------:R-:W1:Y:S02]  /*1f00*/  F2F.F64.F32 R14, R6 ;  /* 0x00000006000e7310 */ /* 0x000e640000201800 */
[----:B0-----:R-:W-:-:S02]  /*1f10*/  DFMA R10, R2, -R12, 1 ;  /* 0x3ff00000020a742b */ /* 0x001fc4000000080c */
[----:B-1----:R-:W-:-:S06]  /*1f20*/  DMUL R14, R14, UR4 ;  /* 0x000000040e0e7c28 */ /* 0x002fcc0008000000 */
[----:B------:R-:W-:-:S08]  /*1f30*/  DFMA R10, R10, R10, R10 ;  /* 0x0000000a0a0a722b */ /* 0x000fd0000000000a */
[----:B------:R-:W-:Y:S01]  /*1f40*/  DFMA R10, R2, R10, R2 ;  /* 0x0000000a020a722b */ /* 0x000fe20000000002 */
[----:B------:R-:W-:-:S07]  /*1f50*/  FSETP.GEU.AND P1, PT, |R15|, 6.5827683646048100446e-37, PT ;  /* 0x036000000f00780b */ /* 0x000fce0003f2e200 */
[----:B------:R-:W-:-:S08]  /*1f60*/  DFMA R2, R10, -R12, 1 ;  /* 0x3ff000000a02742b */ /* 0x000fd0000000080c */
[----:B------:R-:W-:-:S08]  /*1f70*/  DFMA R2, R10, R2, R10 ;  /* 0x000000020a02722b */ /* 0x000fd0000000000a */
[----:B------:R-:W-:-:S08]  /*1f80*/  DMUL R10, R14, R2 ;  /* 0x000000020e0a7228 */ /* 0x000fd00000000000 */
[----:B------:R-:W-:-:S08]  /*1f90*/  DFMA R12, R10, -180, R14 ;  /* 0xc06680000a0c782b */ /* 0x000fd0000000000e */
[----:B------:R-:W-:-:S10]  /*1fa0*/  DFMA R2, R2, R12, R10 ;  /* 0x0000000c0202722b */ /* 0x000fd4000000000a */
[----:B------:R-:W-:-:S05]  /*1fb0*/  FFMA R0, RZ, 3.6015625, R3 ;  /* 0x40668000ff007823 */ /* 0x000fca0000000003 */
[----:B------:R-:W-:-:S13]  /*1fc0*/  FSETP.GT.AND P0, PT, |R0|, 1.469367938527859385e-39, PT ;  /* 0x001000000000780b */ /* 0x000fda0003f04200 */
[----:B------:R-:W-:Y:S05]  /*1fd0*/  @P0 BRA P1, `(.L_x_125) ;  /* 0x0000000000140947 */ /* 0x000fea0000800000 */
[----:B------:R-:W-:Y:S01]  /*1fe0*/  IMAD.MOV.U32 R12, RZ, RZ, RZ ;  /* 0x000000ffff0c7224 */ /* 0x000fe200078e00ff */
[----:B------:R-:W-:Y:S02]  /*1ff0*/  MOV R13, 0x40668000 ;  /* 0x40668000000d7802 */ /* 0x000fe40000000f00 */
[----:B------:R-:W-:-:S07]  /*2000*/  MOV R28, 0x2020 ;  /* 0x00002020001c7802 */ /* 0x000fce0000000f00 */
[----:B--2-4-:R-:W-:Y:S05]  /*2010*/  CALL.REL.NOINC `($__internal_3_$__cuda_sm20_div_rn_f64_full) ;  /* 0x0000002000547944 */ /* 0x014fea0003c00000 */
[----:B------:R-:W-:-:S07]  /*2020*/  IMAD.MOV.U32 R3, RZ, RZ, R11 ;  /* 0x000000ffff037224 */ /* 0x000fce00078e000b */
.L_x_125:
[----:B------:R-:W-:Y:S05]  /*2030*/  BSYNC.RECONVERGENT B1 ;  /* 0x0000000000017941 */ /* 0x000fea0003800200 */
.L_x_124:
[----:B------:R-:W0:Y:S01]  /*2040*/  F2F.F32.F64 R13, R2 ;  /* 0x00000002000d7310 */ /* 0x000e220000301000 */
[----:B------:R-:W-:Y:S01]  /*2050*/  BSSY.RECONVERGENT B1, `(.L_x_126) ;  /* 0x0000042000017945 */ /* 0x000fe20003800200 */
[C---:B0-----:R-:W-:Y:S01]  /*2060*/  FMUL R0, R13.reuse, 0.63661974668502807617 ;  /* 0x3f22f9830d007820 */ /* 0x041fe20000400000 */
[----:B------:R-:W-:-:S05]  /*2070*/  FSETP.GE.AND P0, PT, |R13|, 105615, PT ;  /* 0x47ce47800d00780b */ /* 0x000fca0003f06200 */
[----:B------:R-:W0:Y:S02]  /*2080*/  F2I.NTZ R0, R0 ;  /* 0x0000000000007305 */ /* 0x000e240000203100 */
[----:B0-----:R-:W-:Y:S01]  /*2090*/  I2FP.F32.S32 R12, R0 ;  /* 0x00000000000c7245 */ /* 0x001fe20000201400 */
[----:B------:R-:W-:-:S04]  /*20a0*/  IMAD.MOV.U32 R14, RZ, RZ, R0 ;  /* 0x000000ffff0e7224 */ /* 0x000fc800078e0000 */
[----:B------:R-:W-:-:S04]  /*20b0*/  FFMA R11, R12, -1.5707962512969970703, R13 ;  /* 0xbfc90fda0c0b7823 */ /* 0x000fc8000000000d */
[----:B------:R-:W-:-:S04]  /*20c0*/  FFMA R11, R12, -7.5497894158615963534e-08, R11 ;  /* 0xb3a221680c0b7823 */ /* 0x000fc8000000000b */
[----:B------:R-:W-:-:S04]  /*20d0*/  FFMA R12, R12, -5.3903029534742383927e-15, R11 ;  /* 0xa7c234c50c0c7823 */ /* 0x000fc8000000000b */
[----:B------:R-:W-:Y:S01]  /*20e0*/  IMAD.MOV.U32 R4, RZ, RZ, R12 ;  /* 0x000000ffff047224 */ /* 0x000fe200078e000c */
[----:B------:R-:W-:Y:S06]  /*20f0*/  @!P0 BRA `(.L_x_127) ;  /* 0x0000000000dc8947 */ /* 0x000fec0003800000 */
[----:B------:R-:W-:-:S13]  /*2100*/  FSETP.NEU.AND P0, PT, |R13|, +INF , PT ;  /* 0x7f8000000d00780b */ /* 0x000fda0003f0d200 */
[----:B------:R-:W-:Y:S01]  /*2110*/  @!P0 FMUL R4, RZ, R13 ;  /* 0x0000000dff048220 */ /* 0x000fe20000400000 */
[----:B------:R-:W-:Y:S01]  /*2120*/  @!P0 MOV R0, RZ ;  /* 0x000000ff00008202 */ /* 0x000fe20000000f00 */
[----:B------:R-:W-:Y:S06]  /*2130*/  @!P0 BRA `(.L_x_127) ;  /* 0x0000000000cc8947 */ /* 0x000fec0003800000 */
[----:B------:R-:W-:Y:S01]  /*2140*/  IMAD.SHL.U32 R2, R13, 0x100, RZ ;  /* 0x000001000d027824 */ /* 0x000fe200078e00ff */
[----:B------:R-:W0:Y:S01]  /*2150*/  LDCU.64 UR8, c[0x4][URZ] ;  /* 0x01000000ff0877ac */ /* 0x000e220008000a00 */
[----:B------:R-:W-:Y:S02]  /*2160*/  IMAD.MOV.U32 R6, RZ, RZ, RZ ;  /* 0x000000ffff067224 */ /* 0x000fe400078e00ff */
[----:B------:R-:W-:Y:S01]  /*2170*/  IMAD.MOV.U32 R0, RZ, RZ, R1 ;  /* 0x000000ffff007224 */ /* 0x000fe200078e0001 */
[----:B------:R-:W-:Y:S01]  /*2180*/  LOP3.LUT R17, R2, 0x80000000, RZ, 0xfc, !PT ;  /* 0x8000000002117812 */ /* 0x000fe200078efcff */
[----:B------:R-:W-:Y:S01]  /*2190*/  UMOV UR5, URZ ;  /* 0x000000ff00057c82 */ /* 0x000fe20008000000 */
[----:B------:R-:W-:-:S05]  /*21a0*/  UMOV UR4, URZ ;  /* 0x000000ff00047c82 */ /* 0x000fca0008000000 */
.L_x_128:
[----:B0-----:R-:W-:Y:S01]  /*21b0*/  MOV R10, UR8 ;  /* 0x00000008000a7c02 */ /* 0x001fe20008000f00 */
[----:B------:R-:W-:-:S05]  /*21c0*/  IMAD.U32 R11, RZ, RZ, UR9 ;  /* 0x00000009ff0b7e24 */ /* 0x000fca000f8e00ff */
[----:B------:R-:W3:Y:S01]  /*21d0*/  LDG.E.CONSTANT R2, desc[UR6][R10.64] ;  /* 0x000000060a027981 */ /* 0x000ee2000c1e9900 */
[----:B------:R-:W-:Y:S02]  /*21e0*/  UIADD3 UR8, UP0, UPT, UR8, 0x4, URZ ;  /* 0x0000000408087890 */ /* 0x000fe4000ff1e0ff */
[----:B------:R-:W-:Y:S02]  /*21f0*/  UIADD3 UR4, UPT, UPT, UR4, 0x1, URZ ;  /* 0x0000000104047890 */ /* 0x000fe4000fffe0ff */
[----:B------:R-:W-:Y:S02]  /*2200*/  UIADD3.X UR9, UPT, UPT, URZ, UR9, URZ, UP0, !UPT ;  /* 0x00000009ff097290 */ /* 0x000fe400087fe4ff */
[----:B------:R-:W-:Y:S01]  /*2210*/  UISETP.NE.AND UP0, UPT, UR4, 0x6, UPT ;  /* 0x000000060400788c */ /* 0x000fe2000bf05270 */
[----:B---3--:R-:W-:-:S03]  /*2220*/  IMAD.WIDE.U32 R2, R2, R17, RZ ;  /* 0x0000001102027225 */ /* 0x008fc600078e00ff */
[----:B------:R-:W-:-:S04]  /*2230*/  IADD3 R15, P0, PT, R2, R6, RZ ;  /* 0x00000006020f7210 */ /* 0x000fc80007f1e0ff */
[----:B------:R-:W-:Y:S01]  /*2240*/  IADD3.X R6, PT, PT, R3, UR5, RZ, P0, !PT ;  /* 0x0000000503067c10 */ /* 0x000fe200087fe4ff */
[----:B------:R0:W-:Y:S02]  /*2250*/  STL [R0], R15 ;  /* 0x0000000f00007387 */ /* 0x0001e40000100800 */
[----:B0-----:R-:W-:Y:S01]  /*2260*/  VIADD R0, R0, 0x4 ;  /* 0x0000000400007836 */ /* 0x001fe20000000000 */
[----:B------:R-:W-:Y:S06]  /*2270*/  BRA.U UP0, `(.L_x_128) ;  /* 0xfffffffd00cc7547 */ /* 0x000fec000b83ffff */
[----:B------:R-:W-:Y:S01]  /*2280*/  SHF.R.U32.HI R4, RZ, 0x17, R13 ;  /* 0x00000017ff047819 */ /* 0x000fe2000001160d */
[----:B------:R0:W-:Y:S03]  /*2290*/  STL [R1+0x18], R6 ;  /* 0x0000180601007387 */ /* 0x0001e60000100800 */
[C---:B------:R-:W-:Y:S02]  /*22a0*/  LOP3.LUT R0, R4.reuse, 0xe0, RZ, 0xc0, !PT ;  /* 0x000000e004007812 */ /* 0x040fe400078ec0ff */
[----:B------:R-:W-:-:S03]  /*22b0*/  LOP3.LUT P0, RZ, R4, 0x1f, RZ, 0xc0, !PT ;  /* 0x0000001f04ff7812 */ /* 0x000fc6000780c0ff */
[----:B------:R-:W-:-:S05]  /*22c0*/  VIADD R0, R0, 0xffffff80 ;  /* 0xffffff8000007836 */ /* 0x000fca0000000000 */
[----:B------:R-:W-:-:S05]  /*22d0*/  SHF.R.U32.HI R0, RZ, 0x5, R0 ;  /* 0x00000005ff007819 */ /* 0x000fca0000011600 */
[----:B------:R-:W-:-:S05]  /*22e0*/  IMAD R15, R0, -0x4, R1 ;  /* 0xfffffffc000f7824 */ /* 0x000fca00078e0201 */
[----:B------:R-:W3:Y:S04]  /*22f0*/  LDL R0, [R15+0x18] ;  /* 0x000018000f007983 */ /* 0x000ee80000100800 */
[----:B------:R-:W3:Y:S04]  /*2300*/  LDL R3, [R15+0x14] ;  /* 0x000014000f037983 */ /* 0x000ee80000100800 */
[----:B------:R-:W5:Y:S01]  /*2310*/  @P0 LDL R2, [R15+0x10] ;  /* 0x000010000f020983 */ /* 0x000f620000100800 */
[----:B------:R-:W-:Y:S01]  /*2320*/  LOP3.LUT R4, R4, 0x1f, RZ, 0xc0, !PT ;  /* 0x0000001f04047812 */ /* 0x000fe200078ec0ff */
[----:B------:R-:W-:Y:S01]  /*2330*/  UMOV UR4, 0x54442d19 ;  /* 0x54442d1900047882 */ /* 0x000fe20000000000 */
[----:B------:R-:W-:-:S02]  /*2340*/  UMOV UR5, 0x3bf921fb ;  /* 0x3bf921fb00057882 */ /* 0x000fc40000000000 */
[-C--:B---3--:R-:W-:Y:S02]  /*2350*/  @P0 SHF.L.W.U32.HI R0, R3, R4.reuse, R0 ;  /* 0x0000000403000219 */ /* 0x088fe40000010e00 */
[----:B-----5:R-:W-:Y:S02]  /*2360*/  @P0 SHF.L.W.U32.HI R3, R2, R4, R3 ;  /* 0x0000000402030219 */ /* 0x020fe40000010e03 */
[----:B------:R-:W-:Y:S02]  /*2370*/  ISETP.GE.AND P0, PT, R13, RZ, PT ;  /* 0x000000ff0d00720c */ /* 0x000fe40003f06270 */
[C---:B------:R-:W-:Y:S02]  /*2380*/  SHF.L.W.U32.HI R2, R3.reuse, 0x2, R0 ;  /* 0x0000000203027819 */ /* 0x040fe40000010e00 */
[----:B------:R-:W-:Y:S02]  /*2390*/  SHF.L.U32 R3, R3, 0x2, RZ ;  /* 0x0000000203037819 */ /* 0x000fe400000006ff */
[----:B------:R-:W-:-:S04]  /*23a0*/  SHF.R.S32.HI R4, RZ, 0x1f, R2 ;  /* 0x0000001fff047819 */ /* 0x000fc80000011402 */
[C---:B------:R-:W-:Y:S02]  /*23b0*/  LOP3.LUT R10, R4.reuse, R3, RZ, 0x3c, !PT ;  /* 0x00000003040a7212 */ /* 0x040fe400078e3cff */
[----:B------:R-:W-:Y:S02]  /*23c0*/  LOP3.LUT R11, R4, R2, RZ, 0x3c, !PT ;  /* 0x00000002040b7212 */ /* 0x000fe400078e3cff */
[----:B------:R-:W-:Y:S02]  /*23d0*/  SHF.R.U32.HI R3, RZ, 0x1e, R0 ;  /* 0x0000001eff037819 */ /* 0x000fe40000011600 */
[C---:B------:R-:W-:Y:S02]  /*23e0*/  LOP3.LUT R4, R2.reuse, R13, RZ, 0x3c, !PT ;  /* 0x0000000d02047212 */ /* 0x040fe400078e3cff */
[----:B------:R-:W1:Y:S01]  /*23f0*/  I2F.F64.S64 R10, R10 ;  /* 0x0000000a000a7312 */ /* 0x000e620000301c00 */
[----:B------:R-:W-:Y:S02]  /*2400*/  LEA.HI R0, R2, R3, RZ, 0x1 ;  /* 0x0000000302007211 */ /* 0x000fe400078f08ff */
[----:B------:R-:W-:-:S03]  /*2410*/  ISETP.GE.AND P1, PT, R4, RZ, PT ;  /* 0x000000ff0400720c */ /* 0x000fc60003f26270 */
[----:B------:R-:W-:-:S04]  /*2420*/  IMAD.MOV R2, RZ, RZ, -R0 ;  /* 0x000000ffff027224 */ /* 0x000fc800078e0a00 */
[----:B------:R-:W-:Y:S01]  /*2430*/  @!P0 IMAD.MOV.U32 R0, RZ, RZ, R2 ;  /* 0x000000ffff008224 */ /* 0x000fe200078e0002 */
[----:B-1----:R-:W-:-:S10]  /*2440*/  DMUL R16, R10, UR4 ;  /* 0x000000040a107c28 */ /* 0x002fd40008000000 */
[----:B------:R-:W1:Y:S02]  /*2450*/  F2F.F32.F64 R16, R16 ;  /* 0x0000001000107310 */ /* 0x000e640000301000 */
[----:B01----:R-:W-:-:S07]  /*2460*/  FSEL R4, -R16, R16, !P1 ;  /* 0x0000001010047208 */ /* 0x003fce0004800100 */
.L_x_127:
[----:B------:R-:W-:Y:S05]  /*2470*/  BSYNC.RECONVERGENT B1 ;  /* 0x0000000000017941 */ /* 0x000fea0003800200 */
.L_x_126:
[----:B------:R-:W-:Y:S02]  /*2480*/  IMAD.MOV.U32 R15, RZ, RZ, 0x37cbac00 ;  /* 0x37cbac00ff0f7424 */ /* 0x000fe400078e00ff */
[----:B------:R-:W-:Y:S01]  /*2490*/  FMUL R2, R4, R4 ;  /* 0x0000000404027220 */ /* 0x000fe20000400000 */
[----:B------:R-:W-:Y:S01]  /*24a0*/  LOP3.LUT R6, R0, 0x1, RZ, 0xc0, !PT ;  /* 0x0000000100067812 */ /* 0x000fe200078ec0ff */
[----:B------:R-:W-:Y:S01]  /*24b0*/  BSSY.RECONVERGENT B1, `(.L_x_129) ;  /* 0x0000048000017945 */ /* 0x000fe20003800200 */
[----:B------:R-:W-:Y:S01]  /*24c0*/  MOV R17, 0x3d2aaabb ;  /* 0x3d2aaabb00117802 */ /* 0x000fe20000000f00 */
[----:B------:R-:W-:Y:S01]  /*24d0*/  FFMA R3, R2, R15, -0.0013887860113754868507 ;  /* 0xbab607ed02037423 */ /* 0x000fe2000000000f */
[----:B------:R-:W-:Y:S01]  /*24e0*/  ISETP.NE.U32.AND P0, PT, R6, 0x1, PT ;  /* 0x000000010600780c */ /* 0x000fe20003f05070 */
[----:B------:R-:W-:Y:S01]  /*24f0*/  IMAD.MOV.U32 R6, RZ, RZ, 0x3effffff ;  /* 0x3effffffff067424 */ /* 0x000fe200078e00ff */
[----:B------:R-:W-:Y:S02]  /*2500*/  LOP3.LUT P1, RZ, R0, 0x2, RZ, 0xc0, !PT ;  /* 0x0000000200ff7812 */ /* 0x000fe4000782c0ff */
[----:B------:R-:W-:-:S02]  /*2510*/  FSEL R11, R3, -0.00019574658654164522886, !P0 ;  /* 0xb94d4153030b7808 */ /* 0x000fc40004000000 */
[----:B------:R-:W-:Y:S02]  /*2520*/  FSEL R17, R17, 0.0083327032625675201416, !P0 ;  /* 0x3c0885e411117808 */ /* 0x000fe40004000000 */
[----:B------:R-:W-:Y:S02]  /*2530*/  FSEL R3, R4, 1, P0 ;  /* 0x3f80000004037808 */ /* 0x000fe40000000000 */
[----:B------:R-:W-:Y:S01]  /*2540*/  FSEL R4, -R6, -0.16666662693023681641, !P0 ;  /* 0xbe2aaaa806047808 */ /* 0x000fe20004000100 */
[C---:B------:R-:W-:Y:S01]  /*2550*/  FFMA R11, R2.reuse, R11, R17 ;  /* 0x0000000b020b7223 */ /* 0x040fe20000000011 */
[----:B------:R-:W-:Y:S01]  /*2560*/  FSETP.GE.AND P0, PT, |R13|, 105615, PT ;  /* 0x47ce47800d00780b */ /* 0x000fe20003f06200 */
[C---:B------:R-:W-:Y:S02]  /*2570*/  FFMA R0, R2.reuse, R3, RZ ;  /* 0x0000000302007223 */ /* 0x040fe400000000ff */
[----:B------:R-:W-:-:S04]  /*2580*/  FFMA R4, R2, R11, R4 ;  /* 0x0000000b02047223 */ /* 0x000fc80000000004 */
[----:B------:R-:W-:-:S04]  /*2590*/  FFMA R3, R0, R4, R3 ;  /* 0x0000000400037223 */ /* 0x000fc80000000003 */
[----:B------:R-:W-:Y:S02]  /*25a0*/  @P1 FADD R3, RZ, -R3 ;  /* 0x80000003ff031221 */ /* 0x000fe40000000000 */
[----:B------:R-:W-:Y:S05]  /*25b0*/  @!P0 BRA `(.L_x_130) ;  /* 0x0000000000dc8947 */ /* 0x000fea0003800000 */
[----:B------:R-:W-:-:S13]  /*25c0*/  FSETP.NEU.AND P0, PT, |R13|, +INF , PT ;  /* 0x7f8000000d00780b */ /* 0x000fda0003f0d200 */
[----:B------:R-:W-:Y:S01]  /*25d0*/  @!P0 FMUL R12, RZ, R13 ;  /* 0x0000000dff0c8220 */ /* 0x000fe20000400000 */
[----:B------:R-:W-:Y:S01]  /*25e0*/  @!P0 IMAD.MOV.U32 R14, RZ, RZ, RZ ;  /* 0x000000ffff0e8224 */ /* 0x000fe200078e00ff */
[----:B------:R-:W-:Y:S06]  /*25f0*/  @!P0 BRA `(.L_x_130) ;  /* 0x0000000000cc8947 */ /* 0x000fec0003800000 */
[----:B------:R-:W-:Y:S02]  /*2600*/  IMAD.SHL.U32 R2, R13, 0x100, RZ ;  /* 0x000001000d027824 */ /* 0x000fe400078e00ff */
[----:B------:R-:W-:Y:S02]  /*2610*/  HFMA2 R6, -RZ, RZ, 0, 0 ;  /* 0x00000000ff067431 */ /* 0x000fe400000001ff */
[----:B------:R-:W-:Y:S01]  /*2620*/  IMAD.MOV.U32 R0, RZ, RZ, R1 ;  /* 0x000000ffff007224 */ /* 0x000fe200078e0001 */
[----:B------:R-:W0:Y:S01]  /*2630*/  LDCU.64 UR8, c[0x4][URZ] ;  /* 0x01000000ff0877ac */ /* 0x000e220008000a00 */
[----:B------:R-:W-:Y:S01]  /*2640*/  LOP3.LUT R21, R2, 0x80000000, RZ, 0xfc, !PT ;  /* 0x8000000002157812 */ /* 0x000fe200078efcff */
[----:B------:R-:W-:Y:S01]  /*2650*/  UMOV UR5, URZ ;  /* 0x000000ff00057c82 */ /* 0x000fe20008000000 */
[----:B------:R-:W-:-:S05]  /*2660*/  UMOV UR4, URZ ;  /* 0x000000ff00047c82 */ /* 0x000fca0008000000 */
.L_x_131:
[----:B0-----:R-:W-:Y:S02]  /*2670*/  IMAD.U32 R16, RZ, RZ, UR8 ;  /* 0x00000008ff107e24 */ /* 0x001fe4000f8e00ff */
        /* <DEDUP_REMOVED lines=10> */
[----:B0-----:R-:W-:Y:S01]  /*2720*/  IADD3 R0, PT, PT, R0, 0x4, RZ ;  /* 0x0000000400007810 */ /* 0x001fe20007ffe0ff */
        /* <DEDUP_REMOVED lines=13> */
[----:B------:R-:W-:Y:S01]  /*2800*/  UMOV UR5, 0x3bf921fb ;  /* 0x3bf921fb00057882 */ /* 0x000fe20000000000 */
[----:B------:R-:W-:-:S02]  /*2810*/  ISETP.GE.AND P1, PT, R13, RZ, PT ;  /* 0x000000ff0d00720c */ /* 0x000fc40003f26270 */
[-C--:B---3--:R-:W-:Y:S02]  /*2820*/  @P0 SHF.L.W.U32.HI R0, R11, R4.reuse, R0 ;  /* 0x000000040b000219 */ /* 0x088fe40000010e00 */
[----:B-----5:R-:W-:Y:S02]  /*2830*/  @P0 SHF.L.W.U32.HI R11, R2, R4, R11 ;  /* 0x00000004020b0219 */ /* 0x020fe40000010e0b */
[--C-:B------:R-:W-:Y:S02]  /*2840*/  SHF.R.U32.HI R19, RZ, 0x1e, R0.reuse ;  /* 0x0000001eff137819 */ /* 0x100fe40000011600 */
[C---:B------:R-:W-:Y:S01]  /*2850*/  SHF.L.W.U32.HI R2, R11.reuse, 0x2, R0 ;  /* 0x000000020b027819 */ /* 0x040fe20000010e00 */
[----:B------:R-:W-:-:S03]  /*2860*/  IMAD.SHL.U32 R11, R11, 0x4, RZ ;  /* 0x000000040b0b7824 */ /* 0x000fc600078e00ff */
[----:B------:R-:W-:Y:S02]  /*2870*/  SHF.R.S32.HI R4, RZ, 0x1f, R2 ;  /* 0x0000001fff047819 */ /* 0x000fe40000011402 */
[----:B------:R-:W-:Y:S02]  /*2880*/  LEA.HI R14, R2, R19, RZ, 0x1 ;  /* 0x00000013020e7211 */ /* 0x000fe400078f08ff */
[C---:B------:R-:W-:Y:S02]  /*2890*/  LOP3.LUT R10, R4.reuse, R11, RZ, 0x3c, !PT ;  /* 0x0000000b040a7212 */ /* 0x040fe400078e3cff */
[----:B------:R-:W-:Y:S01]  /*28a0*/  LOP3.LUT R11, R4, R2, RZ, 0x3c, !PT ;  /* 0x00000002040b7212 */ /* 0x000fe200078e3cff */
[----:B------:R-:W-:Y:S01]  /*28b0*/  IMAD.MOV R0, RZ, RZ, -R14 ;  /* 0x000000ffff007224 */ /* 0x000fe200078e0a0e */
[----:B------:R-:W-:-:S04]  /*28c0*/  LOP3.LUT R13, R2, R13, RZ, 0x3c, !PT ;  /* 0x0000000d020d7212 */ /* 0x000fc800078e3cff */
[----:B------:R-:W1:Y:S01]  /*28d0*/  I2F.F64.S64 R10, R10 ;  /* 0x0000000a000a7312 */ /* 0x000e620000301c00 */
[----:B------:R-:W-:Y:S02]  /*28e0*/  ISETP.GE.AND P0, PT, R13, RZ, PT ;  /* 0x000000ff0d00720c */ /* 0x000fe40003f06270 */
[----:B------:R-:W-:Y:S01]  /*28f0*/  @!P1 MOV R14, R0 ;  /* 0x00000000000e9202 */ /* 0x000fe20000000f00 */
[----:B-1----:R-:W-:-:S10]  /*2900*/  DMUL R16, R10, UR4 ;  /* 0x000000040a107c28 */ /* 0x002fd40008000000 */
[----:B------:R-:W1:Y:S02]  /*2910*/  F2F.F32.F64 R16, R16 ;  /* 0x0000001000107310 */ /* 0x000e640000301000 */
[----:B01----:R-:W-:-:S07]  /*2920*/  FSEL R12, -R16, R16, !P0 ;  /* 0x00000010100c7208 */ /* 0x003fce0004000100 */
.L_x_130:
[----:B------:R-:W-:Y:S05]  /*2930*/  BSYNC.RECONVERGENT B1 ;  /* 0x0000000000017941 */ /* 0x000fea0003800200 */
.L_x_129:
[----:B------:R-:W-:Y:S01]  /*2940*/  FMUL R0, R12, R12 ;  /* 0x0000000c0c007220 */ /* 0x000fe20000400000 */
[----:B------:R-:W-:Y:S01]  /*2950*/  LOP3.LUT R2, R14, 0x1, RZ, 0xc0, !PT ;  /* 0x000000010e027812 */ /* 0x000fe200078ec0ff */
[----:B------:R-:W-:Y:S02]  /*2960*/  IMAD.MOV.U32 R11, RZ, RZ, 0x3c0885e4 ;  /* 0x3c0885e4ff0b7424 */ /* 0x000fe400078e00ff */
[----:B------:R-:W-:Y:S01]  /*2970*/  FFMA R15, R0, R15, -0.0013887860113754868507 ;  /* 0xbab607ed000f7423 */ /* 0x000fe2000000000f */
[----:B------:R-:W-:Y:S01]  /*2980*/  ISETP.NE.U32.AND P0, PT, R2, 0x1, PT ;  /* 0x000000010200780c */ /* 0x000fe20003f05070 */
[----:B------:R-:W-:Y:S02]  /*2990*/  VIADD R14, R14, 0x1 ;  /* 0x000000010e0e7836 */ /* 0x000fe40000000000 */
[----:B------:R-:W-:Y:S01]  /*29a0*/  IMAD.MOV.U32 R2, RZ, RZ, 0x3e2aaaa8 ;  /* 0x3e2aaaa8ff027424 */ /* 0x000fe200078e00ff */
[----:B------:R-:W-:Y:S02]  /*29b0*/  FSEL R15, R15, -0.00019574658654164522886, P0 ;  /* 0xb94d41530f0f7808 */ /* 0x000fe40000000000 */
[----:B------:R-:W-:-:S02]  /*29c0*/  FSEL R11, R11, 0.041666727513074874878, !P0 ;  /* 0x3d2aaabb0b0b7808 */ /* 0x000fc40004000000 */
[----:B------:R-:W-:Y:S02]  /*29d0*/  LOP3.LUT P1, RZ, R14, 0x2, RZ, 0xc0, !PT ;  /* 0x000000020eff7812 */ /* 0x000fe4000782c0ff */
[----:B------:R-:W-:Y:S01]  /*29e0*/  FSEL R4, R12, 1, !P0 ;  /* 0x3f8000000c047808 */ /* 0x000fe20004000000 */
[----:B------:R-:W-:Y:S01]  /*29f0*/  FFMA R15, R0, R15, R11 ;  /* 0x0000000f000f7223 */ /* 0x000fe2000000000b */
[----:B------:R-:W-:-:S03]  /*2a00*/  FSEL R2, -R2, -0.4999999701976776123, !P0 ;  /* 0xbeffffff02027808 */ /* 0x000fc60004000100 */
[C---:B------:R-:W-:Y:S02]  /*2a10*/  FFMA R11, R0.reuse, R4, RZ ;  /* 0x00000004000b7223 */ /* 0x040fe400000000ff */
[----:B------:R-:W-:-:S04]  /*2a20*/  FFMA R2, R0, R15, R2 ;  /* 0x0000000f00027223 */ /* 0x000fc80000000002 */
[----:B------:R-:W-:-:S04]  /*2a30*/  FFMA R4, R11, R2, R4 ;  /* 0x000000020b047223 */ /* 0x000fc80000000004 */
[----:B------:R-:W-:-:S07]  /*2a40*/  @P1 FADD R4, RZ, -R4 ;  /* 0x80000004ff041221 */ /* 0x000fce0000000000 */
.L_x_123:
[----:B------:R-:W-:Y:S05]  /*2a50*/  BSYNC.RECONVERGENT B0 ;  /* 0x0000000000007941 */ /* 0x000fea0003800200 */
.L_x_117:
[----:B------:R-:W-:Y:S02]  /*2a60*/  HFMA2 R11, -RZ, RZ, 0.9638671875, 0.00022518634796142578125 ;  /* 0x3bb60b61ff0b7431 */ /* 0x000fe400000001ff */
[C---:B--2-4-:R-:W-:Y:S01]  /*2a70*/  FADD R6, -|R5|.reuse, 90 ;  /* 0x42b4000005067421 */ /* 0x054fe20000000300 */
[----:B------:R-:W-:Y:S01]  /*2a80*/  IMAD.MOV.U32 R0, RZ, RZ, 0x43340000 ;  /* 0x43340000ff007424 */ /* 0x000fe200078e00ff */
[----:B------:R-:W-:Y:S01]  /*2a90*/  BSSY.RECONVERGENT B0, `(.L_x_132) ;  /* 0x000000c000007945 */ /* 0x000fe20003800200 */
[----:B------:R-:W-:Y:S01]  /*2aa0*/  FADD R2, |R5|, -RZ ;  /* 0x800000ff05027221 */ /* 0x000fe20000000200 */
[----:B------:R-:W0:Y:S01]  /*2ab0*/  FCHK P0, R6, 180 ;  /* 0x4334000006007902 */ /* 0x000e220000000000 */
[----:B------:R-:W-:-:S04]  /*2ac0*/  FFMA R0, R11, -R0, 1 ;  /* 0x3f8000000b007423 */ /* 0x000fc80000000800 */
[----:B------:R-:W-:-:S04]  /*2ad0*/  FFMA R11, R0, R11, 0.0055555556900799274445 ;  /* 0x3bb60b61000b7423 */ /* 0x000fc8000000000b */
[----:B------:R-:W-:-:S04]  /*2ae0*/  FFMA R0, R6, R11, RZ ;  /* 0x0000000b06007223 */ /* 0x000fc800000000ff */
[----:B------:R-:W-:-:S04]  /*2af0*/  FFMA R10, R0, -180, R6 ;  /* 0xc3340000000a7823 */ /* 0x000fc80000000006 */
[----:B------:R-:W-:Y:S01]  /*2b00*/  FFMA R0, R11, R10, R0 ;  /* 0x0000000a0b007223 */ /* 0x000fe20000000000 */
[----:B0-----:R-:W-:Y:S06]  /*2b10*/  @!P0 BRA `(.L_x_133) ;  /* 0x00000000000c8947 */ /* 0x001fec0003800000 */
[----:B------:R-:W-:Y:S01]  /*2b20*/  IMAD.MOV.U32 R11, RZ, RZ, 0x43340000 ;  /* 0x43340000ff0b7424 */ /* 0x000fe200078e00ff */
[----:B------:R-:W-:-:S07]  /*2b30*/  MOV R10, 0x2b50 ;  /* 0x00002b50000a7802 */ /* 0x000fce0000000f00 */
[----:B------:R-:W-:Y:S05]  /*2b40*/  CALL.REL.NOINC `($__internal_6_$__cuda_sm3x_div_rn_noftz_f32_slowpath) ;  /* 0x0000002000247944 */ /* 0x000fea0003c00000 */
.L_x_133:
[----:B------:R-:W-:Y:S05]  /*2b50*/  BSYNC.RECONVERGENT B0 ;  /* 0x0000000000007941 */ /* 0x000fea0003800200 */
.L_x_132:
[----:B------:R-:W0:Y:S01]  /*2b60*/  F2F.F64.F32 R10, R0 ;  /* 0x00000000000a7310 */ /* 0x000e220000201800 */
[----:B------:R-:W-:Y:S01]  /*2b70*/  UMOV UR10, 0x54442d18 ;  /* 0x54442d18000a7882 */ /* 0x000fe20000000000 */
[----:B------:R-:W-:Y:S01]  /*2b80*/  UMOV UR11, 0x400921fb ;  /* 0x400921fb000b7882 */ /* 0x000fe20000000000 */
[----:B------:R-:W-:Y:S01]  /*2b90*/  BSSY.RECONVERGENT B0, `(.L_x_134) ;  /* 0x000013f000007945 */ /* 0x000fe20003800200 */
[----:B0-----:R-:W-:-:S10]  /*2ba0*/  DMUL R10, R10, UR10 ;  /* 0x0000000a0a0a7c28 */ /* 0x001fd40008000000 */
[----:B------:R-:W0:Y:S02]  /*2bb0*/  F2F.F32.F64 R10, R10 ;  /* 0x0000000a000a7310 */ /* 0x000e240000301000 */
[----:B0-----:R-:W-:-:S13]  /*2bc0*/  FSETP.GEU.AND P0, PT, R10, 9.9999997473787516356e-06, PT ;  /* 0x3727c5ac0a00780b */ /* 0x001fda0003f0e000 */
[----:B------:R-:W-:Y:S05]  /*2bd0*/  @P0 BRA `(.L_x_135) ;  /* 0x0000000000180947 */ /* 0x000fea0003800000 */
[----:B------:R-:W-:-:S13]  /*2be0*/  FSETP.GT.AND P0, PT, R5, RZ, PT ;  /* 0x000000ff0500720b */ /* 0x000fda0003f04000 */
[----:B------:R-:W-:Y:S02]  /*2bf0*/  @!P0 IMAD.MOV.U32 R5, RZ, RZ, 0x3f000000 ;  /* 0x3f000000ff058424 */ /* 0x000fe400078e00ff */
[CC--:B------:R-:W-:Y:S01]  /*2c00*/  @!P0 FMUL R0, R10.reuse, R10.reuse ;  /* 0x0000000a0a008220 */ /* 0x0c0fe20000400000 */
[----:B------:R-:W-:-:S03]  /*2c10*/  @P0 FMUL.D2 R16, R10, R10 ;  /* 0x0000000a0a100220 */ /* 0x000fc60000300000 */
[----:B------:R-:W-:Y:S01]  /*2c20*/  @!P0 FFMA R16, R0, -R5, 2 ;  /* 0x4000000000108423 */ /* 0x000fe20000000805 */
[----:B------:R-:W-:Y:S06]  /*2c30*/  BRA `(.L_x_136) ;  /* 0x0000001000d07947 */ /* 0x000fec0003800000 */
.L_x_135:
[----:B------:R-:W-:Y:S01]  /*2c40*/  FSETP.GEU.AND P0, PT, R2, 90, PT ;  /* 0x42b400000200780b */ /* 0x000fe20003f0e000 */
[----:B------:R-:W-:-:S12]  /*2c50*/  BSSY.RECONVERGENT B1, `(.L_x_137) ;  /* 0x0000035000017945 */ /* 0x000fd80003800200 */
[----:B------:R-:W-:Y:S05]  /*2c60*/  @!P0 BRA `(.L_x_138) ;  /* 0x0000000000cc8947 */ /* 0x000fea0003800000 */
[----:B------:R-:W-:-:S13]  /*2c70*/  FSETP.GTU.AND P0, PT, R2, 754974720, PT ;  /* 0x4e3400000200780b */ /* 0x000fda0003f0c000 */
[----:B------:R-:W-:Y:S05]  /*2c80*/  @P0 BRA `(.L_x_139) ;  /* 0x00000000005c0947 */ /* 0x000fea0003800000 */
[----:B------:R-:W-:Y:S01]  /*2c90*/  FMUL R0, R2, 0.011111111380159854889 ;  /* 0x3c360b6102007820 */ /* 0x000fe20000400000 */
[----:B------:R-:W-:Y:S03]  /*2ca0*/  BSSY.RECONVERGENT B2, `(.L_x_140) ;  /* 0x0000013000027945 */ /* 0x000fe60003800200 */
[----:B------:R-:W0:Y:S02]  /*2cb0*/  FRND.TRUNC R11, R0 ;  /* 0x00000000000b7307 */ /* 0x000e24000020d000 */
[----:B0-----:R-:W-:-:S05]  /*2cc0*/  FFMA R6, R11, -90, R2 ;  /* 0xc2b400000b067823 */ /* 0x001fca0000000002 */
[----:B------:R-:W-:-:S13]  /*2cd0*/  ISETP.GE.U32.AND P0, PT, R6, 0x42b40000, PT ;  /* 0x42b400000600780c */ /* 0x000fda0003f06070 */
[----:B------:R-:W-:Y:S05]  /*2ce0*/  @!P0 BRA `(.L_x_141) ;  /* 0x0000000000388947 */ /* 0x000fea0003800000 */
[----:B------:R-:W-:-:S04]  /*2cf0*/  ISETP.GE.U32.AND P0, PT, R6, -0x7fffffff, PT ;  /* 0x800000010600780c */ /* 0x000fc80003f06070 */
[----:B------:R-:W-:-:S09]  /*2d00*/  FSETP.GEU.OR P1, PT, R6, -90, !P0 ;  /* 0xc2b400000600780b */ /* 0x000fd2000472e400 */
[----:B------:R-:W-:-:S04]  /*2d10*/  @P0 FADD R0, R11, -1 ;  /* 0xbf8000000b000421 */ /* 0x000fc80000000000 */
[----:B------:R-:W-:-:S05]  /*2d20*/  @!P1 FADD R0, R0, -1 ;  /* 0xbf80000000009421 */ /* 0x000fca0000000000 */
[----:B------:R-:W-:Y:S01]  /*2d30*/  @P0 MOV R11, R0 ;  /* 0x00000000000b0202 */ /* 0x000fe20000000f00 */
[----:B------:R-:W-:Y:S06]  /*2d40*/  @P0 BRA `(.L_x_141) ;  /* 0x0000000000200947 */ /* 0x000fec0003800000 */
[----:B------:R-:W-:Y:S01]  /*2d50*/  FSETP.GE.AND P0, PT, R6, 180, PT ;  /* 0x433400000600780b */ /* 0x000fe20003f06000 */
[----:B------:R-:W-:-:S12]  /*2d60*/  FADD R11, R11, 1 ;  /* 0x3f8000000b0b7421 */ /* 0x000fd80000000000 */
[----:B------:R-:W-:-:S04]  /*2d70*/  @P0 IMAD.MOV.U32 R13, RZ, RZ, 0x42b40000 ;  /* 0x42b40000ff0d0424 */ /* 0x000fc800078e00ff */
[----:B------:R-:W-:-:S05]  /*2d80*/  @P0 FFMA R0, R13, -3, R6 ;  /* 0xc04000000d000823 */ /* 0x000fca0000000006 */
[----:B------:R-:W-:Y:S01]  /*2d90*/  FSETP.GE.AND P1, PT, R0, RZ, P0 ;  /* 0x000000ff0000720b */ /* 0x000fe20000726000 */
[----:B------:R-:W-:-:S12]  /*2da0*/  @P0 FADD R0, R11, 1 ;  /* 0x3f8000000b000421 */ /* 0x000fd80000000000 */
[----:B------:R-:W-:-:S04]  /*2db0*/  @P1 FADD R0, R0, 1 ;  /* 0x3f80000000001421 */ /* 0x000fc80000000000 */
[----:B------:R-:W-:-:S07]  /*2dc0*/  @P0 IMAD.MOV.U32 R11, RZ, RZ, R0 ;  /* 0x000000ffff0b0224 */ /* 0x000fce00078e0000 */
.L_x_141:
[----:B------:R-:W-:Y:S05]  /*2dd0*/  BSYNC.RECONVERGENT B2 ;  /* 0x0000000000027941 */ /* 0x000fea0003800200 */
.L_x_140:
[----:B------:R-:W-:Y:S01]  /*2de0*/  FFMA R2, R11, -90, R2 ;  /* 0xc2b400000b027823 */ /* 0x000fe20000000002 */
[----:B------:R-:W-:Y:S06]  /*2df0*/  BRA `(.L_x_138) ;  /* 0x0000000000687947 */ /* 0x000fec0003800000 */
.L_x_139:
[C---:B------:R-:W-:Y:S01]  /*2e00*/  LOP3.LUT R0, R2.reuse, 0xff800000, RZ, 0xc0, !PT ;  /* 0xff80000002007812 */ /* 0x040fe200078ec0ff */
[----:B------:R-:W-:Y:S01]  /*2e10*/  BSSY.RECONVERGENT B2, `(.L_x_142) ;  /* 0x0000016000027945 */ /* 0x000fe20003800200 */
[----:B------:R-:W-:Y:S02]  /*2e20*/  ISETP.GT.U32.AND P0, PT, R2, 0x7f7fffff, PT ;  /* 0x7f7fffff0200780c */ /* 0x000fe40003f04070 */
[----:B------:R-:W-:Y:S01]  /*2e30*/  MOV R10, 0x7fffffff ;  /* 0x7fffffff000a7802 */ /* 0x000fe20000000f00 */
[----:B------:R-:W-:Y:S01]  /*2e40*/  VIADD R6, R0, 0xbd800000 ;  /* 0xbd80000000067836 */ /* 0x000fe20000000000 */
[----:B------:R-:W-:Y:S02]  /*2e50*/  LOP3.LUT R0, R2, 0x7fffff, RZ, 0xc0, !PT ;  /* 0x007fffff02007812 */ /* 0x000fe400078ec0ff */
[----:B------:R-:W-:Y:S02]  /*2e60*/  FSEL R10, R10, 536870912, P0 ;  /* 0x4e0000000a0a7808 */ /* 0x000fe40000000000 */
[----:B------:R-:W-:-:S02]  /*2e70*/  ISETP.NE.AND P1, PT, R6, RZ, PT ;  /* 0x000000ff0600720c */ /* 0x000fc40003f25270 */
[----:B------:R-:W-:-:S11]  /*2e80*/  LOP3.LUT R0, R0, 0x3f800000, RZ, 0xfc, !PT ;  /* 0x3f80000000007812 */ /* 0x000fd600078efcff */
[----:B------:R-:W-:Y:S05]  /*2e90*/  @!P1 BRA `(.L_x_143) ;  /* 0x0000000000349947 */ /* 0x000fea0003800000 */
.L_x_144:
[----:B------:R-:W-:-:S05]  /*2ea0*/  VIMNMX.U32 R11, PT, PT, R6, 0xb800000, PT ;  /* 0x0b800000060b7848 */ /* 0x000fca0003fe0000 */
[----:B------:R-:W-:Y:S02]  /*2eb0*/  IMAD.IADD R0, R11, 0x1, R0 ;  /* 0x000000010b007824 */ /* 0x000fe400078e0200 */
[----:B------:R-:W-:Y:S02]  /*2ec0*/  IMAD.IADD R6, R6, 0x1, -R11 ;  /* 0x0000000106067824 */ /* 0x000fe400078e0a0b */
[----:B------:R-:W-:-:S03]  /*2ed0*/  FMUL R13, R0, 0.71111112833023071289 ;  /* 0x3f360b61000d7820 */ /* 0x000fc60000400000 */
[----:B------:R-:W-:Y:S01]  /*2ee0*/  ISETP.NE.AND P1, PT, R6, RZ, PT ;  /* 0x000000ff0600720c */ /* 0x000fe20003f25270 */
        /* <DEDUP_REMOVED lines=8> */
.L_x_143:
[----:B------:R-:W-:Y:S05]  /*2f70*/  BSYNC.RECONVERGENT B2 ;  /* 0x0000000000027941 */ /* 0x000fea0003800200 */
.L_x_142:
[----:B------:R-:W-:-:S04]  /*2f80*/  FMUL R11, R0, 1.1920928955078125e-07 ;  /* 0x34000000000b7820 */ /* 0x000fc80000400000 */
[----:B------:R-:W-:-:S07]  /*2f90*/  FMUL R2, R10, R11 ;  /* 0x0000000b0a027220 */ /* 0x000fce0000400000 */
.L_x_138:
[----:B------:R-:W-:Y:S05]  /*2fa0*/  BSYNC.RECONVERGENT B1 ;  /* 0x0000000000017941 */ /* 0x000fea0003800200 */
.L_x_137:
[C---:B------:R-:W-:Y:S02]  /*2fb0*/  FSETP.NAN.AND P0, PT, |R2|.reuse, |R2|, PT ;  /* 0x400000020200720b */ /* 0x040fe40003f08200 */
[----:B------:R-:W-:-:S04]  /*2fc0*/  LOP3.LUT R11, R2, 0x80000000, R5, 0xb8, !PT ;  /* 0x80000000020b7812 */ /* 0x000fc800078eb805 */
[----:B------:R-:W-:-:S04]  /*2fd0*/  FSEL R11, R2, R11, P0 ;  /* 0x0000000b020b7208 */ /* 0x000fc80000000000 */
[----:B------:R-:W-:-:S13]  /*2fe0*/  FSETP.NEU.AND P0, PT, R11, RZ, PT ;  /* 0x000000ff0b00720b */ /* 0x000fda0003f0d000 */
[----:B------:R-:W-:Y:S05]  /*2ff0*/  @P0 BRA `(.L_x_145) ;  /* 0x0000000000f40947 */ /* 0x000fea0003800000 */
[----:B------:R-:W-:Y:S02]  /*3000*/  HFMA2 R11, -RZ, RZ, 1.052734375, 0.00022518634796142578125 ;  /* 0x3c360b61ff0b7431 */ /* 0x000fe400000001ff */
[----:B------:R-:W-:Y:S01]  /*3010*/  IMAD.MOV.U32 R0, RZ, RZ, 0x42b40000 ;  /* 0x42b40000ff007424 */ /* 0x000fe200078e00ff */
[----:B------:R-:W0:Y:S01]  /*3020*/  FCHK P0, R5, 90 ;  /* 0x42b4000005007902 */ /* 0x000e220000000000 */
[----:B------:R-:W-:Y:S02]  /*3030*/  BSSY.RECONVERGENT B1, `(.L_x_146) ;  /* 0x000000b000017945 */ /* 0x000fe40003800200 */
[----:B------:R-:W-:-:S04]  /*3040*/  FFMA R0, -R0, R11, 1 ;  /* 0x3f80000000007423 */ /* 0x000fc8000000010b */
[----:B------:R-:W-:-:S04]  /*3050*/  FFMA R0, R0, R11, 0.011111111380159854889 ;  /* 0x3c360b6100007423 */ /* 0x000fc8000000000b */
[----:B------:R-:W-:-:S04]  /*3060*/  FFMA R2, R0, R5, RZ ;  /* 0x0000000500027223 */ /* 0x000fc800000000ff */
[----:B------:R-:W-:-:S04]  /*3070*/  FFMA R11, R2, -90, R5 ;  /* 0xc2b40000020b7823 */ /* 0x000fc80000000005 */
[----:B------:R-:W-:Y:S01]  /*3080*/  FFMA R0, R0, R11, R2 ;  /* 0x0000000b00007223 */ /* 0x000fe20000000002 */
[----:B0-----:R-:W-:Y:S06]  /*3090*/  @!P0 BRA `(.L_x_147) ;  /* 0x0000000000108947 */ /* 0x001fec0003800000 */
[----:B------:R-:W-:Y:S01]  /*30a0*/  IMAD.MOV.U32 R6, RZ, RZ, R5 ;  /* 0x000000ffff067224 */ /* 0x000fe200078e0005 */
[----:B------:R-:W-:Y:S01]  /*30b0*/  MOV R10, 0x30e0 ;  /* 0x000030e0000a7802 */ /* 0x000fe20000000f00 */
[----:B------:R-:W-:-:S07]  /*30c0*/  IMAD.MOV.U32 R11, RZ, RZ, 0x42b40000 ;  /* 0x42b40000ff0b7424 */ /* 0x000fce00078e00ff */
[----:B------:R-:W-:Y:S05]  /*30d0*/  CALL.REL.NOINC `($__internal_6_$__cuda_sm3x_div_rn_noftz_f32_slowpath) ;  /* 0x0000001800c07944 */ /* 0x000fea0003c00000 */
.L_x_147:
[----:B------:R-:W-:Y:S05]  /*30e0*/  BSYNC.RECONVERGENT B1 ;  /* 0x0000000000017941 */ /* 0x000fea0003800200 */
.L_x_146:
[C---:B------:R-:W-:Y:S01]  /*30f0*/  FSETP.GEU.AND P0, PT, R0.reuse, 0.5, PT ;  /* 0x3f0000000000780b */ /* 0x040fe20003f0e000 */
[----:B------:R-:W-:Y:S01]  /*3100*/  FADD R12, R0, -0.5 ;  /* 0xbf000000000c7421 */ /* 0x000fe20000000000 */
[----:B------:R-:W-:Y:S11]  /*3110*/  BSSY.RECONVERGENT B1, `(.L_x_148) ;  /* 0x0000014000017945 */ /* 0x000ff60003800200 */
[----:B------:R-:W0:Y:S08]  /*3120*/  @!P0 FRND.CEIL R2, -R12 ;  /* 0x8000000c00028307 */ /* 0x000e300000209000 */
[----:B0-----:R-:W-:Y:S08]  /*3130*/  @!P0 F2I.S64.TRUNC R10, -R2 ;  /* 0x80000002000a8311 */ /* 0x001ff0000020d900 */
[----:B------:R-:W0:Y:S08]  /*3140*/  @P0 F2I.S64.FLOOR R10, R12 ;  /* 0x0000000c000a0311 */ /* 0x000e300000205900 */
[----:B0-----:R-:W0:Y:S08]  /*3150*/  I2F.S64 R10, R10 ;  /* 0x0000000a000a7312 */ /* 0x001e300000301400 */
[----:B0-----:R-:W0:Y:S02]  /*3160*/  F2I.TRUNC.NTZ R5, |R10| ;  /* 0x4000000a00057305 */ /* 0x001e24000020f100 */
[----:B0-----:R-:W-:-:S04]  /*3170*/  SHF.R.S32.HI R6, RZ, 0x1f, R5 ;  /* 0x0000001fff067819 */ /* 0x001fc80000011405 */
[----:B------:R-:W-:-:S04]  /*3180*/  LEA.HI R6, R6, R5, RZ, 0x2 ;  /* 0x0000000506067211 */ /* 0x000fc800078f10ff */
[----:B------:R-:W-:-:S05]  /*3190*/  LOP3.LUT R6, R6, 0xfffffffc, RZ, 0xc0, !PT ;  /* 0xfffffffc06067812 */ /* 0x000fca00078ec0ff */
[----:B------:R-:W-:-:S05]  /*31a0*/  IMAD.IADD R6, R5, 0x1, -R6 ;  /* 0x0000000105067824 */ /* 0x000fca00078e0a06 */
[----:B------:R-:W-:-:S13]  /*31b0*/  ISETP.NE.AND P0, PT, R6, 0x3, PT ;  /* 0x000000030600780c */ /* 0x000fda0003f05270 */
[----:B------:R-:W-:Y:S05]  /*31c0*/  @!P0 BRA `(.L_x_149) ;  /* 0x0000000000148947 */ /* 0x000fea0003800000 */
[----:B------:R-:W-:-:S13]  /*31d0*/  ISETP.NE.AND P0, PT, R6, 0x2, PT ;  /* 0x000000020600780c */ /* 0x000fda0003f05270 */
[----:B------:R-:W-:Y:S05]  /*31e0*/  @!P0 BRA `(.L_x_150) ;  /* 0x0000000000148947 */ /* 0x000fea0003800000 */
[----:B------:R-:W-:Y:S02]  /*31f0*/  ISETP.NE.AND P0, PT, R6, 0x1, PT ;  /* 0x000000010600780c */ /* 0x000fe40003f05270 */
[----:B------:R-:W-:-:S11]  /*3200*/  MOV R16, 0x3f800000 ;  /* 0x3f80000000107802 */ /* 0x000fd60000000f00 */
[----:B------:R-:W-:Y:S05]  /*3210*/  @P0 BRA `(.L_x_151) ;  /* 0x00000000000c0947 */ /* 0x000fea0003800000 */
.L_x_149:
[----:B------:R-:W-:Y:S01]  /*3220*/  IMAD.MOV.U32 R16, RZ, RZ, RZ ;  /* 0x000000ffff107224 */ /* 0x000fe200078e00ff */
[----:B------:R-:W-:Y:S06]  /*3230*/  BRA `(.L_x_151) ;  /* 0x0000000000047947 */ /* 0x000fec0003800000 */
.L_x_150:
[----:B------:R-:W-:-:S07]  /*3240*/  IMAD.MOV.U32 R16, RZ, RZ, -0x40800000 ;  /* 0xbf800000ff107424 */ /* 0x000fce00078e00ff */
.L_x_151:
[----:B------:R-:W-:Y:S05]  /*3250*/  BSYNC.RECONVERGENT B1 ;  /* 0x0000000000017941 */ /* 0x000fea0003800200 */
.L_x_148:
[C---:B------:R-:W-:Y:S01]  /*3260*/  FSETP.GEU.AND P0, PT, R0.reuse, -0.5, PT ;  /* 0xbf0000000000780b */ /* 0x040fe20003f0e000 */
[----:B------:R-:W-:Y:S01]  /*3270*/  FADD R6, R0, 0.5 ;  /* 0x3f00000000067421 */ /* 0x000fe20000000000 */
[----:B------:R-:W-:-:S11]  /*3280*/  FADD R16, -R16, 1 ;  /* 0x3f80000010107421 */ /* 0x000fd60000000100 */
[----:B------:R-:W0:Y:S08]  /*3290*/  @!P0 FRND.CEIL R0, -R6 ;  /* 0x8000000600008307 */ /* 0x000e300000209000 */
[----:B------:R-:W-:Y:S08]  /*32a0*/  @P0 F2I.S64.FLOOR R10, R6 ;  /* 0x00000006000a0311 */ /* 0x000ff00000205900 */
[----:B0-----:R-:W0:Y:S08]  /*32b0*/  @!P0 F2I.S64.TRUNC R10, -R0 ;  /* 0x80000000000a8311 */ /* 0x001e30000020d900 */
        /* <DEDUP_REMOVED lines=10> */
[----:B------:R-:W-:Y:S01]  /*3360*/  ISETP.NE.AND P0, PT, R5, 0x1, PT ;  /* 0x000000010500780c */ /* 0x000fe20003f05270 */
[----:B------:R-:W-:-:S12]  /*3370*/  HFMA2 R10, -RZ, RZ, 1.875, 0 ;  /* 0x3f800000ff0a7431 */ /* 0x000fd800000001ff */
[----:B------:R-:W-:Y:S05]  /*3380*/  @P0 BRA `(.L_x_136) ;  /* 0x0000000800fc0947 */ /* 0x000fea0003800000 */
.L_x_152:
[----:B------:R-:W-:Y:S01]  /*3390*/  IMAD.MOV.U32 R10, RZ, RZ, RZ ;  /* 0x000000ffff0a7224 */ /* 0x000fe200078e00ff */
[----:B------:R-:W-:Y:S06]  /*33a0*/  BRA `(.L_x_136) ;  /* 0x0000000800f47947 */ /* 0x000fec0003800000 */
.L_x_153:
[----:B------:R-:W-:Y:S01]  /*33b0*/  IMAD.MOV.U32 R10, RZ, RZ, -0x40800000 ;  /* 0xbf800000ff0a7424 */ /* 0x000fe200078e00ff */
[----:B------:R-:W-:Y:S06]  /*33c0*/  BRA `(.L_x_136) ;  /* 0x0000000800ec7947 */ /* 0x000fec0003800000 */
.L_x_145:
[----:B------:R-:W0:Y:S01]  /*33d0*/  MUFU.RCP64H R11, 180 ;  /* 0x40668000000b7908 */ /* 0x000e220000001800 */
[----:B------:R-:W-:Y:S01]  /*33e0*/  IMAD.MOV.U32 R12, RZ, RZ, 0x0 ;  /* 0x00000000ff0c7424 */ /* 0x000fe200078e00ff */
[----:B------:R-:W-:Y:S01]  /*33f0*/  MOV R13, 0x40668000 ;  /* 0x40668000000d7802 */ /* 0x000fe20000000f00 */
[----:B------:R-:W-:Y:S01]  /*3400*/  IMAD.MOV.U32 R10, RZ, RZ, 0x1 ;  /* 0x00000001ff0a7424 */ /* 0x000fe200078e00ff */
[----:B------:R-:W-:Y:S05]  /*3410*/  BSSY.RECONVERGENT B1, `(.L_x_154) ;  /* 0x0000014000017945 */ /* 0x000fea0003800200 */
[----:B0-----:R-:W-:-:S08]  /*3420*/  DFMA R14, R10, -R12, 1 ;  /* 0x3ff000000a0e742b */ /* 0x001fd0000000080c */
[----:B------:R-:W-:Y:S02]  /*3430*/  DFMA R16, R14, R14, R14 ;  /* 0x0000000e0e10722b */ /* 0x000fe4000000000e */
[----:B------:R-:W0:Y:S06]  /*3440*/  F2F.F64.F32 R14, R5 ;  /* 0x00000005000e7310 */ /* 0x000e2c0000201800 */
[----:B------:R-:W-:-:S08]  /*3450*/  DFMA R16, R10, R16, R10 ;  /* 0x000000100a10722b */ /* 0x000fd0000000000a */
[----:B------:R-:W-:Y:S02]  /*3460*/  DFMA R12, R16, -R12, 1 ;  /* 0x3ff00000100c742b */ /* 0x000fe4000000080c */
[----:B0-----:R-:W-:-:S06]  /*3470*/  DMUL R14, R14, UR10 ;  /* 0x0000000a0e0e7c28 */ /* 0x001fcc0008000000 */
[----:B------:R-:W-:-:S04]  /*3480*/  DFMA R16, R16, R12, R16 ;  /* 0x0000000c1010722b */ /* 0x000fc80000000010 */
[----:B------:R-:W-:-:S04]  /*3490*/  FSETP.GEU.AND P1, PT, |R15|, 6.5827683646048100446e-37, PT ;  /* 0x036000000f00780b */ /* 0x000fc80003f2e200 */
[----:B------:R-:W-:-:S08]  /*34a0*/  DMUL R10, R16, R14 ;  /* 0x0000000e100a7228 */ /* 0x000fd00000000000 */
[----:B------:R-:W-:-:S08]  /*34b0*/  DFMA R12, R10, -180, R14 ;  /* 0xc06680000a0c782b */ /* 0x000fd0000000000e */
[----:B------:R-:W-:-:S10]  /*34c0*/  DFMA R10, R16, R12, R10 ;  /* 0x0000000c100a722b */ /* 0x000fd4000000000a */
[----:B------:R-:W-:-:S05]  /*34d0*/  FFMA R0, RZ, 3.6015625, R11 ;  /* 0x40668000ff007823 */ /* 0x000fca000000000b */
[----:B------:R-:W-:-:S13]  /*34e0*/  FSETP.GT.AND P0, PT, |R0|, 1.469367938527859385e-39, PT ;  /* 0x001000000000780b */ /* 0x000fda0003f04200 */
[----:B------:R-:W-:Y:S05]  /*34f0*/  @P0 BRA P1, `(.L_x_155) ;  /* 0x0000000000140947 */ /* 0x000fea0000800000 */
[----:B------:R-:W-:Y:S01]  /*3500*/  IMAD.MOV.U32 R12, RZ, RZ, RZ ;  /* 0x000000ffff0c7224 */ /* 0x000fe200078e00ff */
[----:B------:R-:W-:Y:S01]  /*3510*/  MOV R28, 0x3540 ;  /* 0x00003540001c7802 */ /* 0x000fe20000000f00 */
[----:B------:R-:W-:-:S07]  /*3520*/  IMAD.MOV.U32 R13, RZ, RZ, 0x40668000 ;  /* 0x40668000ff0d7424 */ /* 0x000fce00078e00ff */
[----:B------:R-:W-:Y:S05]  /*3530*/  CALL.REL.NOINC `($__internal_3_$__cuda_sm20_div_rn_f64_full) ;  /* 0x0000000c000c7944 */ /* 0x000fea0003c00000 */
[----:B------:R-:W-:-:S07]  /*3540*/  MOV R10, R2 ;  /* 0x00000002000a7202 */ /* 0x000fce0000000f00 */
.L_x_155:
[----:B------:R-:W-:Y:S05]  /*3550*/  BSYNC.RECONVERGENT B1 ;  /* 0x0000000000017941 */ /* 0x000fea0003800200 */
.L_x_154:
        /* <DEDUP_REMOVED lines=14> */
[----:B------:R-:W-:Y:S01]  /*3640*/  @!P0 IMAD.MOV.U32 R0, RZ, RZ, RZ ;  /* 0x000000ffff008224 */ /* 0x000fe200078e00ff */
[----:B------:R-:W-:Y:S06]  /*3650*/  @!P0 BRA `(.L_x_157) ;  /* 0x0000000000cc8947 */ /* 0x000fec0003800000 */
[----:B------:R-:W-:Y:S01]  /*3660*/  SHF.L.U32 R2, R11, 0x8, RZ ;  /* 0x000000080b027819 */ /* 0x000fe200000006ff */
[----:B------:R-:W-:Y:S01]  /*3670*/  IMAD.MOV.U32 R10, RZ, RZ, RZ ;  /* 0x000000ffff0a7224 */ /* 0x000fe200078e00ff */
[----:B------:R-:W0:Y:S01]  /*3680*/  LDCU.64 UR8, c[0x4][URZ] ;  /* 0x01000000ff0877ac */ /* 0x000e220008000a00 */
[----:B------:R-:W-:Y:S01]  /*3690*/  IMAD.MOV.U32 R0, RZ, RZ, R1 ;  /* 0x000000ffff007224 */ /* 0x000fe200078e0001 */
[----:B------:R-:W-:Y:S01]  /*36a0*/  LOP3.LUT R19, R2, 0x80000000, RZ, 0xfc, !PT ;  /* 0x8000000002137812 */ /* 0x000fe200078efcff */
[----:B------:R-:W-:Y:S01]  /*36b0*/  UMOV UR5, URZ ;  /* 0x000000ff00057c82 */ /* 0x000fe20008000000 */
[----:B------:R-:W-:-:S05]  /*36c0*/  UMOV UR4, URZ ;  /* 0x000000ff00047c82 */ /* 0x000fca0008000000 */
.L_x_158:
[----:B0-----:R-:W-:Y:S01]  /*36d0*/  IMAD.U32 R16, RZ, RZ, UR8 ;  /* 0x00000008ff107e24 */ /* 0x001fe2000f8e00ff */
[----:B------:R-:W-:-:S05]  /*36e0*/  MOV R17, UR9 ;  /* 0x0000000900117c02 */ /* 0x000fca0008000f00 */
[----:B------:R-:W2:Y:S01]  /*36f0*/  LDG.E.CONSTANT R12, desc[UR6][R16.64] ;  /* 0x00000006100c7981 */ /* 0x000ea2000c1e9900 */
[----:B------:R-:W-:Y:S02]  /*3700*/  UIADD3 UR8, UP0, UPT, UR8, 0x4, URZ ;  /* 0x0000000408087890 */ /* 0x000fe4000ff1e0ff */
[----:B------:R-:W-:Y:S02]  /*3710*/  UIADD3 UR4, UPT, UPT, UR4, 0x1, URZ ;  /* 0x0000000104047890 */ /* 0x000fe4000fffe0ff */
[----:B------:R-:W-:Y:S02]  /*3720*/  UIADD3.X UR9, UPT, UPT, URZ, UR9, URZ, UP0, !UPT ;  /* 0x00000009ff097290 */ /* 0x000fe400087fe4ff */
[----:B------:R-:W-:Y:S01]  /*3730*/  UISETP.NE.AND UP0, UPT, UR4, 0x6, UPT ;  /* 0x000000060400788c */ /* 0x000fe2000bf05270 */
[----:B--2---:R-:W-:-:S03]  /*3740*/  IMAD.WIDE.U32 R12, R12, R19, RZ ;  /* 0x000000130c0c7225 */ /* 0x004fc600078e00ff */
        /* <DEDUP_REMOVED lines=12> */
[----:B------:R-:W2:Y:S04]  /*3810*/  LDL R0, [R16+0x18] ;  /* 0x0000180010007983 */ /* 0x000ea80000100800 */
[----:B------:R-:W2:Y:S04]  /*3820*/  LDL R5, [R16+0x14] ;  /* 0x0000140010057983 */ /* 0x000ea80000100800 */
[----:B------:R-:W3:Y:S01]  /*3830*/  @P0 LDL R2, [R16+0x10] ;  /* 0x0000100010020983 */ /* 0x000ee20000100800 */
[----:B------:R-:W-:Y:S01]  /*3840*/  LOP3.LUT R6, R6, 0x1f, RZ, 0xc0, !PT ;  /* 0x0000001f06067812 */ /* 0x000fe200078ec0ff */
[----:B------:R-:W-:Y:S01]  /*3850*/  UMOV UR4, 0x54442d19 ;  /* 0x54442d1900047882 */ /* 0x000fe20000000000 */
[----:B------:R-:W-:-:S02]  /*3860*/  UMOV UR5, 0x3bf921fb ;  /* 0x3bf921fb00057882 */ /* 0x000fc40000000000 */
[-C--:B--2---:R-:W-:Y:S02]  /*3870*/  @P0 SHF.L.W.U32.HI R0, R5, R6.reuse, R0 ;  /* 0x0000000605000219 */ /* 0x084fe40000010e00 */
[----:B---3--:R-:W-:Y:S02]  /*3880*/  @P0 SHF.L.W.U32.HI R5, R2, R6, R5 ;  /* 0x0000000602050219 */ /* 0x008fe40000010e05 */
[----:B------:R-:W-:Y:S02]  /*3890*/  ISETP.GE.AND P0, PT, R11, RZ, PT ;  /* 0x000000ff0b00720c */ /* 0x000fe40003f06270 */
[C---:B------:R-:W-:Y:S01]  /*38a0*/  SHF.L.W.U32.HI R2, R5.reuse, 0x2, R0 ;  /* 0x0000000205027819 */ /* 0x040fe20000010e00 */
[----:B------:R-:W-:-:S03]  /*38b0*/  IMAD.SHL.U32 R5, R5, 0x4, RZ ;  /* 0x0000000405057824 */ /* 0x000fc600078e00ff */
[----:B------:R-:W-:-:S04]  /*38c0*/  SHF.R.S32.HI R6, RZ, 0x1f, R2 ;  /* 0x0000001fff067819 */ /* 0x000fc80000011402 */
[C---:B------:R-:W-:Y:S02]  /*38d0*/  LOP3.LUT R12, R6.reuse, R5, RZ, 0x3c, !PT ;  /* 0x00000005060c7212 */ /* 0x040fe400078e3cff */
[----:B------:R-:W-:Y:S02]  /*38e0*/  LOP3.LUT R13, R6, R2, RZ, 0x3c, !PT ;  /* 0x00000002060d7212 */ /* 0x000fe400078e3cff */
[----:B------:R-:W-:Y:S02]  /*38f0*/  SHF.R.U32.HI R5, RZ, 0x1e, R0 ;  /* 0x0000001eff057819 */ /* 0x000fe40000011600 */
[C---:B------:R-:W-:Y:S02]  /*3900*/  LOP3.LUT R6, R2.reuse, R11, RZ, 0x3c, !PT ;  /* 0x0000000b02067212 */ /* 0x040fe400078e3cff */
[----:B------:R-:W1:Y:S01]  /*3910*/  I2F.F64.S64 R12, R12 ;  /* 0x0000000c000c7312 */ /* 0x000e620000301c00 */
[----:B------:R-:W-:Y:S02]  /*3920*/  LEA.HI R0, R2, R5, RZ, 0x1 ;  /* 0x0000000502007211 */ /* 0x000fe400078f08ff */
[----:B------:R-:W-:-:S02]  /*3930*/  ISETP.GE.AND P1, PT, R6, RZ, PT ;  /* 0x000000ff0600720c */ /* 0x000fc40003f26270 */
[----:B------:R-:W-:-:S05]  /*3940*/  IADD3 R2, PT, PT, -R0, RZ, RZ ;  /* 0x000000ff00027210 */ /* 0x000fca0007ffe1ff */
[----:B------:R-:W-:Y:S01]  /*3950*/  @!P0 IMAD.MOV.U32 R0, RZ, RZ, R2 ;  /* 0x000000ffff008224 */ /* 0x000fe200078e0002 */
[----:B-1----:R-:W-:-:S10]  /*3960*/  DMUL R16, R12, UR4 ;  /* 0x000000040c107c28 */ /* 0x002fd40008000000 */
[----:B------:R-:W1:Y:S02]  /*3970*/  F2F.F32.F64 R16, R16 ;  /* 0x0000001000107310 */ /* 0x000e640000301000 */
[----:B01----:R-:W-:-:S07]  /*3980*/  FSEL R2, -R16, R16, !P1 ;  /* 0x0000001010027208 */ /* 0x003fce0004800100 */
.L_x_157:
[----:B------:R-:W-:Y:S05]  /*3990*/  BSYNC.RECONVERGENT B1 ;  /* 0x0000000000017941 */ /* 0x000fea0003800200 */
.L_x_156:
[----:B------:R-:W-:Y:S01]  /*39a0*/  LOP3.LUT R10, R0, 0x1, RZ, 0xc0, !PT ;  /* 0x00000001000a7812 */ /* 0x000fe200078ec0ff */
[----:B------:R-:W-:Y:S02]  /*39b0*/  IMAD.MOV.U32 R17, RZ, RZ, 0x37cbac00 ;  /* 0x37cbac00ff117424 */ /* 0x000fe400078e00ff */
[----:B------:R-:W-:Y:S01]  /*39c0*/  FMUL R5, R2, R2 ;  /* 0x0000000202057220 */ /* 0x000fe20000400000 */
[----:B------:R-:W-:Y:S01]  /*39d0*/  MOV R19, 0x3effffff ;  /* 0x3effffff00137802 */ /* 0x000fe20000000f00 */
[----:B------:R-:W-:Y:S01]  /*39e0*/  BSSY.RECONVERGENT B1, `(.L_x_159) ;  /* 0x0000047000017945 */ /* 0x000fe20003800200 */
[----:B------:R-:W-:Y:S01]  /*39f0*/  ISETP.NE.U32.AND P0, PT, R10, 0x1, PT ;  /* 0x000000010a00780c */ /* 0x000fe20003f05070 */
[----:B------:R-:W-:Y:S01]  /*3a00*/  FFMA R6, R5, R17, -0.0013887860113754868507 ;  /* 0xbab607ed05067423 */ /* 0x000fe20000000011 */
[----:B------:R-:W-:Y:S01]  /*3a10*/  IMAD.MOV.U32 R10, RZ, RZ, 0x3d2aaabb ;  /* 0x3d2aaabbff0a7424 */ /* 0x000fe200078e00ff */
[----:B------:R-:W-:Y:S02]  /*3a20*/  LOP3.LUT P1, RZ, R0, 0x2, RZ, 0xc0, !PT ;  /* 0x0000000200ff7812 */ /* 0x000fe4000782c0ff */
[----:B------:R-:W-:-:S02]  /*3a30*/  FSEL R0, R2, 1, P0 ;  /* 0x3f80000002007808 */ /* 0x000fc40000000000 */
[----:B------:R-:W-:Y:S02]  /*3a40*/  FSEL R6, R6, -0.00019574658654164522886, !P0 ;  /* 0xb94d415306067808 */ /* 0x000fe40004000000 */
[----:B------:R-:W-:Y:S01]  /*3a50*/  FSEL R10, R10, 0.0083327032625675201416, !P0 ;  /* 0x3c0885e40a0a7808 */ /* 0x000fe20004000000 */
[----:B------:R-:W-:Y:S01]  /*3a60*/  FFMA R13, R5, R0, RZ ;  /* 0x00000000050d7223 */ /* 0x000fe200000000ff */
[----:B------:R-:W-:Y:S02]  /*3a70*/  FSEL R19, -R19, -0.16666662693023681641, !P0 ;  /* 0xbe2aaaa813137808 */ /* 0x000fe40004000100 */
[----:B------:R-:W-:Y:S01]  /*3a80*/  FSETP.GE.AND P0, PT, |R11|, 105615, PT ;  /* 0x47ce47800b00780b */ /* 0x000fe20003f06200 */
[----:B------:R-:W-:-:S04]  /*3a90*/  FFMA R6, R5, R6, R10 ;  /* 0x0000000605067223 */ /* 0x000fc8000000000a */
[----:B------:R-:W-:-:S04]  /*3aa0*/  FFMA R6, R5, R6, R19 ;  /* 0x0000000605067223 */ /* 0x000fc80000000013 */
[----:B------:R-:W-:-:S04]  /*3ab0*/  FFMA R16, R13, R6, R0 ;  /* 0x000000060d107223 */ /* 0x000fc80000000000 */
[----:B------:R-:W-:Y:S01]  /*3ac0*/  @P1 FADD R16, RZ, -R16 ;  /* 0x80000010ff101221 */ /* 0x000fe20000000000 */
[----:B------:R-:W-:Y:S06]  /*3ad0*/  @!P0 BRA `(.L_x_160) ;  /* 0x0000000000dc8947 */ /* 0x000fec0003800000 */
[----:B------:R-:W-:-:S13]  /*3ae0*/  FSETP.NEU.AND P0, PT, |R11|, +INF , PT ;  /* 0x7f8000000b00780b */ /* 0x000fda0003f0d200 */
[----:B------:R-:W-:Y:S01]  /*3af0*/  @!P0 FMUL R14, RZ, R11 ;  /* 0x0000000bff0e8220 */ /* 0x000fe20000400000 */
[----:B------:R-:W-:Y:S01]  /*3b00*/  @!P0 IMAD.MOV.U32 R15, RZ, RZ, RZ ;  /* 0x000000ffff0f8224 */ /* 0x000fe200078e00ff */
[----:B------:R-:W-:Y:S06]  /*3b10*/  @!P0 BRA `(.L_x_160) ;  /* 0x0000000000cc8947 */ /* 0x000fec0003800000 */
[----:B------:R-:W-:Y:S01]  /*3b20*/  IMAD.SHL.U32 R2, R11, 0x100, RZ ;  /* 0x000001000b027824 */ /* 0x000fe200078e00ff */
[----:B------:R-:W-:Y:S01]  /*3b30*/  MOV R0, R1 ;  /* 0x0000000100007202 */ /* 0x000fe20000000f00 */
[----:B------:R-:W-:Y:S01]  /*3b40*/  IMAD.MOV.U32 R10, RZ, RZ, RZ ;  /* 0x000000ffff0a7224 */ /* 0x000fe200078e00ff */
[----:B------:R-:W0:Y:S02]  /*3b50*/  LDCU.64 UR8, c[0x4][URZ] ;  /* 0x01000000ff0877ac */ /* 0x000e240008000a00 */
[----:B------:R-:W-:Y:S01]  /*3b60*/  LOP3.LUT R19, R2, 0x80000000, RZ, 0xfc, !PT ;  /* 0x8000000002137812 */ /* 0x000fe200078efcff */
[----:B------:R-:W-:Y:S01]  /*3b70*/  UMOV UR5, URZ ;  /* 0x000000ff00057c82 */ /* 0x000fe20008000000 */
[----:B------:R-:W-:-:S05]  /*3b80*/  UMOV UR4, URZ ;  /* 0x000000ff00047c82 */ /* 0x000fca0008000000 */
.L_x_161:
[----:B0-----:R-:W-:Y:S02]  /*3b90*/  IMAD.U32 R14, RZ, RZ, UR8 ;  /* 0x00000008ff0e7e24 */ /* 0x001fe4000f8e00ff */
[----:B------:R-:W-:-:S05]  /*3ba0*/  IMAD.U32 R15, RZ, RZ, UR9 ;  /* 0x00000009ff0f7e24 */ /* 0x000fca000f8e00ff */
        /* <DEDUP_REMOVED lines=14> */
[----:B------:R-:W-:Y:S02]  /*3c90*/  LOP3.LUT P0, RZ, R6, 0x1f, RZ, 0xc0, !PT ;  /* 0x0000001f06ff7812 */ /* 0x000fe4000780c0ff */
[----:B------:R-:W-:-:S04]  /*3ca0*/  IADD3 R0, PT, PT, R0, -0x80, RZ ;  /* 0xffffff8000007810 */ /* 0x000fc80007ffe0ff */
[----:B------:R-:W-:-:S05]  /*3cb0*/  SHF.R.U32.HI R0, RZ, 0x5, R0 ;  /* 0x00000005ff007819 */ /* 0x000fca0000011600 */
[----:B------:R-:W-:-:S05]  /*3cc0*/  IMAD R14, R0, -0x4, R1 ;  /* 0xfffffffc000e7824 */ /* 0x000fca00078e0201 */
[----:B------:R-:W2:Y:S04]  /*3cd0*/  LDL R0, [R14+0x18] ;  /* 0x000018000e007983 */ /* 0x000ea80000100800 */
[----:B------:R-:W2:Y:S04]  /*3ce0*/  LDL R5, [R14+0x14] ;  /* 0x000014000e057983 */ /* 0x000ea80000100800 */
[----:B------:R-:W3:Y:S01]  /*3cf0*/  @P0 LDL R2, [R14+0x10] ;  /* 0x000010000e020983 */ /* 0x000ee20000100800 */
[----:B------:R-:W-:Y:S01]  /*3d00*/  LOP3.LUT R6, R6, 0x1f, RZ, 0xc0, !PT ;  /* 0x0000001f06067812 */ /* 0x000fe200078ec0ff */
[----:B------:R-:W-:Y:S01]  /*3d10*/  UMOV UR4, 0x54442d19 ;  /* 0x54442d1900047882 */ /* 0x000fe20000000000 */
[----:B------:R-:W-:Y:S01]  /*3d20*/  UMOV UR5, 0x3bf921fb ;  /* 0x3bf921fb00057882 */ /* 0x000fe20000000000 */
[----:B------:R-:W-:-:S02]  /*3d30*/  ISETP.GE.AND P1, PT, R11, RZ, PT ;  /* 0x000000ff0b00720c */ /* 0x000fc40003f26270 */
[-C--:B--2---:R-:W-:Y:S02]  /*3d40*/  @P0 SHF.L.W.U32.HI R0, R5, R6.reuse, R0 ;  /* 0x0000000605000219 */ /* 0x084fe40000010e00 */
[----:B---3--:R-:W-:Y:S02]  /*3d50*/  @P0 SHF.L.W.U32.HI R5, R2, R6, R5 ;  /* 0x0000000602050219 */ /* 0x008fe40000010e05 */
        /* <DEDUP_REMOVED lines=8> */
[----:B------:R-:W-:-:S03]  /*3de0*/  LOP3.LUT R11, R2, R11, RZ, 0x3c, !PT ;  /* 0x0000000b020b7212 */ /* 0x000fc600078e3cff */
[----:B------:R-:W-:Y:S01]  /*3df0*/  @!P1 IMAD.MOV.U32 R15, RZ, RZ, R0 ;  /* 0x000000ffff0f9224 */ /* 0x000fe200078e0000 */
[----:B------:R-:W1:Y:S01]  /*3e00*/  I2F.F64.S64 R12, R12 ;  /* 0x0000000c000c7312 */ /* 0x000e620000301c00 */
[----:B------:R-:W-:Y:S01]  /*3e10*/  ISETP.GE.AND P0, PT, R11, RZ, PT ;  /* 0x000000ff0b00720c */ /* 0x000fe20003f06270 */
[----:B-1----:R-:W-:-:S10]  /*3e20*/  DMUL R18, R12, UR4 ;  /* 0x000000040c127c28 */ /* 0x002fd40008000000 */
[----:B------:R-:W1:Y:S02]  /*3e30*/  F2F.F32.F64 R18, R18 ;  /* 0x0000001200127310 */ /* 0x000e640000301000 */
[----:B01----:R-:W-:-:S07]  /*3e40*/  FSEL R14, -R18, R18, !P0 ;  /* 0x00000012120e7208 */ /* 0x003fce0004000100 */
.L_x_160:
[----:B------:R-:W-:Y:S05]  /*3e50*/  BSYNC.RECONVERGENT B1 ;  /* 0x0000000000017941 */ /* 0x000fea0003800200 */
.L_x_159:
[----:B------:R-:W-:Y:S01]  /*3e60*/  FMUL R2, R14, R14 ;  /* 0x0000000e0e027220 */ /* 0x000fe20000400000 */
[C---:B------:R-:W-:Y:S01]  /*3e70*/  LOP3.LUT R0, R15.reuse, 0x1, RZ, 0xc0, !PT ;  /* 0x000000010f007812 */ /* 0x040fe200078ec0ff */
[----:B------:R-:W-:Y:S01]  /*3e80*/  VIADD R15, R15, 0x1 ;  /* 0x000000010f0f7836 */ /* 0x000fe20000000000 */
[----:B------:R-:W-:Y:S01]  /*3e90*/  MOV R5, 0x3c0885e4 ;  /* 0x3c0885e400057802 */ /* 0x000fe20000000f00 */
[----:B------:R-:W-:Y:S01]  /*3ea0*/  FFMA R17, R2, R17, -0.0013887860113754868507 ;  /* 0xbab607ed02117423 */ /* 0x000fe20000000011 */
[----:B------:R-:W-:Y:S01]  /*3eb0*/  ISETP.NE.U32.AND P0, PT, R0, 0x1, PT ;  /* 0x000000010000780c */ /* 0x000fe20003f05070 */
[----:B------:R-:W-:Y:S01]  /*3ec0*/  IMAD.MOV.U32 R6, RZ, RZ, 0x3e2aaaa8 ;  /* 0x3e2aaaa8ff067424 */ /* 0x000fe200078e00ff */
[----:B------:R-:W-:Y:S01]  /*3ed0*/  LOP3.LUT P1, RZ, R15, 0x2, RZ, 0xc0, !PT ;  /* 0x000000020fff7812 */ /* 0x000fe2000782c0ff */
[----:B------:R-:W-:Y:S01]  /*3ee0*/  FADD R16, -R16, 1 ;  /* 0x3f80000010107421 */ /* 0x000fe20000000100 */
[----:B------:R-:W-:Y:S02]  /*3ef0*/  FSEL R17, R17, -0.00019574658654164522886, P0 ;  /* 0xb94d415311117808 */ /* 0x000fe40000000000 */
[----:B------:R-:W-:-:S02]  /*3f00*/  FSEL R5, R5, 0.041666727513074874878, !P0 ;  /* 0x3d2aaabb05057808 */ /* 0x000fc40004000000 */
[----:B------:R-:W-:Y:S02]  /*3f10*/  FSEL R0, R14, 1, !P0 ;  /* 0x3f8000000e007808 */ /* 0x000fe40004000000 */
[----:B------:R-:W-:Y:S01]  /*3f20*/  FSEL R6, -R6, -0.4999999701976776123, !P0 ;  /* 0xbeffffff06067808 */ /* 0x000fe20004000100 */
[C---:B------:R-:W-:Y:S02]  /*3f30*/  FFMA R17, R2.reuse, R17, R5 ;  /* 0x0000001102117223 */ /* 0x040fe40000000005 */
[C---:B------:R-:W-:Y:S02]  /*3f40*/  FFMA R5, R2.reuse, R0, RZ ;  /* 0x0000000002057223 */ /* 0x040fe400000000ff */
[----:B------:R-:W-:-:S04]  /*3f50*/  FFMA R6, R2, R17, R6 ;  /* 0x0000001102067223 */ /* 0x000fc80000000006 */
[----:B------:R-:W-:-:S04]  /*3f60*/  FFMA R10, R5, R6, R0 ;  /* 0x00000006050a7223 */ /* 0x000fc80000000000 */
[----:B------:R-:W-:-:S07]  /*3f70*/  @P1 FADD R10, RZ, -R10 ;  /* 0x8000000aff0a1221 */ /* 0x000fce0000000000 */
.L_x_136:
[----:B------:R-:W-:Y:S05]  /*3f80*/  BSYNC.RECONVERGENT B0 ;  /* 0x0000000000007941 */ /* 0x000fea0003800200 */
.L_x_134:
[----:B------:R-:W-:Y:S01]  /*3f90*/  FMUL R5, R25, R25 ;  /* 0x0000001919057220 */ /* 0x000fe20000400000 */
[----:B------:R-:W-:Y:S02]  /*3fa0*/  VIADD R0, R24, 0x1800000 ;  /* 0x0180000018007836 */ /* 0x000fe40000000000 */
[----:B------:R-:W-:Y:S01]  /*3fb0*/  FMUL R11, R10, 57.295780181884765625 ;  /* 0x42652ee10a0b7820 */ /* 0x000fe20000400000 */
[----:B------:R-:W-:Y:S01]  /*3fc0*/  BSSY.RECONVERGENT B0, `(.L_x_162) ;  /* 0x0000013000007945 */ /* 0x000fe20003800200 */
[----:B------:R-:W-:Y:S01]  /*3fd0*/  FFMA R5, R26, R26, R5 ;  /* 0x0000001a1a057223 */ /* 0x000fe20000000005 */
[----:B------:R-:W-:Y:S01]  /*3fe0*/  LOP3.LUT R0, R0, 0x7f800000, RZ, 0xc0, !PT ;  /* 0x7f80000000007812 */ /* 0x000fe200078ec0ff */
[----:B------:R-:W-:-:S03]  /*3ff0*/  FMUL R3, R11, R3 ;  /* 0x000000030b037220 */ /* 0x000fc60000400000 */
[----:B------:R-:W-:Y:S02]  /*4000*/  FSETP.NEU.AND P0, PT, R5, RZ, PT ;  /* 0x000000ff0500720b */ /* 0x000fe40003f0d000 */
[----:B------:R-:W-:-:S11]  /*4010*/  ISETP.GT.U32.AND P1, PT, R0, 0x1ffffff, PT ;  /* 0x01ffffff0000780c */ /* 0x000fd60003f24070 */
[----:B------:R-:W-:Y:S01]  /*4020*/  @P0 FMUL R16, R16, 57.295780181884765625 ;  /* 0x42652ee110100820 */ /* 0x000fe20000400000 */
[CC--:B------:R-:W-:Y:S01]  /*4030*/  @P0 FMUL R5, R11.reuse, R4.reuse ;  /* 0x000000040b050220 */ /* 0x0c0fe20000400000 */
[----:B------:R-:W-:Y:S02]  /*4040*/  @!P0 FMUL R2, R11, -R4 ;  /* 0x800000040b028220 */ /* 0x000fe40000400000 */
[C---:B------:R-:W-:Y:S01]  /*4050*/  @P0 FFMA R3, R16.reuse, R26, R3 ;  /* 0x0000001a10030223 */ /* 0x040fe20000000003 */
[----:B------:R-:W-:Y:S01]  /*4060*/  @P0 FFMA R2, R16, R25, -R5 ;  /* 0x0000001910020223 */ /* 0x000fe20000000805 */
[----:B------:R-:W-:Y:S06]  /*4070*/  @P1 BRA `(.L_x_163) ;  /* 0x00000000000c1947 */ /* 0x000fec0003800000 */
[----:B------:R-:W-:-:S07]  /*4080*/  MOV R4, 0x40a0 ;  /* 0x000040a000047802 */ /* 0x000fce0000000f00 */
[----:B------:R-:W-:Y:S05]  /*4090*/  CALL.REL.NOINC `($__internal_4_$__cuda_sm20_rcp_rn_f32_slowpath) ;  /* 0x0000000400a47944 */ /* 0x000fea0003c00000 */
[----:B------:R-:W-:Y:S05]  /*40a0*/  BRA `(.L_x_164) ;  /* 0x0000000000107947 */ /* 0x000fea0003800000 */
.L_x_163:
[----:B------:R-:W0:Y:S02]  /*40b0*/  MUFU.RCP R5, R24 ;  /* 0x0000001800057308 */ /* 0x000e240000001000 */
[----:B0-----:R-:W-:-:S04]  /*40c0*/  FFMA R0, R24, R5, -1 ;  /* 0xbf80000018007423 */ /* 0x001fc80000000005 */
[----:B------:R-:W-:-:S04]  /*40d0*/  FADD.FTZ R0, -R0, -RZ ;  /* 0x800000ff00007221 */ /* 0x000fc80000010100 */
[----:B------:R-:W-:-:S07]  /*40e0*/  FFMA R0, R5, R0, R5 ;  /* 0x0000000005007223 */ /* 0x000fce0000000005 */
.L_x_164:
[----:B------:R-:W-:Y:S05]  /*40f0*/  BSYNC.RECONVERGENT B0 ;  /* 0x0000000000007941 */ /* 0x000fea0003800200 */
.L_x_162:
[C-C-:B------:R-:W-:Y:S01]  /*4100*/  FFMA R3, -R0.reuse, R3, R7.reuse ;  /* 0x0000000300037223 */ /* 0x140fe20000000107 */
[----:B------:R-:W-:-:S03]  /*4110*/  FFMA R2, R0, R2, R7 ;  /* 0x0000000200027223 */ /* 0x000fc60000000007 */
[----:B------:R-:W-:Y:S01]  /*4120*/  FADD R3, R3, 1 ;  /* 0x3f80000003037421 */ /* 0x000fe20000000000 */
[----:B------:R-:W-:-:S04]  /*4130*/  FADD R5, R2, 1 ;  /* 0x3f80000002057421 */ /* 0x000fc80000000000 */
[----:B------:R-:W-:Y:S04]  /*4140*/  STG.E desc[UR6][R8.64], R3 ;  /* 0x0000000308007986 */ /* 0x000fe8000c101906 */
[----:B------:R-:W-:Y:S01]  /*4150*/  STG.E desc[UR6][R8.64+0x4], R5 ;  /* 0x0000040508007986 */ /* 0x000fe2000c101906 */
[----:B------:R-:W-:Y:S05]  /*4160*/  EXIT ;  /* 0x000000000000794d */ /* 0x000fea0003800000 */
        .weak           $__internal_3_$__cuda_sm20_div_rn_f64_full
        .type           $__internal_3_$__cuda_sm20_div_rn_f64_full,@function
        .size           $__internal_3_$__cuda_sm20_div_rn_f64_full,($__internal_4_$__cuda_sm20_rcp_rn_f32_slowpath - $__internal_3_$__cuda_sm20_div_rn_f64_full)
$__internal_3_$__cuda_sm20_div_rn_f64_full:
[C---:B------:R-:W-:Y:S01]  /*4170*/  FSETP.GEU.AND P0, PT, |R13|.reuse, 1.469367938527859385e-39, PT ;  /* 0x001000000d00780b */ /* 0x040fe20003f0e200 */
[----:B------:R-:W-:Y:S01]  /*4180*/  IMAD.MOV.U32 R16, RZ, RZ, 0x1 ;  /* 0x00000001ff107424 */ /* 0x000fe200078e00ff */
[----:B------:R-:W-:Y:S01]  /*4190*/  LOP3.LUT R10, R13, 0x800fffff, RZ, 0xc0, !PT ;  /* 0x800fffff0d0a7812 */ /* 0x000fe200078ec0ff */
[----:B------:R-:W-:Y:S01]  /*41a0*/  IMAD.MOV.U32 R0, RZ, RZ, 0x1ca00000 ;  /* 0x1ca00000ff007424 */ /* 0x000fe200078e00ff */
[C---:B------:R-:W-:Y:S01]  /*41b0*/  FSETP.GEU.AND P2, PT, |R15|.reuse, 1.469367938527859385e-39, PT ;  /* 0x001000000f00780b */ /* 0x040fe20003f4e200 */
[----:B------:R-:W-:Y:S01]  /*41c0*/  BSSY.RECONVERGENT B2, `(.L_x_165) ;  /* 0x0000052000027945 */ /* 0x000fe20003800200 */
[----:B------:R-:W-:Y:S02]  /*41d0*/  LOP3.LUT R11, R10, 0x3ff00000, RZ, 0xfc, !PT ;  /* 0x3ff000000a0b7812 */ /* 0x000fe400078efcff */
[----:B------:R-:W-:Y:S02]  /*41e0*/  MOV R10, R12 ;  /* 0x0000000c000a7202 */ /* 0x000fe40000000f00 */
[----:B------:R-:W-:-:S02]  /*41f0*/  LOP3.LUT R2, R15, 0x7ff00000, RZ, 0xc0, !PT ;  /* 0x7ff000000f027812 */ /* 0x000fc400078ec0ff */
[----:B------:R-:W-:Y:S01]  /*4200*/  LOP3.LUT R27, R13, 0x7ff00000, RZ, 0xc0, !PT ;  /* 0x7ff000000d1b7812 */ /* 0x000fe200078ec0ff */
[----:B------:R-:W-:-:S03]  /*4210*/  @!P0 DMUL R10, R12, 8.98846567431157953865e+307 ;  /* 0x7fe000000c0a8828 */ /* 0x000fc60000000000 */
[C---:B------:R-:W-:Y:S02]  /*4220*/  ISETP.GE.U32.AND P1, PT, R2.reuse, R27, PT ;  /* 0x0000001b0200720c */ /* 0x040fe40003f26070 */
[----:B------:R-:W-:Y:S01]  /*4230*/  @!P2 LOP3.LUT R19, R13, 0x7ff00000, RZ, 0xc0, !PT ;  /* 0x7ff000000d13a812 */ /* 0x000fe200078ec0ff */
[----:B------:R-:W0:Y:S01]  /*4240*/  MUFU.RCP64H R17, R11 ;  /* 0x0000000b00117308 */ /* 0x000e220000001800 */
[----:B------:R-:W-:Y:S02]  /*4250*/  @!P2 MOV R22, RZ ;  /* 0x000000ff0016a202 */ /* 0x000fe40000000f00 */
[----:B------:R-:W-:Y:S02]  /*4260*/  @!P2 ISETP.GE.U32.AND P3, PT, R2, R19, PT ;  /* 0x000000130200a20c */ /* 0x000fe40003f66070 */
[----:B------:R-:W-:Y:S02]  /*4270*/  @!P0 LOP3.LUT R27, R11, 0x7ff00000, RZ, 0xc0, !PT ;  /* 0x7ff000000b1b8812 */ /* 0x000fe400078ec0ff */
[----:B------:R-:W-:Y:S01]  /*4280*/  @!P2 SEL R19, R0, 0x63400000, !P3 ;  /* 0x634000000013a807 */ /* 0x000fe20005800000 */
[----:B0-----:R-:W-:-:S08]  /*4290*/  DFMA R20, R16, -R10, 1 ;  /* 0x3ff000001014742b */ /* 0x001fd0000000080a */
[----:B------:R-:W-:-:S08]  /*42a0*/  DFMA R20, R20, R20, R20 ;  /* 0x000000141414722b */ /* 0x000fd00000000014 */
[----:B------:R-:W-:Y:S01]  /*42b0*/  DFMA R20, R16, R20, R16 ;  /* 0x000000141014722b */ /* 0x000fe20000000010 */
[--C-:B------:R-:W-:Y:S02]  /*42c0*/  @!P2 LOP3.LUT R16, R19, 0x80000000, R15.reuse, 0xf8, !PT ;  /* 0x800000001310a812 */ /* 0x100fe400078ef80f */
[----:B------:R-:W-:Y:S02]  /*42d0*/  SEL R17, R0, 0x63400000, !P1 ;  /* 0x6340000000117807 */ /* 0x000fe40004800000 */
[----:B------:R-:W-:Y:S01]  /*42e0*/  @!P2 LOP3.LUT R23, R16, 0x100000, RZ, 0xfc, !PT ;  /* 0x001000001017a812 */ /* 0x000fe200078efcff */
[----:B------:R-:W-:Y:S02]  /*42f0*/  IMAD.MOV.U32 R16, RZ, RZ, R14 ;  /* 0x000000ffff107224 */ /* 0x000fe400078e000e */
[----:B------:R-:W-:Y:S01]  /*4300*/  DFMA R18, R20, -R10, 1 ;  /* 0x3ff000001412742b */ /* 0x000fe2000000080a */
[----:B------:R-:W-:-:S06]  /*4310*/  LOP3.LUT R17, R17, 0x800fffff, R15, 0xf8, !PT ;  /* 0x800fffff11117812 */ /* 0x000fcc00078ef80f */
[----:B------:R-:W-:Y:S02]  /*4320*/  @!P2 DFMA R16, R16, 2, -R22 ;  /* 0x400000001010a82b */ /* 0x000fe40000000816 */
[----:B------:R-:W-:-:S08]  /*4330*/  DFMA R18, R20, R18, R20 ;  /* 0x000000121412722b */ /* 0x000fd00000000014 */
[----:B------:R-:W-:-:S08]  /*4340*/  DMUL R20, R18, R16 ;  /* 0x0000001012147228 */ /* 0x000fd00000000000 */
[----:B------:R-:W-:-:S08]  /*4350*/  DFMA R22, R20, -R10, R16 ;  /* 0x8000000a1416722b */ /* 0x000fd00000000010 */
[----:B------:R-:W-:Y:S01]  /*4360*/  DFMA R22, R18, R22, R20 ;  /* 0x000000161216722b */ /* 0x000fe20000000014 */
[----:B------:R-:W-:Y:S01]  /*4370*/  IMAD.MOV.U32 R18, RZ, RZ, R2 ;  /* 0x000000ffff127224 */ /* 0x000fe200078e0002 */
[----:B------:R-:W-:Y:S01]  /*4380*/  @!P2 LOP3.LUT R18, R17, 0x7ff00000, RZ, 0xc0, !PT ;  /* 0x7ff000001112a812 */ /* 0x000fe200078ec0ff */
[----:B------:R-:W-:-:S04]  /*4390*/  VIADD R20, R27, 0xffffffff ;  /* 0xffffffff1b147836 */ /* 0x000fc80000000000 */
[----:B------:R-:W-:-:S05]  /*43a0*/  VIADD R19, R18, 0xffffffff ;  /* 0xffffffff12137836 */ /* 0x000fca0000000000 */
[----:B------:R-:W-:-:S04]  /*43b0*/  ISETP.GT.U32.AND P0, PT, R19, 0x7feffffe, PT ;  /* 0x7feffffe1300780c */ /* 0x000fc80003f04070 */
[----:B------:R-:W-:-:S13]  /*43c0*/  ISETP.GT.U32.OR P0, PT, R20, 0x7feffffe, P0 ;  /* 0x7feffffe1400780c */ /* 0x000fda0000704470 */
[----:B------:R-:W-:Y:S05]  /*43d0*/  @P0 BRA `(.L_x_166) ;  /* 0x00000000006c0947 */ /* 0x000fea0003800000 */
[----:B------:R-:W-:-:S04]  /*43e0*/  LOP3.LUT R15, R13, 0x7ff00000, RZ, 0xc0, !PT ;  /* 0x7ff000000d0f7812 */ /* 0x000fc800078ec0ff */
[CC--:B------:R-:W-:Y:S02]  /*43f0*/  VIADDMNMX R14, R2.reuse, -R15.reuse, 0xb9600000, !PT ;  /* 0xb9600000020e7446 */ /* 0x0c0fe4000780090f */
[----:B------:R-:W-:Y:S02]  /*4400*/  ISETP.GE.U32.AND P0, PT, R2, R15, PT ;  /* 0x0000000f0200720c */ /* 0x000fe40003f06070 */
[----:B------:R-:W-:Y:S02]  /*4410*/  VIMNMX R14, PT, PT, R14, 0x46a00000, PT ;  /* 0x46a000000e0e7848 */ /* 0x000fe40003fe0100 */
[----:B------:R-:W-:-:S04]  /*4420*/  SEL R15, R0, 0x63400000, !P0 ;  /* 0x63400000000f7807 */ /* 0x000fc80004000000 */
[----:B------:R-:W-:Y:S01]  /*4430*/  IADD3 R0, PT, PT, -R15, R14, RZ ;  /* 0x0000000e0f007210 */ /* 0x000fe20007ffe1ff */
[----:B------:R-:W-:-:S04]  /*4440*/  IMAD.MOV.U32 R14, RZ, RZ, RZ ;  /* 0x000000ffff0e7224 */ /* 0x000fc800078e00ff */
[----:B------:R-:W-:-:S06]  /*4450*/  VIADD R15, R0, 0x7fe00000 ;  /* 0x7fe00000000f7836 */ /* 0x000fcc0000000000 */
[----:B------:R-:W-:-:S10]  /*4460*/  DMUL R20, R22, R14 ;  /* 0x0000000e16147228 */ /* 0x000fd40000000000 */
[----:B------:R-:W-:-:S13]  /*4470*/  FSETP.GTU.AND P0, PT, |R21|, 1.469367938527859385e-39, PT ;  /* 0x001000001500780b */ /* 0x000fda0003f0c200 */
[----:B------:R-:W-:Y:S05]  /*4480*/  @P0 BRA `(.L_x_167) ;  /* 0x0000000000940947 */ /* 0x000fea0003800000 */
[----:B------:R-:W-:Y:S01]  /*4490*/  DFMA R10, R22, -R10, R16 ;  /* 0x8000000a160a722b */ /* 0x000fe20000000010 */
[----:B------:R-:W-:-:S09]  /*44a0*/  IMAD.MOV.U32 R14, RZ, RZ, RZ ;  /* 0x000000ffff0e7224 */ /* 0x000fd200078e00ff */
[C---:B------:R-:W-:Y:S02]  /*44b0*/  FSETP.NEU.AND P0, PT, R11.reuse, RZ, PT ;  /* 0x000000ff0b00720b */ /* 0x040fe40003f0d000 */
[----:B------:R-:W-:-:S04]  /*44c0*/  LOP3.LUT R13, R11, 0x80000000, R13, 0x48, !PT ;  /* 0x800000000b0d7812 */ /* 0x000fc800078e480d */
[----:B------:R-:W-:-:S07]  /*44d0*/  LOP3.LUT R15, R13, R15, RZ, 0xfc, !PT ;  /* 0x0000000f0d0f7212 */ /* 0x000fce00078efcff */
[----:B------:R-:W-:Y:S05]  /*44e0*/  @!P0 BRA `(.L_x_167) ;  /* 0x00000000007c8947 */ /* 0x000fea0003800000 */
[----:B------:R-:W-:Y:S01]  /*44f0*/  IADD3 R11, PT, PT, -R0, RZ, RZ ;  /* 0x000000ff000b7210 */ /* 0x000fe20007ffe1ff */
[----:B------:R-:W-:Y:S01]  /*4500*/  IMAD.MOV.U32 R10, RZ, RZ, RZ ;  /* 0x000000ffff0a7224 */ /* 0x000fe200078e00ff */
[----:B------:R-:W-:-:S05]  /*4510*/  DMUL.RP R14, R22, R14 ;  /* 0x0000000e160e7228 */ /* 0x000fca0000008000 */
[----:B------:R-:W-:-:S05]  /*4520*/  DFMA R10, R20, -R10, R22 ;  /* 0x8000000a140a722b */ /* 0x000fca0000000016 */
[----:B------:R-:W-:Y:S02]  /*4530*/  LOP3.LUT R13, R15, R13, RZ, 0x3c, !PT ;  /* 0x0000000d0f0d7212 */ /* 0x000fe400078e3cff */
[----:B------:R-:W-:-:S04]  /*4540*/  IADD3 R10, PT, PT, -R0, -0x43300000, RZ ;  /* 0xbcd00000000a7810 */ /* 0x000fc80007ffe1ff */
[----:B------:R-:W-:-:S04]  /*4550*/  FSETP.NEU.AND P0, PT, |R11|, R10, PT ;  /* 0x0000000a0b00720b */ /* 0x000fc80003f0d200 */
[----:B------:R-:W-:Y:S02]  /*4560*/  FSEL R20, R14, R20, !P0 ;  /* 0x000000140e147208 */ /* 0x000fe40004000000 */
[----:B------:R-:W-:Y:S01]  /*4570*/  FSEL R21, R13, R21, !P0 ;  /* 0x000000150d157208 */ /* 0x000fe20004000000 */
[----:B------:R-:W-:Y:S06]  /*4580*/  BRA `(.L_x_167) ;  /* 0x0000000000547947 */ /* 0x000fec0003800000 */
.L_x_166:
[----:B------:R-:W-:-:S14]  /*4590*/  DSETP.NAN.AND P0, PT, R14, R14, PT ;  /* 0x0000000e0e00722a */ /* 0x000fdc0003f08000 */
[----:B------:R-:W-:Y:S05]  /*45a0*/  @P0 BRA `(.L_x_168) ;  /* 0x0000000000440947 */ /* 0x000fea0003800000 */
[----:B------:R-:W-:-:S14]  /*45b0*/  DSETP.NAN.AND P0, PT, R12, R12, PT ;  /* 0x0000000c0c00722a */ /* 0x000fdc0003f08000 */
[----:B------:R-:W-:Y:S05]  /*45c0*/  @P0 BRA `(.L_x_169) ;  /* 0x0000000000300947 */ /* 0x000fea0003800000 */
[----:B------:R-:W-:Y:S01]  /*45d0*/  ISETP.NE.AND P0, PT, R18, R27, PT ;  /* 0x0000001b1200720c */ /* 0x000fe20003f05270 */
[----:B------:R-:W-:Y:S02]  /*45e0*/  IMAD.MOV.U32 R20, RZ, RZ, 0x0 ;  /* 0x00000000ff147424 */ /* 0x000fe400078e00ff */
[----:B------:R-:W-:-:S10]  /*45f0*/  IMAD.MOV.U32 R21, RZ, RZ, -0x80000 ;  /* 0xfff80000ff157424 */ /* 0x000fd400078e00ff */
[----:B------:R-:W-:Y:S05]  /*4600*/  @!P0 BRA `(.L_x_167) ;  /* 0x0000000000348947 */ /* 0x000fea0003800000 */
[----:B------:R-:W-:Y:S02]  /*4610*/  ISETP.NE.AND P0, PT, R18, 0x7ff00000, PT ;  /* 0x7ff000001200780c */ /* 0x000fe40003f05270 */
[----:B------:R-:W-:Y:S02]  /*4620*/  LOP3.LUT R21, R15, 0x80000000, R13, 0x48, !PT ;  /* 0x800000000f157812 */ /* 0x000fe400078e480d */
[----:B------:R-:W-:-:S13]  /*4630*/  ISETP.EQ.OR P0, PT, R27, RZ, !P0 ;  /* 0x000000ff1b00720c */ /* 0x000fda0004702670 */
[----:B------:R-:W-:Y:S02]  /*4640*/  @P0 LOP3.LUT R0, R21, 0x7ff00000, RZ, 0xfc, !PT ;  /* 0x7ff0000015000812 */ /* 0x000fe400078efcff */
[----:B------:R-:W-:Y:S01]  /*4650*/  @!P0 MOV R20, RZ ;  /* 0x000000ff00148202 */ /* 0x000fe20000000f00 */
[----:B------:R-:W-:Y:S02]  /*4660*/  @P0 IMAD.MOV.U32 R20, RZ, RZ, RZ ;  /* 0x000000ffff140224 */ /* 0x000fe400078e00ff */
[----:B------:R-:W-:Y:S01]  /*4670*/  @P0 IMAD.MOV.U32 R21, RZ, RZ, R0 ;  /* 0x000000ffff150224 */ /* 0x000fe200078e0000 */
[----:B------:R-:W-:Y:S06]  /*4680*/  BRA `(.L_x_167) ;  /* 0x0000000000147947 */ /* 0x000fec0003800000 */
.L_x_169:
[----:B------:R-:W-:Y:S01]  /*4690*/  LOP3.LUT R21, R13, 0x80000, RZ, 0xfc, !PT ;  /* 0x000800000d157812 */ /* 0x000fe200078efcff */
[----:B------:R-:W-:Y:S01]  /*46a0*/  IMAD.MOV.U32 R20, RZ, RZ, R12 ;  /* 0x000000ffff147224 */ /* 0x000fe200078e000c */
[----:B------:R-:W-:Y:S06]  /*46b0*/  BRA `(.L_x_167) ;  /* 0x0000000000087947 */ /* 0x000fec0003800000 */
.L_x_168:
[----:B------:R-:W-:Y:S02]  /*46c0*/  LOP3.LUT R21, R15, 0x80000, RZ, 0xfc, !PT ;  /* 0x000800000f157812 */ /* 0x000fe400078efcff */
[----:B------:R-:W-:-:S07]  /*46d0*/  MOV R20, R14 ;  /* 0x0000000e00147202 */ /* 0x000fce0000000f00 */
.L_x_167:
[----:B------:R-:W-:Y:S05]  /*46e0*/  BSYNC.RECONVERGENT B2 ;  /* 0x0000000000027941 */ /* 0x000fea0003800200 */
.L_x_165:
[----:B------:R-:W-:Y:S02]  /*46f0*/  IMAD.MOV.U32 R29, RZ, RZ, 0x0 ;  /* 0x00000000ff1d7424 */ /* 0x000fe400078e00ff */
[----:B------:R-:W-:Y:S02]  /*4700*/  IMAD.MOV.U32 R2, RZ, RZ, R20 ;  /* 0x000000ffff027224 */ /* 0x000fe400078e0014 */
[----:B------:R-:W-:Y:S01]  /*4710*/  IMAD.MOV.U32 R11, RZ, RZ, R21 ;  /* 0x000000ffff0b7224 */ /* 0x000fe200078e0015 */
[----:B------:R-:W-:Y:S06]  /*4720*/  RET.REL.NODEC R28 `(_Z3p2pPfS_fm) ;  /* 0xffffffb81c347950 */ /* 0x000fec0003c3ffff */
        .weak           $__internal_4_$__cuda_sm20_rcp_rn_f32_slowpath
        .type           $__internal_4_$__cuda_sm20_rcp_rn_f32_slowpath,@function
        .size           $__internal_4_$__cuda_sm20_rcp_rn_f32_slowpath,($__internal_5_$__cuda_sm20_sqrt_rn_f32_slowpath - $__internal_4_$__cuda_sm20_rcp_rn_f32_slowpath)
$__internal_4_$__cuda_sm20_rcp_rn_f32_slowpath:
[----:B------:R-:W-:Y:S01]  /*4730*/  SHF.L.U32 R0, R24, 0x1, RZ ;  /* 0x0000000118007819 */ /* 0x000fe200000006ff */
[----:B------:R-:W-:Y:S03]  /*4740*/  BSSY.RECONVERGENT B1, `(.L_x_170) ;  /* 0x0000030000017945 */ /* 0x000fe60003800200 */
[----:B------:R-:W-:-:S04]  /*4750*/  SHF.R.U32.HI R13, RZ, 0x18, R0 ;  /* 0x00000018ff0d7819 */ /* 0x000fc80000011600 */
[----:B------:R-:W-:-:S13]  /*4760*/  ISETP.NE.U32.AND P0, PT, R13, RZ, PT ;  /* 0x000000ff0d00720c */ /* 0x000fda0003f05070 */
[----:B------:R-:W-:Y:S05]  /*4770*/  @P0 BRA `(.L_x_171) ;  /* 0x0000000000280947 */ /* 0x000fea0003800000 */
[----:B------:R-:W-:-:S05]  /*4780*/  IMAD.SHL.U32 R0, R24, 0x2, RZ ;  /* 0x0000000218007824 */ /* 0x000fca00078e00ff */
[----:B------:R-:W-:-:S13]  /*4790*/  ISETP.NE.AND P0, PT, R0, RZ, PT ;  /* 0x000000ff0000720c */ /* 0x000fda0003f05270 */
[----:B------:R-:W-:Y:S01]  /*47a0*/  @P0 FFMA R6, R24, 1.84467440737095516160e+19, RZ ;  /* 0x5f80000018060823 */ /* 0x000fe200000000ff */
[----:B------:R-:W-:Y:S08]  /*47b0*/  @!P0 MUFU.RCP R5, R24 ;  /* 0x0000001800058308 */ /* 0x000ff00000001000 */
[----:B------:R-:W0:Y:S02]  /*47c0*/  @P0 MUFU.RCP R11, R6 ;  /* 0x00000006000b0308 */ /* 0x000e240000001000 */
[----:B0-----:R-:W-:-:S04]  /*47d0*/  @P0 FFMA R0, R6, R11, -1 ;  /* 0xbf80000006000423 */ /* 0x001fc8000000000b */
[----:B------:R-:W-:-:S04]  /*47e0*/  @P0 FADD.FTZ R0, -R0, -RZ ;  /* 0x800000ff00000221 */ /* 0x000fc80000010100 */
[----:B------:R-:W-:-:S04]  /*47f0*/  @P0 FFMA R0, R11, R0, R11 ;  /* 0x000000000b000223 */ /* 0x000fc8000000000b */
[----:B------:R-:W-:Y:S01]  /*4800*/  @P0 FFMA R5, R0, 1.84467440737095516160e+19, RZ ;  /* 0x5f80000000050823 */ /* 0x000fe200000000ff */
[----:B------:R-:W-:Y:S06]  /*4810*/  BRA `(.L_x_172) ;  /* 0x0000000000887947 */ /* 0x000fec0003800000 */
.L_x_171:
[----:B------:R-:W-:-:S05]  /*4820*/  VIADD R15, R13, 0xffffff03 ;  /* 0xffffff030d0f7836 */ /* 0x000fca0000000000 */
[----:B------:R-:W-:-:S13]  /*4830*/  ISETP.GT.U32.AND P0, PT, R15, 0x1, PT ;  /* 0x000000010f00780c */ /* 0x000fda0003f04070 */
[----:B------:R-:W-:Y:S05]  /*4840*/  @P0 BRA `(.L_x_173) ;  /* 0x0000000000780947 */ /* 0x000fea0003800000 */
[----:B------:R-:W-:Y:S01]  /*4850*/  LOP3.LUT R0, R24, 0x7fffff, RZ, 0xc0, !PT ;  /* 0x007fffff18007812 */ /* 0x000fe200078ec0ff */
[----:B------:R-:W-:-:S03]  /*4860*/  IMAD.MOV.U32 R12, RZ, RZ, 0x3 ;  /* 0x00000003ff0c7424 */ /* 0x000fc600078e00ff */
[----:B------:R-:W-:Y:S02]  /*4870*/  LOP3.LUT R0, R0, 0x3f800000, RZ, 0xfc, !PT ;  /* 0x3f80000000007812 */ /* 0x000fe400078efcff */
[----:B------:R-:W-:Y:S02]  /*4880*/  SHF.L.U32 R12, R12, R15, RZ ;  /* 0x0000000f0c0c7219 */ /* 0x000fe400000006ff */
[----:B------:R-:W0:Y:S02]  /*4890*/  MUFU.RCP R5, R0 ;  /* 0x0000000000057308 */ /* 0x000e240000001000 */
[----:B0-----:R-:W-:-:S04]  /*48a0*/  FFMA R6, R0, R5, -1 ;  /* 0xbf80000000067423 */ /* 0x001fc80000000005 */
[----:B------:R-:W-:-:S04]  /*48b0*/  FADD.FTZ R6, -R6, -RZ ;  /* 0x800000ff06067221 */ /* 0x000fc80000010100 */
[CCC-:B------:R-:W-:Y:S01]  /*48c0*/  FFMA.RM R10, R5.reuse, R6.reuse, R5.reuse ;  /* 0x00000006050a7223 */ /* 0x1c0fe20000004005 */
[----:B------:R-:W-:-:S04]  /*48d0*/  FFMA.RP R11, R5, R6, R5 ;  /* 0x00000006050b7223 */ /* 0x000fc80000008005 */
[C---:B------:R-:W-:Y:S02]  /*48e0*/  LOP3.LUT R5, R10.reuse, 0x7fffff, RZ, 0xc0, !PT ;  /* 0x007fffff0a057812 */ /* 0x040fe400078ec0ff */
[----:B------:R-:W-:Y:S02]  /*48f0*/  FSETP.NEU.FTZ.AND P0, PT, R10, R11, PT ;  /* 0x0000000b0a00720b */ /* 0x000fe40003f1d000 */
[----:B------:R-:W-:Y:S02]  /*4900*/  LOP3.LUT R5, R5, 0x800000, RZ, 0xfc, !PT ;  /* 0x0080000005057812 */ /* 0x000fe400078efcff */
[----:B------:R-:W-:Y:S02]  /*4910*/  SEL R6, RZ, 0xffffffff, !P0 ;  /* 0xffffffffff067807 */ /* 0x000fe40004000000 */
[----:B------:R-:W-:Y:S02]  /*4920*/  LOP3.LUT R12, R12, R5, RZ, 0xc0, !PT ;  /* 0x000000050c0c7212 */ /* 0x000fe400078ec0ff */
[----:B------:R-:W-:-:S02]  /*4930*/  IADD3 R6, PT, PT, -R6, RZ, RZ ;  /* 0x000000ff06067210 */ /* 0x000fc40007ffe1ff */
[-C--:B------:R-:W-:Y:S02]  /*4940*/  SHF.R.U32.HI R12, RZ, R15.reuse, R12 ;  /* 0x0000000fff0c7219 */ /* 0x080fe4000001160c */
[----:B------:R-:W-:Y:S02]  /*4950*/  LOP3.LUT P1, RZ, R6, R15, R5, 0xf8, !PT ;  /* 0x0000000f06ff7212 */ /* 0x000fe4000782f805 */
[C---:B------:R-:W-:Y:S02]  /*4960*/  LOP3.LUT P0, RZ, R12.reuse, 0x1, RZ, 0xc0, !PT ;  /* 0x000000010cff7812 */ /* 0x040fe4000780c0ff */
[----:B------:R-:W-:-:S04]  /*4970*/  LOP3.LUT P2, RZ, R12, 0x2, RZ, 0xc0, !PT ;  /* 0x000000020cff7812 */ /* 0x000fc8000784c0ff */
[----:B------:R-:W-:Y:S02]  /*4980*/  PLOP3.LUT P0, PT, P0, P1, P2, 0xe0, 0x0 ;  /* 0x000000000000781c */ /* 0x000fe40000703c20 */
[----:B------:R-:W-:Y:S02]  /*4990*/  LOP3.LUT P1, RZ, R24, 0x7fffff, RZ, 0xc0, !PT ;  /* 0x007fffff18ff7812 */ /* 0x000fe4000782c0ff */
[----:B------:R-:W-:-:S05]  /*49a0*/  SEL R0, RZ, 0x1, !P0 ;  /* 0x00000001ff007807 */ /* 0x000fca0004000000 */
[----:B------:R-:W-:-:S05]  /*49b0*/  IMAD.MOV R0, RZ, RZ, -R0 ;  /* 0x000000ffff007224 */ /* 0x000fca00078e0a00 */
[----:B------:R-:W-:Y:S01]  /*49c0*/  ISETP.GE.AND P0, PT, R0, RZ, PT ;  /* 0x000000ff0000720c */ /* 0x000fe20003f06270 */
[----:B------:R-:W-:-:S05]  /*49d0*/  VIADD R0, R13, 0xffffff04 ;  /* 0xffffff040d007836 */ /* 0x000fca0000000000 */
[----:B------:R-:W-:-:S07]  /*49e0*/  SHF.R.U32.HI R5, RZ, R0, R5 ;  /* 0x00000000ff057219 */ /* 0x000fce0000011605 */
[----:B------:R-:W-:-:S05]  /*49f0*/  @!P0 VIADD R5, R5, 0x1 ;  /* 0x0000000105058836 */ /* 0x000fca0000000000 */
[----:B------:R-:W-:-:S04]  /*4a00*/  @!P1 SHF.L.U32 R5, R5, 0x1, RZ ;  /* 0x0000000105059819 */ /* 0x000fc800000006ff */
[----:B------:R-:W-:Y:S01]  /*4a10*/  LOP3.LUT R5, R5, 0x80000000, R24, 0xf8, !PT ;  /* 0x8000000005057812 */ /* 0x000fe200078ef818 */
[----:B------:R-:W-:Y:S06]  /*4a20*/  BRA `(.L_x_172) ;  /* 0x0000000000047947 */ /* 0x000fec0003800000 */
.L_x_173:
[----:B------:R0:W1:Y:S02]  /*4a30*/  MUFU.RCP R5, R24 ;  /* 0x0000001800057308 */ /* 0x0000640000001000 */
.L_x_172:
[----:B------:R-:W-:Y:S05]  /*4a40*/  BSYNC.RECONVERGENT B1 ;  /* 0x0000000000017941 */ /* 0x000fea0003800200 */
.L_x_170:
[----:B-1----:R-:W-:Y:S02]  /*4a50*/  IMAD.MOV.U32 R0, RZ, RZ, R5 ;  /* 0x000000ffff007224 */ /* 0x002fe400078e0005 */
[----:B------:R-:W-:-:S04]  /*4a60*/  IMAD.MOV.U32 R5, RZ, RZ, 0x0 ;  /* 0x00000000ff057424 */ /* 0x000fc800078e00ff */
[----:B0-----:R-:W-:Y:S05]  /*4a70*/  RET.REL.NODEC R4 `(_Z3p2pPfS_fm) ;  /* 0xffffffb404607950 */ /* 0x001fea0003c3ffff */
        .weak           $__internal_5_$__cuda_sm20_sqrt_rn_f32_slowpath
        .type           $__internal_5_$__cuda_sm20_sqrt_rn_f32_slowpath,@function
        .size           $__internal_5_$__cuda_sm20_sqrt_rn_f32_slowpath,($__internal_6_$__cuda_sm3x_div_rn_noftz_f32_slowpath - $__internal_5_$__cuda_sm20_sqrt_rn_f32_slowpath)
$__internal_5_$__cuda_sm20_sqrt_rn_f32_slowpath:
[----:B------:R-:W-:-:S13]  /*4a80*/  LOP3.LUT P0, RZ, R3, 0x7fffffff, RZ, 0xc0, !PT ;  /* 0x7fffffff03ff7812 */ /* 0x000fda000780c0ff */
[----:B------:R-:W-:Y:S01]  /*4a90*/  @!P0 IMAD.MOV.U32 R0, RZ, RZ, R3 ;  /* 0x000000ffff008224 */ /* 0x000fe200078e0003 */
[----:B------:R-:W-:Y:S06]  /*4aa0*/  @!P0 BRA `(.L_x_174) ;  /* 0x0000000000408947 */ /* 0x000fec0003800000 */
[----:B------:R-:W-:-:S13]  /*4ab0*/  FSETP.GEU.FTZ.AND P0, PT, R3, RZ, PT ;  /* 0x000000ff0300720b */ /* 0x000fda0003f1e000 */
[----:B------:R-:W-:Y:S01]  /*4ac0*/  @!P0 MOV R0, 0x7fffffff ;  /* 0x7fffffff00008802 */ /* 0x000fe20000000f00 */
[----:B------:R-:W-:Y:S06]  /*4ad0*/  @!P0 BRA `(.L_x_174) ;  /* 0x0000000000348947 */ /* 0x000fec0003800000 */
[----:B------:R-:W-:-:S13]  /*4ae0*/  FSETP.GTU.FTZ.AND P0, PT, |R3|, +INF , PT ;  /* 0x7f8000000300780b */ /* 0x000fda0003f1c200 */
[----:B------:R-:W-:Y:S01]  /*4af0*/  @P0 FADD.FTZ R0, R3, 1 ;  /* 0x3f80000003000421 */ /* 0x000fe20000010000 */
[----:B------:R-:W-:Y:S06]  /*4b00*/  @P0 BRA `(.L_x_174) ;  /* 0x0000000000280947 */ /* 0x000fec0003800000 */
[----:B------:R-:W-:-:S13]  /*4b10*/  FSETP.NEU.FTZ.AND P0, PT, |R3|, +INF , PT ;  /* 0x7f8000000300780b */ /* 0x000fda0003f1d200 */
[----:B------:R-:W-:-:S04]  /*4b20*/  @P0 FFMA R2, R3, 1.84467440737095516160e+19, RZ ;  /* 0x5f80000003020823 */ /* 0x000fc800000000ff */
[----:B------:R-:W0:Y:S02]  /*4b30*/  @P0 MUFU.RSQ R5, R2 ;  /* 0x0000000200050308 */ /* 0x000e240000001400 */
[----:B0-----:R-:W-:Y:S01]  /*4b40*/  @P0 FMUL.FTZ R11, R2, R5 ;  /* 0x00000005020b0220 */ /* 0x001fe20000410000 */
[----:B------:R-:W-:-:S03]  /*4b50*/  @P0 FMUL.FTZ R5, R5, 0.5 ;  /* 0x3f00000005050820 */ /* 0x000fc60000410000 */
[----:B------:R-:W-:-:S04]  /*4b60*/  @P0 FADD.FTZ R0, -R11, -RZ ;  /* 0x800000ff0b000221 */ /* 0x000fc80000010100 */
[----:B------:R-:W-:Y:S01]  /*4b70*/  @P0 FFMA R4, R11, R0, R2 ;  /* 0x000000000b040223 */ /* 0x000fe20000000002 */
[----:B------:R-:W-:-:S03]  /*4b80*/  @!P0 IMAD.MOV.U32 R0, RZ, RZ, R3 ;  /* 0x000000ffff008224 */ /* 0x000fc600078e0003 */
[----:B------:R-:W-:-:S04]  /*4b90*/  @P0 FFMA R4, R4, R5, R11 ;  /* 0x0000000504040223 */ /* 0x000fc8000000000b */
[----:B------:R-:W-:-:S07]  /*4ba0*/  @P0 FMUL.FTZ R0, R4, 2.3283064365386962891e-10 ;  /* 0x2f80000004000820 */ /* 0x000fce0000410000 */
.L_x_174:
[----:B------:R-:W-:Y:S02]  /*4bb0*/  IMAD.MOV.U32 R2, RZ, RZ, R10 ;  /* 0x000000ffff027224 */ /* 0x000fe400078e000a */
[----:B------:R-:W-:-:S04]  /*4bc0*/  IMAD.MOV.U32 R3, RZ, RZ, 0x0 ;  /* 0x00000000ff037424 */ /* 0x000fc800078e00ff */
[----:B------:R-:W-:Y:S05]  /*4bd0*/  RET.REL.NODEC R2 `(_Z3p2pPfS_fm) ;  /* 0xffffffb402087950 */ /* 0x000fea0003c3ffff */
        .weak           $__internal_6_$__cuda_sm3x_div_rn_noftz_f32_slowpath
        .type           $__internal_6_$__cuda_sm3x_div_rn_noftz_f32_slowpath,@function
        .size           $__internal_6_$__cuda_sm3x_div_rn_noftz_f32_slowpath,(.L_x_396 - $__internal_6_$__cuda_sm3x_div_rn_noftz_f32_slowpath)
$__internal_6_$__cuda_sm3x_div_rn_noftz_f32_slowpath:
[----:B------:R-:W-:Y:S01]  /*4be0*/  SHF.R.U32.HI R12, RZ, 0x17, R11 ;  /* 0x00000017ff0c7819 */ /* 0x000fe2000001160b */
[----:B------:R-:W-:Y:S01]  /*4bf0*/  BSSY.RECONVERGENT B2, `(.L_x_175) ;  /* 0x0000065000027945 */ /* 0x000fe20003800200 */
[----:B------:R-:W-:Y:S02]  /*4c00*/  SHF.R.U32.HI R15, RZ, 0x17, R6 ;  /* 0x00000017ff0f7819 */ /* 0x000fe40000011606 */
[----:B------:R-:W-:Y:S02]  /*4c10*/  LOP3.LUT R12, R12, 0xff, RZ, 0xc0, !PT ;  /* 0x000000ff0c0c7812 */ /* 0x000fe400078ec0ff */
[----:B------:R-:W-:Y:S02]  /*4c20*/  LOP3.LUT R15, R15, 0xff, RZ, 0xc0, !PT ;  /* 0x000000ff0f0f7812 */ /* 0x000fe400078ec0ff */
[----:B------:R-:W-:-:S03]  /*4c30*/  IADD3 R13, PT, PT, R12, -0x1, RZ ;  /* 0xffffffff0c0d7810 */ /* 0x000fc60007ffe0ff */
[----:B------:R-:W-:Y:S01]  /*4c40*/  VIADD R0, R15, 0xffffffff ;  /* 0xffffffff0f007836 */ /* 0x000fe20000000000 */
[----:B------:R-:W-:-:S04]  /*4c50*/  ISETP.GT.U32.AND P0, PT, R13, 0xfd, PT ;  /* 0x000000fd0d00780c */ /* 0x000fc80003f04070 */
[----:B------:R-:W-:Y:S01]  /*4c60*/  ISETP.GT.U32.OR P0, PT, R0, 0xfd, P0 ;  /* 0x000000fd0000780c */ /* 0x000fe20000704470 */
[----:B------:R-:W-:-:S12]  /*4c70*/  IMAD.MOV.U32 R0, RZ, RZ, R6 ;  /* 0x000000ffff007224 */ /* 0x000fd800078e0006 */
[----:B------:R-:W-:Y:S01]  /*4c80*/  @!P0 IMAD.MOV.U32 R13, RZ, RZ, RZ ;  /* 0x000000ffff0d8224 */ /* 0x000fe200078e00ff */
        /* <DEDUP_REMOVED lines=17> */
[----:B------:R-:W-:-:S04]  /*4da0*/  IADD3 R13, PT, PT, R15, -0x1, RZ ;  /* 0xffffffff0f0d7810 */ /* 0x000fc80007ffe0ff */
[----:B------:R-:W-:Y:S01]  /*4db0*/  ISETP.GE.AND P0, PT, R13, RZ, PT ;  /* 0x000000ff0d00720c */ /* 0x000fe20003f06270 */
[----:B------:R-:W-:-:S05]  /*4dc0*/  VIADD R13, R12, 0xffffffff ;  /* 0xffffffff0c0d7836 */ /* 0x000fca0000000000 */
[----:B------:R-:W-:-:S07]  /*4dd0*/  ISETP.GE.AND P1, PT, R13, RZ, PT ;  /* 0x000000ff0d00720c */ /* 0x000fce0003f26270 */
[----:B------:R-:W-:Y:S02]  /*4de0*/  @P0 IMAD.MOV.U32 R13, RZ, RZ, RZ ;  /* 0x000000ffff0d0224 */ /* 0x000fe400078e00ff */
[----:B------:R-:W-:Y:S01]  /*4df0*/  @!P0 FFMA R0, R6, 1.84467440737095516160e+19, RZ ;  /* 0x5f80000006008823 */ /* 0x000fe200000000ff */
[----:B------:R-:W-:-:S03]  /*4e00*/  @!P0 IMAD.MOV.U32 R13, RZ, RZ, -0x40 ;  /* 0xffffffc0ff0d8424 */ /* 0x000fc600078e00ff */
[----:B------:R-:W-:Y:S02]  /*4e10*/  @!P1 FFMA R11, R11, 1.84467440737095516160e+19, RZ ;  /* 0x5f8000000b0b9823 */ /* 0x000fe400000000ff */
[----:B------:R-:W-:-:S07]  /*4e20*/  @!P1 IADD3 R13, PT, PT, R13, 0x40, RZ ;  /* 0x000000400d0d9810 */ /* 0x000fce0007ffe0ff */
.L_x_176:
[----:B------:R-:W-:Y:S01]  /*4e30*/  LEA R14, R12, 0xc0800000, 0x17 ;  /* 0xc08000000c0e7811 */ /* 0x000fe200078eb8ff */
[----:B------:R-:W-:Y:S01]  /*4e40*/  VIADD R15, R15, 0xffffff81 ;  /* 0xffffff810f0f7836 */ /* 0x000fe20000000000 */
[----:B------:R-:W-:Y:S03]  /*4e50*/  BSSY.RECONVERGENT B3, `(.L_x_181) ;  /* 0x0000035000037945 */ /* 0x000fe60003800200 */
[----:B------:R-:W-:Y:S02]  /*4e60*/  IMAD.IADD R18, R11, 0x1, -R14 ;  /* 0x000000010b127824 */ /* 0x000fe400078e0a0e */
[----:B------:R-:W-:Y:S02]  /*4e70*/  IMAD R0, R15, -0x800000, R0 ;  /* 0xff8000000f007824 */ /* 0x000fe400078e0200 */
[----:B------:R-:W0:Y:S01]  /*4e80*/  MUFU.RCP R14, R18 ;  /* 0x00000012000e7308 */ /* 0x000e220000001000 */
[----:B------:R-:W-:-:S04]  /*4e90*/  FADD.FTZ R11, -R18, -RZ ;  /* 0x800000ff120b7221 */ /* 0x000fc80000010100 */
[----:B0-----:R-:W-:-:S04]  /*4ea0*/  FFMA R17, R14, R11, 1 ;  /* 0x3f8000000e117423 */ /* 0x001fc8000000000b */
[----:B------:R-:W-:-:S04]  /*4eb0*/  FFMA R17, R14, R17, R14 ;  /* 0x000000110e117223 */ /* 0x000fc8000000000e */
[----:B------:R-:W-:-:S04]  /*4ec0*/  FFMA R14, R0, R17, RZ ;  /* 0x00000011000e7223 */ /* 0x000fc800000000ff */
[----:B------:R-:W-:-:S04]  /*4ed0*/  FFMA R16, R11, R14, R0 ;  /* 0x0000000e0b107223 */ /* 0x000fc80000000000 */
[----:B------:R-:W-:Y:S01]  /*4ee0*/  FFMA R14, R17, R16, R14 ;  /* 0x00000010110e7223 */ /* 0x000fe2000000000e */
[----:B------:R-:W-:-:S03]  /*4ef0*/  IADD3 R16, PT, PT, R15, 0x7f, -R12 ;  /* 0x0000007f0f107810 */ /* 0x000fc60007ffe80c */
[----:B------:R-:W-:Y:S02]  /*4f00*/  FFMA R11, R11, R14, R0 ;  /* 0x0000000e0b0b7223 */ /* 0x000fe40000000000 */
[----:B------:R-:W-:Y:S02]  /*4f10*/  IMAD.IADD R13, R16, 0x1, R13 ;  /* 0x00000001100d7824 */ /* 0x000fe400078e020d */
[----:B------:R-:W-:-:S05]  /*4f20*/  FFMA R0, R17, R11, R14 ;  /* 0x0000000b11007223 */ /* 0x000fca000000000e */
[----:B------:R-:W-:-:S04]  /*4f30*/  SHF.R.U32.HI R12, RZ, 0x17, R0 ;  /* 0x00000017ff0c7819 */ /* 0x000fc80000011600 */
[----:B------:R-:W-:-:S04]  /*4f40*/  LOP3.LUT R12, R12, 0xff, RZ, 0xc0, !PT ;  /* 0x000000ff0c0c7812 */ /* 0x000fc800078ec0ff */
[----:B------:R-:W-:-:S05]  /*4f50*/  IADD3 R12, PT, PT, R12, R13, RZ ;  /* 0x0000000d0c0c7210 */ /* 0x000fca0007ffe0ff */
[----:B------:R-:W-:-:S05]  /*4f60*/  VIADD R15, R12, 0xffffffff ;  /* 0xffffffff0c0f7836 */ /* 0x000fca0000000000 */
        /* <DEDUP_REMOVED lines=9> */
[CCC-:B------:R-:W-:Y:S01]  /*5000*/  FFMA.RZ R13, R17.reuse, R11.reuse, R14.reuse ;  /* 0x0000000b110d7223 */ /* 0x1c0fe2000000c00e */
[C---:B------:R-:W-:Y:S02]  /*5010*/  VIADD R16, R12.reuse, 0x20 ;  /* 0x000000200c107836 */ /* 0x040fe40000000000 */
[CCC-:B------:R-:W-:Y:S01]  /*5020*/  FFMA.RP R15, R17.reuse, R11.reuse, R14.reuse ;  /* 0x0000000b110f7223 */ /* 0x1c0fe2000000800e */
[C---:B------:R-:W-:Y:S01]  /*5030*/  ISETP.NE.AND P3, PT, R12.reuse, RZ, PT ;  /* 0x000000ff0c00720c */ /* 0x040fe20003f65270 */
[----:B------:R-:W-:Y:S01]  /*5040*/  FFMA.RM R14, R17, R11, R14 ;  /* 0x0000000b110e7223 */ /* 0x000fe2000000400e */
[----:B------:R-:W-:Y:S02]  /*5050*/  LOP3.LUT R13, R13, 0x7fffff, RZ, 0xc0, !PT ;  /* 0x007fffff0d0d7812 */ /* 0x000fe400078ec0ff */
[----:B------:R-:W-:Y:S01]  /*5060*/  ISETP.NE.AND P1, PT, R12, RZ, PT ;  /* 0x000000ff0c00720c */ /* 0x000fe20003f25270 */
[----:B------:R-:W-:Y:S01]  /*5070*/  IMAD.MOV R12, RZ, RZ, -R12 ;  /* 0x000000ffff0c7224 */ /* 0x000fe200078e0a0c */
[----:B------:R-:W-:-:S02]  /*5080*/  LOP3.LUT R13, R13, 0x800000, RZ, 0xfc, !PT ;  /* 0x008000000d0d7812 */ /* 0x000fc400078efcff */
[----:B------:R-:W-:Y:S02]  /*5090*/  FSETP.NEU.FTZ.AND P0, PT, R15, R14, PT ;  /* 0x0000000e0f00720b */ /* 0x000fe40003f1d000 */
[----:B------:R-:W-:Y:S02]  /*50a0*/  SHF.L.U32 R16, R13, R16, RZ ;  /* 0x000000100d107219 */ /* 0x000fe400000006ff */
[----:B------:R-:W-:Y:S02]  /*50b0*/  SEL R12, R12, RZ, P3 ;  /* 0x000000ff0c0c7207 */ /* 0x000fe40001800000 */
[----:B------:R-:W-:Y:S02]  /*50c0*/  ISETP.NE.AND P1, PT, R16, RZ, P1 ;  /* 0x000000ff1000720c */ /* 0x000fe40000f25270 */
[----:B------:R-:W-:Y:S02]  /*50d0*/  SHF.R.U32.HI R12, RZ, R12, R13 ;  /* 0x0000000cff0c7219 */ /* 0x000fe4000001160d */
[----:B------:R-:W-:-:S02]  /*50e0*/  PLOP3.LUT P0, PT, P0, P1, PT, 0xf8, 0x8f ;  /* 0x00000000008f781c */ /* 0x000fc40000703f70 */
[----:B------:R-:W-:Y:S02]  /*50f0*/  SHF.R.U32.HI R14, RZ, 0x1, R12 ;  /* 0x00000001ff0e7819 */ /* 0x000fe4000001160c */
[----:B------:R-:W-:-:S04]  /*5100*/  SEL R11, RZ, 0x1, !P0 ;  /* 0x00000001ff0b7807 */ /* 0x000fc80004000000 */
[----:B------:R-:W-:-:S04]  /*5110*/  LOP3.LUT R11, R11, 0x1, R14, 0xf8, !PT ;  /* 0x000000010b0b7812 */ /* 0x000fc800078ef80e */
[----:B------:R-:W-:-:S04]  /*5120*/  LOP3.LUT R11, R11, R12, RZ, 0xc0, !PT ;  /* 0x0000000c0b0b7212 */ /* 0x000fc800078ec0ff */
[----:B------:R-:W-:-:S04]  /*5130*/  IADD3 R11, PT, PT, R14, R11, RZ ;  /* 0x0000000b0e0b7210 */ /* 0x000fc80007ffe0ff */
[----:B------:R-:W-:Y:S01]  /*5140*/  LOP3.LUT R0, R11, R0, RZ, 0xfc, !PT ;  /* 0x000000000b007212 */ /* 0x000fe200078efcff */
[----:B------:R-:W-:Y:S06]  /*5150*/  BRA `(.L_x_184) ;  /* 0x0000000000107947 */ /* 0x000fec0003800000 */
.L_x_183:
[----:B------:R-:W-:-:S04]  /*5160*/  LOP3.LUT R0, R0, 0x80000000, RZ, 0xc0, !PT ;  /* 0x8000000000007812 */ /* 0x000fc800078ec0ff */
[----:B------:R-:W-:Y:S01]  /*5170*/  LOP3.LUT R0, R0, 0x7f800000, RZ, 0xfc, !PT ;  /* 0x7f80000000007812 */ /* 0x000fe200078efcff */
[----:B------:R-:W-:Y:S06]  /*5180*/  BRA `(.L_x_184) ;  /* 0x0000000000047947 */ /* 0x000fec0003800000 */
.L_x_182:
[----:B------:R-:W-:-:S07]  /*5190*/  IMAD R0, R13, 0x800000, R0 ;  /* 0x008000000d007824 */ /* 0x000fce00078e0200 */
.L_x_184:
[----:B------:R-:W-:Y:S05]  /*51a0*/  BSYNC.RECONVERGENT B3 ;  /* 0x0000000000037941 */ /* 0x000fea0003800200 */
.L_x_181:
[----:B------:R-:W-:Y:S05]  /*51b0*/  BRA `(.L_x_185) ;  /* 0x0000000000207947 */ /* 0x000fea0003800000 */
.L_x_180:
[----:B------:R-:W-:-:S04]  /*51c0*/  LOP3.LUT R0, R11, 0x80000000, R0, 0x48, !PT ;  /* 0x800000000b007812 */ /* 0x000fc800078e4800 */
[----:B------:R-:W-:Y:S01]  /*51d0*/  LOP3.LUT R0, R0, 0x7f800000, RZ, 0xfc, !PT ;  /* 0x7f80000000007812 */ /* 0x000fe200078efcff */
[----:B------:R-:W-:Y:S06]  /*51e0*/  BRA `(.L_x_185) ;  /* 0x0000000000147947 */ /* 0x000fec0003800000 */
.L_x_179:
[----:B------:R-:W-:Y:S01]  /*51f0*/  LOP3.LUT R0, R11, 0x80000000, R0, 0x48, !PT ;  /* 0x800000000b007812 */ /* 0x000fe200078e4800 */
[----:B------:R-:W-:Y:S06]  /*5200*/  BRA `(.L_x_185) ;  /* 0x00000000000c7947 */ /* 0x000fec0003800000 */
.L_x_178:
[----:B------:R-:W0:Y:S01]  /*5210*/  MUFU.RSQ R0, -QNAN ;  /* 0xffc0000000007908 */ /* 0x000e220000001400 */
[----:B------:R-:W-:Y:S05]  /*5220*/  BRA `(.L_x_185) ;  /* 0x0000000000047947 */ /* 0x000fea0003800000 */
.L_x_177:
[----:B------:R-:W-:-:S07]  /*5230*/  FADD.FTZ R0, R6, R11 ;  /* 0x0000000b06007221 */ /* 0x000fce0000010000 */
.L_x_185:
[----:B------:R-:W-:Y:S05]  /*5240*/  BSYNC.RECONVERGENT B2 ;  /* 0x0000000000027941 */ /* 0x000fea0003800200 */
.L_x_175:
[----:B------:R-:W-:-:S04]  /*5250*/  IMAD.MOV.U32 R11, RZ, RZ, 0x0 ;  /* 0x00000000ff0b7424 */ /* 0x000fc800078e00ff */
[----:B0-----:R-:W-:Y:S05]  /*5260*/  RET.REL.NODEC R10 `(_Z3p2pPfS_fm) ;  /* 0xffffffac0a647950 */ /* 0x001fea0003c3ffff */
.L_x_186:
        /* <DEDUP_REMOVED lines=9> */
.L_x_396:


//--------------------- .text._Z12coordschangePfS_m --------------------------
	.section	.text._Z12coordschangePfS_m,"ax",@progbits
	.align	128
        .global         _Z12coordschangePfS_m
        .type           _Z12coordschangePfS_m,@function
        .size           _Z12coordschangePfS_m,(.L_x_397 - _Z12coordschangePfS_m)
        .other          _Z12coordschangePfS_m,@"STO_CUDA_ENTRY STV_DEFAULT"
_Z12coordschangePfS_m:
.text._Z12coordschangePfS_m:
[----:B------:R-:W-:Y:S01]  /*0000*/  LDC R1, c[0x0][0x37c] ;  /* 0x0000df00ff017b82 */ /* 0x000fe20000000800 */
[----:B------:R-:W0:Y:S07]  /*0010*/  S2R R0, SR_TID.X ;  /* 0x0000000000007919 */ /* 0x000e2e0000002100 */
[----:B------:R-:W0:Y:S01]  /*0020*/  S2UR UR4, SR_CTAID.X ;  /* 0x00000000000479c3 */ /* 0x000e220000002500 */
[----:B------:R-:W1:Y:S07]  /*0030*/  S2R R5, SR_TID.Y ;  /* 0x0000000000057919 */ /* 0x000e6e0000002200 */
[----:B------:R-:W0:Y:S08]  /*0040*/  LDC R7, c[0x0][0x360] ;  /* 0x0000d800ff077b82 */ /* 0x000e300000000800 */
[----:B------:R-:W1:Y:S08]  /*0050*/  S2UR UR6, SR_CTAID.Y ;  /* 0x00000000000679c3 */ /* 0x000e700000002600 */
[----:B------:R-:W1:Y:S01]  /*0060*/  LDC R4, c[0x0][0x364] ;  /* 0x0000d900ff047b82 */ /* 0x000e620000000800 */
[----:B0-----:R-:W-:Y:S01]  /*0070*/  IMAD R7, R7, UR4, R0 ;  /* 0x0000000407077c24 */ /* 0x001fe2000f8e0200 */
[----:B------:R-:W0:Y:S01]  /*0080*/  LDCU.64 UR4, c[0x0][0x390] ;  /* 0x00007200ff0477ac */ /* 0x000e220008000a00 */
[----:B-1----:R-:W-:-:S05]  /*0090*/  IMAD R4, R4, UR6, R5 ;  /* 0x0000000604047c24 */ /* 0x002fca000f8e0205 */
[----:B------:R-:W-:-:S04]  /*00a0*/  ISETP.GT.U32.AND P0, PT, R7, R4, PT ;  /* 0x000000040700720c */ /* 0x000fc80003f04070 */
[----:B------:R-:W-:-:S04]  /*00b0*/  ISETP.GT.U32.AND.EX P0, PT, RZ, RZ, PT, P0 ;  /* 0x000000ffff00720c */ /* 0x000fc80003f04100 */
[----:B------:R-:W-:-:S04]  /*00c0*/  SEL R0, R7, R4, P0 ;  /* 0x0000000407007207 */ /* 0x000fc80000000000 */
[----:B0-----:R-:W-:-:S04]  /*00d0*/  ISETP.GE.U32.AND P0, PT, R0, UR4, PT ;  /* 0x0000000400007c0c */ /* 0x001fc8000bf06070 */
[----:B------:R-:W-:-:S13]  /*00e0*/  ISETP.GE.U32.AND.EX P0, PT, RZ, UR5, PT, P0 ;  /* 0x00000005ff007c0c */ /* 0x000fda000bf06100 */
[----:B------:R-:W-:Y:S05]  /*00f0*/  @P0 EXIT ;  /* 0x000000000000094d */ /* 0x000fea0003800000 */
[----:B------:R-:W0:Y:S01]  /*0100*/  LDC.64 R10, c[0x0][0x388] ;  /* 0x0000e200ff0a7b82 */ /* 0x000e220000000a00 */
[----:B------:R-:W0:Y:S02]  /*0110*/  LDCU.64 UR6, c[0x0][0x358] ;  /* 0x00006b00ff0677ac */ /* 0x000e240008000a00 */
[----:B0-----:R-:W2:Y:S04]  /*0120*/  LDG.E R17, desc[UR6][R10.64+0x20] ;  /* 0x000020060a117981 */ /* 0x001ea8000c1e1900 */
[----:B------:R-:W3:Y:S04]  /*0130*/  LDG.E R3, desc[UR6][R10.64] ;  /* 0x000000060a037981 */ /* 0x000ee8000c1e1900 */
[----:B------:R-:W4:Y:S01]  /*0140*/  LDG.E R13, desc[UR6][R10.64+0xc] ;  /* 0x00000c060a0d7981 */ /* 0x000f22000c1e1900 */
[----:B------:R-:W-:Y:S01]  /*0150*/  USHF.R.U64 UR4, UR4, 0x1, UR5 ;  /* 0x0000000104047899 */ /* 0x000fe20008001205 */
[----:B------:R-:W-:Y:S01]  /*0160*/  I2FP.F32.U32 R9, R7 ;  /* 0x0000000700097245 */ /* 0x000fe20000201000 */
[----:B------:R-:W-:Y:S01]  /*0170*/  USHF.R.U32.HI UR5, URZ, 0x1, UR5 ;  /* 0x00000001ff057899 */ /* 0x000fe20008011605 */
[----:B------:R-:W-:Y:S01]  /*0180*/  I2FP.F32.U32 R15, R4 ;  /* 0x00000004000f7245 */ /* 0x000fe20000201000 */
[----:B------:R-:W-:Y:S07]  /*0190*/  BSSY.RECONVERGENT B0, `(.L_x_187) ;  /* 0x0000011000007945 */ /* 0x000fee0003800200 */
[----:B------:R-:W0:Y:S02]  /*01a0*/  I2F.U64 R2, UR4 ;  /* 0x0000000400027d12 */ /* 0x000e240008301000 */
[----:B0-----:R-:W-:Y:S01]  /*01b0*/  FADD R6, R9, -R2 ;  /* 0x8000000209067221 */ /* 0x001fe20000000000 */
[----:B------:R-:W-:-:S05]  /*01c0*/  FADD R8, -R2, R15 ;  /* 0x0000000f02087221 */ /* 0x000fca0000000100 */
[----:B--2---:R-:W0:Y:S01]  /*01d0*/  MUFU.RCP R12, |R17| ;  /* 0x40000011000c7308 */ /* 0x004e220000001000 */
[----:B---3--:R-:W-:-:S04]  /*01e0*/  FMUL R0, R3, R6 ;  /* 0x0000000603007220 */ /* 0x008fc80000400000 */
[----:B----4-:R-:W-:-:S04]  /*01f0*/  FFMA R0, R13, R8, -R0 ;  /* 0x000000080d007223 */ /* 0x010fc80000000800 */
[----:B------:R-:W1:Y:S01]  /*0200*/  FCHK P0, R0, |R17| ;  /* 0x4000001100007302 */ /* 0x000e620000000000 */
[----:B0-----:R-:W-:-:S04]  /*0210*/  FFMA R3, -|R17|, R12, 1 ;  /* 0x3f80000011037423 */ /* 0x001fc8000000030c */
[----:B------:R-:W-:-:S04]  /*0220*/  FFMA R3, R12, R3, R12 ;  /* 0x000000030c037223 */ /* 0x000fc8000000000c */
[----:B------:R-:W-:-:S04]  /*0230*/  FFMA R10, R0, R3, RZ ;  /* 0x00000003000a7223 */ /* 0x000fc800000000ff */
[----:B------:R-:W-:-:S04]  /*0240*/  FFMA R9, -|R17|, R10, R0 ;  /* 0x0000000a11097223 */ /* 0x000fc80000000300 */
[----:B------:R-:W-:Y:S01]  /*0250*/  FFMA R3, R3, R9, R10 ;  /* 0x0000000903037223 */ /* 0x000fe2000000000a */
[----:B-1----:R-:W-:Y:S06]  /*0260*/  @!P0 BRA `(.L_x_188) ;  /* 0x00000000000c8947 */ /* 0x002fec0003800000 */
[----:B------:R-:W-:Y:S01]  /*0270*/  FADD R3, |R17|, -RZ ;  /* 0x800000ff11037221 */ /* 0x000fe20000000200 */
[----:B------:R-:W-:-:S07]  /*0280*/  MOV R10, 0x2a0 ;  /* 0x000002a0000a7802 */ /* 0x000fce0000000f00 */
[----:B------:R-:W-:Y:S05]  /*0290*/  CALL.REL.NOINC `($__internal_7_$__cuda_sm3x_div_rn_noftz_f32_slowpath) ;  /* 0x0000000000807944 */ /* 0x000fea0003c00000 */
.L_x_188:
[----:B------:R-:W-:Y:S05]  /*02a0*/  BSYNC.RECONVERGENT B0 ;  /* 0x0000000000007941 */ /* 0x000fea0003800200 */
.L_x_187:
[----:B------:R-:W0:Y:S01]  /*02b0*/  LDCU.64 UR8, c[0x0][0x390] ;  /* 0x00007200ff0877ac */ /* 0x000e220008000a00 */
[----:B------:R-:W1:Y:S01]  /*02c0*/  LDC.64 R12, c[0x0][0x388] ;  /* 0x0000e200ff0c7b82 */ /* 0x000e620000000a00 */
[----:B------:R-:W-:Y:S02]  /*02d0*/  IMAD.MOV.U32 R5, RZ, RZ, RZ ;  /* 0x000000ffff057224 */ /* 0x000fe400078e00ff */
[----:B------:R-:W-:Y:S01]  /*02e0*/  FADD R3, R2, R3 ;  /* 0x0000000302037221 */ /* 0x000fe20000000000 */
[----:B------:R-:W2:Y:S01]  /*02f0*/  LDCU.64 UR4, c[0x0][0x380] ;  /* 0x00007000ff0477ac */ /* 0x000ea20008000a00 */
[----:B0-----:R-:W-:-:S04]  /*0300*/  IMAD.WIDE.U32 R10, R7, UR8, R4 ;  /* 0x00000008070a7c25 */ /* 0x001fc8000f8e0004 */
[----:B------:R-:W-:Y:S01]  /*0310*/  IMAD R7, R7, UR9, R11 ;  /* 0x0000000907077c24 */ /* 0x000fe2000f8e020b */
[----:B--2---:R-:W-:-:S04]  /*0320*/  LEA R4, P0, R10, UR4, 0x3 ;  /* 0x000000040a047c11 */ /* 0x004fc8000f8018ff */
[----:B------:R-:W-:-:S05]  /*0330*/  LEA.HI.X R5, R10, UR5, R7, 0x3, P0 ;  /* 0x000000050a057c11 */ /* 0x000fca00080f1c07 */
[----:B------:R0:W-:Y:S04]  /*0340*/  STG.E desc[UR6][R4.64], R3 ;  /* 0x0000000304007986 */ /* 0x0001e8000c101906 */
[----:B-1----:R-:W2:Y:S04]  /*0350*/  LDG.E R11, desc[UR6][R12.64+0x20] ;  /* 0x000020060c0b7981 */ /* 0x002ea8000c1e1900 */
[----:B------:R-:W3:Y:S04]  /*0360*/  LDG.E R7, desc[UR6][R12.64+0x4] ;  /* 0x000004060c077981 */ /* 0x000ee8000c1e1900 */
[----:B------:R-:W4:Y:S01]  /*0370*/  LDG.E R9, desc[UR6][R12.64+0x10] ;  /* 0x000010060c097981 */ /* 0x000f22000c1e1900 */
[----:B------:R-:W-:Y:S01]  /*0380*/  BSSY.RECONVERGENT B0, `(.L_x_189) ;  /* 0x000000e000007945 */ /* 0x000fe20003800200 */
[----:B--2---:R-:W1:Y:S01]  /*0390*/  MUFU.RCP R10, |R11| ;  /* 0x4000000b000a7308 */ /* 0x004e620000001000 */
[----:B---3--:R-:W-:-:S04]  /*03a0*/  FMUL R7, R6, R7 ;  /* 0x0000000706077220 */ /* 0x008fc80000400000 */
[----:B----4-:R-:W-:-:S04]  /*03b0*/  FFMA R0, R8, R9, -R7 ;  /* 0x0000000908007223 */ /* 0x010fc80000000807 */
[----:B------:R-:W2:Y:S01]  /*03c0*/  FCHK P0, R0, |R11| ;  /* 0x4000000b00007302 */ /* 0x000ea20000000000 */
[----:B-1----:R-:W-:-:S04]  /*03d0*/  FFMA R15, -|R11|, R10, 1 ;  /* 0x3f8000000b0f7423 */ /* 0x002fc8000000030a */
[----:B------:R-:W-:-:S04]  /*03e0*/  FFMA R15, R10, R15, R10 ;  /* 0x0000000f0a0f7223 */ /* 0x000fc8000000000a */
[----:B------:R-:W-:-:S04]  /*03f0*/  FFMA R6, R0, R15, RZ ;  /* 0x0000000f00067223 */ /* 0x000fc800000000ff */
[----:B0-----:R-:W-:-:S04]  /*0400*/  FFMA R3, -|R11|, R6, R0 ;  /* 0x000000060b037223 */ /* 0x001fc80000000300 */
[----:B------:R-:W-:Y:S01]  /*0410*/  FFMA R3, R15, R3, R6 ;  /* 0x000000030f037223 */ /* 0x000fe20000000006 */
[----:B--2---:R-:W-:Y:S06]  /*0420*/  @!P0 BRA `(.L_x_190) ;  /* 0x00000000000c8947 */ /* 0x004fec0003800000 */
[----:B------:R-:W-:Y:S01]  /*0430*/  FADD R3, |R11|, -RZ ;  /* 0x800000ff0b037221 */ /* 0x000fe20000000200 */
[----:B------:R-:W-:-:S07]  /*0440*/  MOV R10, 0x460 ;  /* 0x00000460000a7802 */ /* 0x000fce0000000f00 */
[----:B------:R-:W-:Y:S05]  /*0450*/  CALL.REL.NOINC `($__internal_7_$__cuda_sm3x_div_rn_noftz_f32_slowpath) ;  /* 0x0000000000107944 */ /* 0x000fea0003c00000 */
.L_x_190:
[----:B------:R-:W-:Y:S05]  /*0460*/  BSYNC.RECONVERGENT B0 ;  /* 0x0000000000007941 */ /* 0x000fea0003800200 */
.L_x_189:
[----:B------:R-:W-:-:S05]  /*0470*/  FADD R3, R2, R3 ;  /* 0x0000000302037221 */ /* 0x000fca0000000000 */
[----:B------:R-:W-:Y:S01]  /*0480*/  STG.E desc[UR6][R4.64+0x4], R3 ;  /* 0x0000040304007986 */ /* 0x000fe2000c101906 */
[----:B------:R-:W-:Y:S05]  /*0490*/  EXIT ;  /* 0x000000000000794d */ /* 0x000fea0003800000 */
        .weak           $__internal_7_$__cuda_sm3x_div_rn_noftz_f32_slowpath
        .type           $__internal_7_$__cuda_sm3x_div_rn_noftz_f32_slowpath,@function
        .size           $__internal_7_$__cuda_sm3x_div_rn_noftz_f32_slowpath,(.L_x_397 - $__internal_7_$__cuda_sm3x_div_rn_noftz_f32_slowpath)
$__internal_7_$__cuda_sm3x_div_rn_noftz_f32_slowpath:
[----:B------:R-:W-:Y:S01]  /*04a0*/  SHF.R.U32.HI R11, RZ, 0x17, R3 ;  /* 0x00000017ff0b7819 */ /* 0x000fe20000011603 */
[----:B------:R-:W-:Y:S01]  /*04b0*/  BSSY.RECONVERGENT B1, `(.L_x_191) ;  /* 0x0000062000017945 */ /* 0x000fe20003800200 */
[----:B------:R-:W-:Y:S02]  /*04c0*/  SHF.R.U32.HI R9, RZ, 0x17, R0 ;  /* 0x00000017ff097819 */ /* 0x000fe40000011600 */
[----:B------:R-:W-:Y:S02]  /*04d0*/  LOP3.LUT R11, R11, 0xff, RZ, 0xc0, !PT ;  /* 0x000000ff0b0b7812 */ /* 0x000fe400078ec0ff */
[----:B------:R-:W-:-:S03]  /*04e0*/  LOP3.LUT R14, R9, 0xff, RZ, 0xc0, !PT ;  /* 0x000000ff090e7812 */ /* 0x000fc600078ec0ff */
[----:B------:R-:W-:Y:S02]  /*04f0*/  VIADD R13, R11, 0xffffffff ;  /* 0xffffffff0b0d7836 */ /* 0x000fe40000000000 */
[----:B------:R-:W-:-:S03]  /*0500*/  VIADD R12, R14, 0xffffffff ;  /* 0xffffffff0e0c7836 */ /* 0x000fc60000000000 */
[----:B------:R-:W-:-:S04]  /*0510*/  ISETP.GT.U32.AND P0, PT, R13, 0xfd, PT ;  /* 0x000000fd0d00780c */ /* 0x000fc80003f04070 */
[----:B------:R-:W-:-:S13]  /*0520*/  ISETP.GT.U32.OR P0, PT, R12, 0xfd, P0 ;  /* 0x000000fd0c00780c */ /* 0x000fda0000704470 */
        /* <DEDUP_REMOVED lines=20> */
[----:B------:R-:W-:Y:S02]  /*0670*/  @P0 IMAD.MOV.U32 R9, RZ, RZ, RZ ;  /* 0x000000ffff090224 */ /* 0x000fe400078e00ff */
[----:B------:R-:W-:Y:S01]  /*0680*/  @!P0 FFMA R0, R0, 1.84467440737095516160e+19, RZ ;  /* 0x5f80000000008823 */ /* 0x000fe200000000ff */
[----:B------:R-:W-:Y:S02]  /*0690*/  @!P0 IMAD.MOV.U32 R9, RZ, RZ, -0x40 ;  /* 0xffffffc0ff098424 */ /* 0x000fe400078e00ff */
[----:B------:R-:W-:Y:S02]  /*06a0*/  @!P1 FFMA R3, R3, 1.84467440737095516160e+19, RZ ;  /* 0x5f80000003039823 */ /* 0x000fe400000000ff */
[----:B------:R-:W-:-:S07]  /*06b0*/  @!P1 VIADD R9, R9, 0x40 ;  /* 0x0000004009099836 */ /* 0x000fce0000000000 */
.L_x_192:
[----:B------:R-:W-:Y:S01]  /*06c0*/  LEA R12, R11, 0xc0800000, 0x17 ;  /* 0xc08000000b0c7811 */ /* 0x000fe200078eb8ff */
[----:B------:R-:W-:Y:S04]  /*06d0*/  BSSY.RECONVERGENT B2, `(.L_x_197) ;  /* 0x0000036000027945 */ /* 0x000fe80003800200 */
[----:B------:R-:W-:Y:S02]  /*06e0*/  IMAD.IADD R12, R3, 0x1, -R12 ;  /* 0x00000001030c7824 */ /* 0x000fe400078e0a0c */
[----:B------:R-:W-:Y:S02]  /*06f0*/  VIADD R3, R14, 0xffffff81 ;  /* 0xffffff810e037836 */ /* 0x000fe40000000000 */
[----:B------:R0:W1:Y:S01]  /*0700*/  MUFU.RCP R13, R12 ;  /* 0x0000000c000d7308 */ /* 0x0000620000001000 */
[----:B------:R-:W-:Y:S01]  /*0710*/  FADD.FTZ R15, -R12, -RZ ;  /* 0x800000ff0c0f7221 */ /* 0x000fe20000010100 */
[C---:B------:R-:W-:Y:S01]  /*0720*/  IMAD R0, R3.reuse, -0x800000, R0 ;  /* 0xff80000003007824 */ /* 0x040fe200078e0200 */
[----:B0-----:R-:W-:-:S05]  /*0730*/  IADD3 R12, PT, PT, R3, 0x7f, -R11 ;  /* 0x0000007f030c7810 */ /* 0x001fca0007ffe80b */
[----:B------:R-:W-:Y:S02]  /*0740*/  IMAD.IADD R12, R12, 0x1, R9 ;  /* 0x000000010c0c7824 */ /* 0x000fe400078e0209 */
        /* <DEDUP_REMOVED lines=9> */
[----:B------:R-:W-:-:S04]  /*07e0*/  IMAD.IADD R11, R3, 0x1, R12 ;  /* 0x00000001030b7824 */ /* 0x000fc800078e020c */
        /* <DEDUP_REMOVED lines=11> */
[CCC-:B------:R-:W-:Y:S01]  /*08a0*/  FFMA.RM R12, R16.reuse, R14.reuse, R13.reuse ;  /* 0x0000000e100c7223 */ /* 0x1c0fe2000000400d */
[C---:B------:R-:W-:Y:S02]  /*08b0*/  ISETP.NE.AND P2, PT, R11.reuse, RZ, PT ;  /* 0x000000ff0b00720c */ /* 0x040fe40003f45270 */
[----:B------:R-:W-:Y:S02]  /*08c0*/  ISETP.NE.AND P1, PT, R11, RZ, PT ;  /* 0x000000ff0b00720c */ /* 0x000fe40003f25270 */
[----:B------:R-:W-:Y:S01]  /*08d0*/  LOP3.LUT R9, R3, 0x7fffff, RZ, 0xc0, !PT ;  /* 0x007fffff03097812 */ /* 0x000fe200078ec0ff */
[----:B------:R-:W-:Y:S01]  /*08e0*/  FFMA.RP R3, R16, R14, R13 ;  /* 0x0000000e10037223 */ /* 0x000fe2000000800d */
[----:B------:R-:W-:Y:S02]  /*08f0*/  VIADD R14, R11, 0x20 ;  /* 0x000000200b0e7836 */ /* 0x000fe40000000000 */
[----:B------:R-:W-:Y:S01]  /*0900*/  LOP3.LUT R9, R9, 0x800000, RZ, 0xfc, !PT ;  /* 0x0080000009097812 */ /* 0x000fe200078efcff */
[----:B------:R-:W-:Y:S01]  /*0910*/  IMAD.MOV R11, RZ, RZ, -R11 ;  /* 0x000000ffff0b7224 */ /* 0x000fe200078e0a0b */
[----:B------:R-:W-:-:S02]  /*0920*/  FSETP.NEU.FTZ.AND P0, PT, R3, R12, PT ;  /* 0x0000000c0300720b */ /* 0x000fc40003f1d000 */
[----:B------:R-:W-:Y:S02]  /*0930*/  SHF.L.U32 R14, R9, R14, RZ ;  /* 0x0000000e090e7219 */ /* 0x000fe400000006ff */
[----:B------:R-:W-:Y:S02]  /*0940*/  SEL R12, R11, RZ, P2 ;  /* 0x000000ff0b0c7207 */ /* 0x000fe40001000000 */
[----:B------:R-:W-:Y:S02]  /*0950*/  ISETP.NE.AND P1, PT, R14, RZ, P1 ;  /* 0x000000ff0e00720c */ /* 0x000fe40000f25270 */
[----:B------:R-:W-:Y:S02]  /*0960*/  SHF.R.U32.HI R12, RZ, R12, R9 ;  /* 0x0000000cff0c7219 */ /* 0x000fe40000011609 */
[----:B------:R-:W-:Y:S02]  /*0970*/  PLOP3.LUT P0, PT, P0, P1, PT, 0xf8, 0x8f ;  /* 0x00000000008f781c */ /* 0x000fe40000703f70 */
[----:B------:R-:W-:-:S02]  /*0980*/  SHF.R.U32.HI R14, RZ, 0x1, R12 ;  /* 0x00000001ff0e7819 */ /* 0x000fc4000001160c */
[----:B------:R-:W-:-:S04]  /*0990*/  SEL R3, RZ, 0x1, !P0 ;  /* 0x00000001ff037807 */ /* 0x000fc80004000000 */
[----:B------:R-:W-:-:S04]  /*09a0*/  LOP3.LUT R3, R3, 0x1, R14, 0xf8, !PT ;  /* 0x0000000103037812 */ /* 0x000fc800078ef80e */
[----:B------:R-:W-:-:S05]  /*09b0*/  LOP3.LUT R3, R3, R12, RZ, 0xc0, !PT ;  /* 0x0000000c03037212 */ /* 0x000fca00078ec0ff */
[----:B------:R-:W-:-:S05]  /*09c0*/  IMAD.IADD R3, R14, 0x1, R3 ;  /* 0x000000010e037824 */ /* 0x000fca00078e0203 */
[----:B------:R-:W-:Y:S01]  /*09d0*/  LOP3.LUT R0, R3, R0, RZ, 0xfc, !PT ;  /* 0x0000000003007212 */ /* 0x000fe200078efcff */
[----:B------:R-:W-:Y:S06]  /*09e0*/  BRA `(.L_x_200) ;  /* 0x0000000000107947 */ /* 0x000fec0003800000 */
.L_x_199:
[----:B------:R-:W-:-:S04]  /*09f0*/  LOP3.LUT R0, R0, 0x80000000, RZ, 0xc0, !PT ;  /* 0x8000000000007812 */ /* 0x000fc800078ec0ff */
[----:B------:R-:W-:Y:S01]  /*0a00*/  LOP3.LUT R0, R0, 0x7f800000, RZ, 0xfc, !PT ;  /* 0x7f80000000007812 */ /* 0x000fe200078efcff */
[----:B------:R-:W-:Y:S06]  /*0a10*/  BRA `(.L_x_200) ;  /* 0x0000000000047947 */ /* 0x000fec0003800000 */
.L_x_198:
[----:B------:R-:W-:-:S07]  /*0a20*/  IMAD R0, R12, 0x800000, R0 ;  /* 0x008000000c007824 */ /* 0x000fce00078e0200 */
.L_x_200:
[----:B------:R-:W-:Y:S05]  /*0a30*/  BSYNC.RECONVERGENT B2 ;  /* 0x0000000000027941 */ /* 0x000fea0003800200 */
.L_x_197:
[----:B------:R-:W-:Y:S05]  /*0a40*/  BRA `(.L_x_201) ;  /* 0x0000000000207947 */ /* 0x000fea0003800000 */
.L_x_196:
[----:B------:R-:W-:-:S04]  /*0a50*/  LOP3.LUT R0, R3, 0x80000000, R0, 0x48, !PT ;  /* 0x8000000003007812 */ /* 0x000fc800078e4800 */
[----:B------:R-:W-:Y:S01]  /*0a60*/  LOP3.LUT R0, R0, 0x7f800000, RZ, 0xfc, !PT ;  /* 0x7f80000000007812 */ /* 0x000fe200078efcff */
[----:B------:R-:W-:Y:S06]  /*0a70*/  BRA `(.L_x_201) ;  /* 0x0000000000147947 */ /* 0x000fec0003800000 */
.L_x_195:
[----:B------:R-:W-:Y:S01]  /*0a80*/  LOP3.LUT R0, R3, 0x80000000, R0, 0x48, !PT ;  /* 0x8000000003007812 */ /* 0x000fe200078e4800 */
[----:B------:R-:W-:Y:S06]  /*0a90*/  BRA `(.L_x_201) ;  /* 0x00000000000c7947 */ /* 0x000fec0003800000 */
.L_x_194:
[----:B------:R-:W0:Y:S01]  /*0aa0*/  MUFU.RSQ R0, -QNAN ;  /* 0xffc0000000007908 */ /* 0x000e220000001400 */
[----:B------:R-:W-:Y:S05]  /*0ab0*/  BRA `(.L_x_201) ;  /* 0x0000000000047947 */ /* 0x000fea0003800000 */
.L_x_193:
[----:B------:R-:W-:-:S07]  /*0ac0*/  FADD.FTZ R0, R0, R3 ;  /* 0x0000000300007221 */ /* 0x000fce0000010000 */
.L_x_201:
[----:B------:R-:W-:Y:S05]  /*0ad0*/  BSYNC.RECONVERGENT B1 ;  /* 0x0000000000017941 */ /* 0x000fea0003800200 */
.L_x_191:
[----:B------:R-:W-:Y:S02]  /*0ae0*/  IMAD.MOV.U32 R11, RZ, RZ, 0x0 ;  /* 0x00000000ff0b7424 */ /* 0x000fe400078e00ff */
[----:B0-----:R-:W-:Y:S02]  /*0af0*/  IMAD.MOV.U32 R3, RZ, RZ, R0 ;  /* 0x000000ffff037224 */ /* 0x001fe400078e0000 */
[----:B------:R-:W-:Y:S05]  /*0b00*/  RET.REL.NODEC R10 `(_Z12coordschangePfS_m) ;  /* 0xfffffff40a3c7950 */ /* 0x000fea0003c3ffff */
.L_x_202:
        /* <DEDUP_REMOVED lines=15> */
.L_x_397:


//--------------------- .text._Z7scalingPfS_mf    --------------------------
	.section	.text._Z7scalingPfS_mf,"ax",@progbits
	.align	128
        .global         _Z7scalingPfS_mf
        .type           _Z7scalingPfS_mf,@function
        .size           _Z7scalingPfS_mf,(.L_x_398 - _Z7scalingPfS_mf)
        .other          _Z7scalingPfS_mf,@"STO_CUDA_ENTRY STV_DEFAULT"
_Z7scalingPfS_mf:
.text._Z7scalingPfS_mf:
        /* <DEDUP_REMOVED lines=16> */
[----:B------:R-:W-:Y:S02]  /*0100*/  USHF.R.U64 UR4, UR4, 0x1, UR5 ;  /* 0x0000000104047899 */ /* 0x000fe40008001205 */
[----:B------:R-:W-:Y:S01]  /*0110*/  USHF.R.U32.HI UR5, URZ, 0x1, UR5 ;  /* 0x00000001ff057899 */ /* 0x000fe20008011605 */
[----:B------:R-:W0:Y:S03]  /*0120*/  LDCU.64 UR8, c[0x0][0x388] ;  /* 0x00007100ff0877ac */ /* 0x000e260008000a00 */
[----:B------:R-:W-:Y:S02]  /*0130*/  IADD3 R6, P0, PT, R4, -UR4, RZ ;  /* 0x8000000404067c10 */ /* 0x000fe4000ff1e0ff */
[----:B------:R-:W-:Y:S01]  /*0140*/  IADD3 R0, P1, PT, R3, -UR4, RZ ;  /* 0x8000000403007c10 */ /* 0x000fe2000ff3e0ff */
[----:B------:R-:W1:Y:S02]  /*0150*/  LDCU.64 UR6, c[0x0][0x358] ;  /* 0x00006b00ff0677ac */ /* 0x000e640008000a00 */
[----:B------:R-:W-:Y:S01]  /*0160*/  IMAD.X R7, RZ, RZ, ~UR5, P0 ;  /* 0x80000005ff077e24 */ /* 0x000fe200080e06ff */
[----:B------:R-:W-:Y:S01]  /*0170*/  IADD3 R11, P3, PT, RZ, -R0, RZ ;  /* 0x80000000ff0b7210 */ /* 0x000fe20007f7e0ff */
[----:B------:R-:W-:Y:S01]  /*0180*/  IMAD.X R2, RZ, RZ, ~UR5, P1 ;  /* 0x80000005ff027e24 */ /* 0x000fe200088e06ff */
[-C--:B------:R-:W-:Y:S01]  /*0190*/  IADD3 R9, P1, PT, RZ, -R6.reuse, RZ ;  /* 0x80000006ff097210 */ /* 0x080fe20007f3e0ff */
[----:B------:R-:W2:Y:S01]  /*01a0*/  LDCU UR4, c[0x0][0x398] ;  /* 0x00007300ff0477ac */ /* 0x000ea20008000800 */
[----:B------:R-:W-:Y:S01]  /*01b0*/  ISETP.LT.AND P0, PT, R7, RZ, PT ;  /* 0x000000ff0700720c */ /* 0x000fe20003f01270 */
[----:B------:R-:W-:Y:S01]  /*01c0*/  IMAD.X R13, RZ, RZ, ~R2, P3 ;  /* 0x000000ffff0d7224 */ /* 0x000fe200018e0e02 */
[----:B------:R-:W-:Y:S01]  /*01d0*/  ISETP.LT.AND P2, PT, R2, RZ, PT ;  /* 0x000000ff0200720c */ /* 0x000fe20003f41270 */
[----:B------:R-:W-:Y:S01]  /*01e0*/  IMAD.X R8, RZ, RZ, ~R7, P1 ;  /* 0x000000ffff087224 */ /* 0x000fe200008e0e07 */
[----:B------:R-:W-:-:S02]  /*01f0*/  SEL R9, R9, R6, P0 ;  /* 0x0000000609097207 */ /* 0x000fc40000000000 */
[----:B------:R-:W-:Y:S02]  /*0200*/  SEL R10, R11, R0, P2 ;  /* 0x000000000b0a7207 */ /* 0x000fe40001000000 */
[----:B------:R-:W-:Y:S02]  /*0210*/  SEL R0, R8, R7, P0 ;  /* 0x0000000708007207 */ /* 0x000fe40000000000 */
[----:B0-----:R-:W-:Y:S02]  /*0220*/  LEA R6, P0, R9, UR8, 0x2 ;  /* 0x0000000809067c11 */ /* 0x001fe4000f8010ff */
[----:B------:R-:W-:Y:S02]  /*0230*/  SEL R11, R13, R2, P2 ;  /* 0x000000020d0b7207 */ /* 0x000fe40001000000 */
[----:B------:R-:W-:Y:S02]  /*0240*/  LEA R8, P1, R10, UR8, 0x2 ;  /* 0x000000080a087c11 */ /* 0x000fe4000f8210ff */
[----:B------:R-:W-:-:S02]  /*0250*/  LEA.HI.X R7, R9, UR9, R0, 0x2, P0 ;  /* 0x0000000909077c11 */ /* 0x000fc400080f1400 */
[----:B------:R-:W-:-:S03]  /*0260*/  LEA.HI.X R9, R10, UR9, R11, 0x2, P1 ;  /* 0x000000090a097c11 */ /* 0x000fc600088f140b */
[----:B-1----:R-:W3:Y:S04]  /*0270*/  LDG.E R6, desc[UR6][R6.64] ;  /* 0x0000000606067981 */ /* 0x002ee8000c1e1900 */
[----:B------:R-:W3:Y:S01]  /*0280*/  LDG.E R9, desc[UR6][R8.64] ;  /* 0x0000000608097981 */ /* 0x000ee2000c1e1900 */
[----:B------:R-:W-:Y:S01]  /*0290*/  BSSY.RECONVERGENT B0, `(.L_x_203) ;  /* 0x0000010000007945 */ /* 0x000fe20003800200 */
[----:B---3--:R-:W-:-:S04]  /*02a0*/  FMUL R0, R6, R9 ;  /* 0x0000000906007220 */ /* 0x008fc80000400000 */
[----:B--2---:R-:W-:-:S04]  /*02b0*/  FMUL R0, R0, UR4 ;  /* 0x0000000400007c20 */ /* 0x004fc80008400000 */
[----:B------:R-:W-:-:S04]  /*02c0*/  FMUL R0, R0, UR4 ;  /* 0x0000000400007c20 */ /* 0x000fc80008400000 */
[----:B------:R-:W-:-:S05]  /*02d0*/  VIADD R2, R0, 0x1800000 ;  /* 0x0180000000027836 */ /* 0x000fca0000000000 */
[----:B------:R-:W-:-:S04]  /*02e0*/  LOP3.LUT R2, R2, 0x7f800000, RZ, 0xc0, !PT ;  /* 0x7f80000002027812 */ /* 0x000fc800078ec0ff */
[----:B------:R-:W-:-:S13]  /*02f0*/  ISETP.GT.U32.AND P0, PT, R2, 0x1ffffff, PT ;  /* 0x01ffffff0200780c */ /* 0x000fda0003f04070 */
[----:B------:R-:W-:Y:S05]  /*0300*/  @P0 BRA `(.L_x_204) ;  /* 0x0000000000100947 */ /* 0x000fea0003800000 */
[----:B------:R-:W-:-:S07]  /*0310*/  MOV R6, 0x330 ;  /* 0x0000033000067802 */ /* 0x000fce0000000f00 */
[----:B------:R-:W-:Y:S05]  /*0320*/  CALL.REL.NOINC `($__internal_8_$__cuda_sm20_rcp_rn_f32_slowpath) ;  /* 0x00000000004c7944 */ /* 0x000fea0003c00000 */
[----:B------:R-:W-:Y:S01]  /*0330*/  IMAD.MOV.U32 R6, RZ, RZ, R0 ;  /* 0x000000ffff067224 */ /* 0x000fe200078e0000 */
[----:B------:R-:W-:Y:S06]  /*0340*/  BRA `(.L_x_205) ;  /* 0x0000000000107947 */ /* 0x000fec0003800000 */
.L_x_204:
[----:B------:R-:W0:Y:S02]  /*0350*/  MUFU.RCP R7, R0 ;  /* 0x0000000000077308 */ /* 0x000e240000001000 */
[----:B0-----:R-:W-:-:S04]  /*0360*/  FFMA R2, R0, R7, -1 ;  /* 0xbf80000000027423 */ /* 0x001fc80000000007 */
[----:B------:R-:W-:-:S04]  /*0370*/  FADD.FTZ R2, -R2, -RZ ;  /* 0x800000ff02027221 */ /* 0x000fc80000010100 */
[----:B------:R-:W-:-:S07]  /*0380*/  FFMA R6, R7, R2, R7 ;  /* 0x0000000207067223 */ /* 0x000fce0000000007 */
.L_x_205:
[----:B------:R-:W-:Y:S05]  /*0390*/  BSYNC.RECONVERGENT B0 ;  /* 0x0000000000007941 */ /* 0x000fea0003800200 */
.L_x_203:
[----:B------:R-:W0:Y:S01]  /*03a0*/  LDCU.64 UR8, c[0x0][0x390] ;  /* 0x00007200ff0877ac */ /* 0x000e220008000a00 */
[----:B------:R-:W-:Y:S01]  /*03b0*/  IMAD.MOV.U32 R5, RZ, RZ, RZ ;  /* 0x000000ffff057224 */ /* 0x000fe200078e00ff */
[----:B------:R-:W1:Y:S01]  /*03c0*/  LDCU.64 UR4, c[0x0][0x380] ;  /* 0x00007000ff0477ac */ /* 0x000e620008000a00 */
[----:B0-----:R-:W-:-:S04]  /*03d0*/  IMAD.WIDE.U32 R4, R3, UR8, R4 ;  /* 0x0000000803047c25 */ /* 0x001fc8000f8e0004 */
[----:B------:R-:W-:Y:S01]  /*03e0*/  IMAD R3, R3, UR9, R5 ;  /* 0x0000000903037c24 */ /* 0x000fe2000f8e0205 */
[----:B-1----:R-:W-:-:S04]  /*03f0*/  LEA R2, P0, R4, UR4, 0x2 ;  /* 0x0000000404027c11 */ /* 0x002fc8000f8010ff */
[----:B------:R-:W-:-:S05]  /*0400*/  LEA.HI.X R3, R4, UR5, R3, 0x2, P0 ;  /* 0x0000000504037c11 */ /* 0x000fca00080f1403 */
[----:B------:R-:W2:Y:S02]  /*0410*/  LDG.E R5, desc[UR6][R2.64] ;  /* 0x0000000602057981 */ /* 0x000ea4000c1e1900 */
[----:B--2---:R-:W-:-:S04]  /*0420*/  FMUL R5, R5, R6 ;  /* 0x0000000605057220 */ /* 0x004fc80000400000 */
[----:B------:R-:W-:-:S05]  /*0430*/  FADD R5, |R5|, -RZ ;  /* 0x800000ff05057221 */ /* 0x000fca0000000200 */
[----:B------:R-:W-:Y:S01]  /*0440*/  STG.E desc[UR6][R2.64], R5 ;  /* 0x0000000502007986 */ /* 0x000fe2000c101906 */
[----:B------:R-:W-:Y:S05]  /*0450*/  EXIT ;  /* 0x000000000000794d */ /* 0x000fea0003800000 */
        .weak           $__internal_8_$__cuda_sm20_rcp_rn_f32_slowpath
        .type           $__internal_8_$__cuda_sm20_rcp_rn_f32_slowpath,@function
        .size           $__internal_8_$__cuda_sm20_rcp_rn_f32_slowpath,(.L_x_398 - $__internal_8_$__cuda_sm20_rcp_rn_f32_slowpath)
$__internal_8_$__cuda_sm20_rcp_rn_f32_slowpath:
[----:B------:R-:W-:Y:S01]  /*0460*/  IMAD.SHL.U32 R2, R0, 0x2, RZ ;  /* 0x0000000200027824 */ /* 0x000fe200078e00ff */
[----:B------:R-:W-:Y:S04]  /*0470*/  BSSY.RECONVERGENT B1, `(.L_x_206) ;  /* 0x0000030000017945 */ /* 0x000fe80003800200 */
        /* <DEDUP_REMOVED lines=13> */
.L_x_207:
        /* <DEDUP_REMOVED lines=16> */
[----:B------:R-:W-:-:S03]  /*0650*/  LOP3.LUT R8, R13, R10, RZ, 0xc0, !PT ;  /* 0x0000000a0d087212 */ /* 0x000fc600078ec0ff */
[----:B------:R-:W-:Y:S01]  /*0660*/  IMAD.MOV R9, RZ, RZ, -R9 ;  /* 0x000000ffff097224 */ /* 0x000fe200078e0a09 */
[----:B------:R-:W-:-:S04]  /*0670*/  SHF.R.U32.HI R8, RZ, R7, R8 ;  /* 0x00000007ff087219 */ /* 0x000fc80000011608 */
        /* <DEDUP_REMOVED lines=10> */
[----:B------:R-:W-:-:S04]  /*0720*/  @!P0 VIADD R7, R7, 0x1 ;  /* 0x0000000107078836 */ /* 0x000fc80000000000 */
[----:B------:R-:W-:-:S05]  /*0730*/  @!P1 IMAD.SHL.U32 R7, R7, 0x2, RZ ;  /* 0x0000000207079824 */ /* 0x000fca00078e00ff */
[----:B------:R-:W-:Y:S01]  /*0740*/  LOP3.LUT R7, R7, 0x80000000, R0, 0xf8, !PT ;  /* 0x8000000007077812 */ /* 0x000fe200078ef800 */
[----:B------:R-:W-:Y:S06]  /*0750*/  BRA `(.L_x_208) ;  /* 0x0000000000047947 */ /* 0x000fec0003800000 */
.L_x_209:
[----:B------:R0:W1:Y:S02]  /*0760*/  MUFU.RCP R7, R0 ;  /* 0x0000000000077308 */ /* 0x0000640000001000 */
.L_x_208:
[----:B------:R-:W-:Y:S05]  /*0770*/  BSYNC.RECONVERGENT B1 ;  /* 0x0000000000017941 */ /* 0x000fea0003800200 */
.L_x_206:
[----:B01----:R-:W-:Y:S02]  /*0780*/  IMAD.MOV.U32 R0, RZ, RZ, R7 ;  /* 0x000000ffff007224 */ /* 0x003fe400078e0007 */
[----:B------:R-:W-:-:S04]  /*0790*/  IMAD.MOV.U32 R7, RZ, RZ, 0x0 ;  /* 0x00000000ff077424 */ /* 0x000fc800078e00ff */
[----:B------:R-:W-:Y:S05]  /*07a0*/  RET.REL.NODEC R6 `(_Z7scalingPfS_mf) ;  /* 0xfffffff806147950 */ /* 0x000fea0003c3ffff */
.L_x_210:
        /* <DEDUP_REMOVED lines=13> */
.L_x_398:


//--------------------- .text._Z12accumulationPfP6float2mm --------------------------
	.section	.text._Z12accumulationPfP6float2mm,"ax",@progbits
	.align	128
        .global         _Z12accumulationPfP6float2mm
        .type           _Z12accumulationPfP6float2mm,@function
        .size           _Z12accumulationPfP6float2mm,(.L_x_413 - _Z12accumulationPfP6float2mm)
        .other          _Z12accumulationPfP6float2mm,@"STO_CUDA_ENTRY STV_DEFAULT"
_Z12accumulationPfP6float2mm:
.text._Z12accumulationPfP6float2mm:
        /* <DEDUP_REMOVED lines=16> */
[----:B------:R-:W0:Y:S01]  /*0100*/  LDC.64 R4, c[0x0][0x398] ;  /* 0x0000e600ff047b82 */ /* 0x000e220000000a00 */
[----:B------:R-:W-:Y:S02]  /*0110*/  USHF.R.U64 UR4, UR6, 0x1, UR7 ;  /* 0x0000000106047899 */ /* 0x000fe40008001207 */
[----:B------:R-:W-:Y:S01]  /*0120*/  USHF.R.U32.HI UR5, URZ, 0x1, UR7 ;  /* 0x00000001ff057899 */ /* 0x000fe20008011607 */
[----:B------:R-:W1:Y:S03]  /*0130*/  LDCU.128 UR8, c[0x0][0x380] ;  /* 0x00007000ff0877ac */ /* 0x000e660008000c00 */
[----:B------:R-:W-:Y:S01]  /*0140*/  IADD3 R13, P1, PT, R7, -UR4, RZ ;  /* 0x80000004070d7c10 */ /* 0x000fe2000ff3e0ff */
[-C--:B0-----:R-:W-:Y:S01]  /*0150*/  IMAD R0, R5, R4.reuse, RZ ;  /* 0x0000000405007224 */ /* 0x081fe200078e02ff */
[----:B------:R-:W-:Y:S01]  /*0160*/  SHF.R.U32.HI R10, RZ, 0x1, R5 ;  /* 0x00000001ff0a7819 */ /* 0x000fe20000011605 */
[----:B------:R-:W-:-:S04]  /*0170*/  IMAD.WIDE.U32 R8, R4, R4, RZ ;  /* 0x0000000404087225 */ /* 0x000fc800078e00ff */
[----:B------:R-:W-:Y:S01]  /*0180*/  IMAD R3, R4, R5, R0 ;  /* 0x0000000504037224 */ /* 0x000fe200078e0200 */
[----:B------:R-:W-:-:S03]  /*0190*/  IADD3 R0, P0, PT, R2, -UR4, RZ ;  /* 0x8000000402007c10 */ /* 0x000fc6000ff1e0ff */
[----:B------:R-:W-:Y:S02]  /*01a0*/  IMAD.IADD R3, R9, 0x1, R3 ;  /* 0x0000000109037824 */ /* 0x000fe400078e0203 */
[----:B------:R-:W-:-:S03]  /*01b0*/  IMAD.X R6, RZ, RZ, ~UR5, P0 ;  /* 0x80000005ff067e24 */ /* 0x000fc600080e06ff */
[----:B------:R-:W-:Y:S02]  /*01c0*/  SHF.R.U64 R9, R8, 0x1, R3 ;  /* 0x0000000108097819 */ /* 0x000fe40000001203 */
[----:B------:R-:W-:-:S04]  /*01d0*/  SHF.R.U64 R8, R4, 0x1, R5 ;  /* 0x0000000104087819 */ /* 0x000fc80000001205 */
[----:B------:R-:W-:Y:S02]  /*01e0*/  IADD3 R8, P2, P3, R9, R0, R8 ;  /* 0x0000000009087210 */ /* 0x000fe40007b5e008 */
[----:B------:R-:W-:Y:S01]  /*01f0*/  SHF.R.U32.HI R9, RZ, 0x1, R3 ;  /* 0x00000001ff097819 */ /* 0x000fe20000011603 */
[----:B------:R-:W-:Y:S01]  /*0200*/  IMAD.X R3, RZ, RZ, ~UR5, P1 ;  /* 0x80000005ff037e24 */ /* 0x000fe200088e06ff */
[----:B------:R-:W0:Y:S02]  /*0210*/  LDCU.64 UR4, c[0x0][0x358] ;  /* 0x00006b00ff0477ac */ /* 0x000e240008000a00 */
[----:B------:R-:W-:Y:S01]  /*0220*/  IADD3.X R9, PT, PT, R9, R6, R10, P2, P3 ;  /* 0x0000000609097210 */ /* 0x000fe200017e640a */
[-C--:B------:R-:W-:Y:S02]  /*0230*/  IMAD R6, R3, R4.reuse, RZ ;  /* 0x0000000403067224 */ /* 0x080fe400078e02ff */
[----:B------:R-:W-:Y:S02]  /*0240*/  IMAD.MOV.U32 R3, RZ, RZ, RZ ;  /* 0x000000ffff037224 */ /* 0x000fe400078e00ff */
[----:B------:R-:W-:-:S04]  /*0250*/  IMAD.WIDE.U32 R8, R13, R4, R8 ;  /* 0x000000040d087225 */ /* 0x000fc800078e0008 */
[----:B------:R-:W-:Y:S01]  /*0260*/  IMAD R5, R13, R5, R6 ;  /* 0x000000050d057224 */ /* 0x000fe200078e0206 */
[----:B-1----:R-:W-:Y:S01]  /*0270*/  LEA R4, P0, R8, UR10, 0x3 ;  /* 0x0000000a08047c11 */ /* 0x002fe2000f8018ff */
[----:B------:R-:W-:-:S04]  /*0280*/  IMAD.WIDE.U32 R10, R7, UR6, R2 ;  /* 0x00000006070a7c25 */ /* 0x000fc8000f8e0002 */
[----:B------:R-:W-:Y:S02]  /*0290*/  IMAD.IADD R3, R9, 0x1, R5 ;  /* 0x0000000109037824 */ /* 0x000fe400078e0205 */
[----:B------:R-:W-:-:S03]  /*02a0*/  IMAD R7, R7, UR7, R11 ;  /* 0x0000000707077c24 */ /* 0x000fc6000f8e020b */
[----:B------:R-:W-:Y:S02]  /*02b0*/  LEA.HI.X R5, R8, UR11, R3, 0x3, P0 ;  /* 0x0000000b08057c11 */ /* 0x000fe400080f1c03 */
[----:B------:R-:W-:-:S03]  /*02c0*/  LEA R2, P0, R10, UR8, 0x2 ;  /* 0x000000080a027c11 */ /* 0x000fc6000f8010ff */
[----:B0-----:R-:W2:Y:S01]  /*02d0*/  LDG.E R4, desc[UR4][R4.64] ;  /* 0x0000000404047981 */ /* 0x001ea2000c1e1900 */
[----:B------:R-:W-:-:S05]  /*02e0*/  LEA.HI.X R3, R10, UR9, R7, 0x2, P0 ;  /* 0x000000090a037c11 */ /* 0x000fca00080f1407 */
[----:B------:R-:W3:Y:S01]  /*02f0*/  LDG.E R7, desc[UR4][R2.64] ;  /* 0x0000000402077981 */ /* 0x000ee2000c1e1900 */
[----:B------:R-:W-:-:S05]  /*0300*/  IMAD.IADD R0, R13, 0x1, R0 ;  /* 0x000000010d007824 */ /* 0x000fca00078e0200 */
[----:B------:R-:W-:-:S04]  /*0310*/  LOP3.LUT R0, R0, 0x1, RZ, 0xc0, !PT ;  /* 0x0000000100007812 */ /* 0x000fc800078ec0ff */
[----:B------:R-:W-:-:S04]  /*0320*/  ISETP.NE.U32.AND P0, PT, R0, 0x1, PT ;  /* 0x000000010000780c */ /* 0x000fc80003f05070 */
[----:B------:R-:W-:-:S04]  /*0330*/  ISETP.NE.U32.AND.EX P0, PT, RZ, RZ, PT, P0 ;  /* 0x000000ffff00720c */ /* 0x000fc80003f05100 */
[----:B--2---:R-:W-:-:S05]  /*0340*/  FSEL R0, -R4, R4, !P0 ;  /* 0x0000000404007208 */ /* 0x004fca0004000100 */
[----:B---3--:R-:W-:-:S05]  /*0350*/  FADD R7, R0, R7 ;  /* 0x0000000700077221 */ /* 0x008fca0000000000 */
[----:B------:R-:W-:Y:S01]  /*0360*/  STG.E desc[UR4][R2.64], R7 ;  /* 0x0000000702007986 */ /* 0x000fe2000c101904 */
[----:B------:R-:W-:Y:S05]  /*0370*/  EXIT ;  /* 0x000000000000794d */ /* 0x000fea0003800000 */
.L_x_211:
        /* <DEDUP_REMOVED lines=16> */
.L_x_413:


//--------------------- .text._Z9ifftShiftP6float2S0_mm --------------------------
	.section	.text._Z9ifftShiftP6float2S0_mm,"ax",@progbits
	.align	128
        .global         _Z9ifftShiftP6float2S0_mm
        .type           _Z9ifftShiftP6float2S0_mm,@function
        .size           _Z9ifftShiftP6float2S0_mm,(.L_x_399 - _Z9ifftShiftP6float2S0_mm)
        .other          _Z9ifftShiftP6float2S0_mm,@"STO_CUDA_ENTRY STV_DEFAULT"
_Z9ifftShiftP6float2S0_mm:
.text._Z9ifftShiftP6float2S0_mm:
[----:B------:R-:W-:Y:S01]  /*0000*/  LDC R1, c[0x0][0x37c] ;  /* 0x0000df00ff017b82 */ /* 0x000fe20000000800 */
[----:B------:R-:W0:Y:S07]  /*0010*/  S2R R0, SR_TID.Y ;  /* 0x0000000000007919 */ /* 0x000e2e0000002200 */
[----:B------:R-:W1:Y:S01]  /*0020*/  LDC R2, c[0x0][0x360] ;  /* 0x0000d800ff027b82 */ /* 0x000e620000000800 */
[----:B------:R-:W2:Y:S01]  /*0030*/  LDCU.128 UR8, c[0x0][0x390] ;  /* 0x00007200ff0877ac */ /* 0x000ea20008000c00 */
[----:B------:R-:W1:Y:S06]  /*0040*/  S2R R3, SR_TID.X ;  /* 0x0000000000037919 */ /* 0x000e6c0000002100 */
[----:B------:R-:W0:Y:S08]  /*0050*/  S2UR UR5, SR_CTAID.Y ;  /* 0x00000000000579c3 */ /* 0x000e300000002600 */
[----:B------:R-:W0:Y:S08]  /*0060*/  LDC R7, c[0x0][0x364] ;  /* 0x0000d900ff077b82 */ /* 0x000e300000000800 */
[----:B------:R-:W1:Y:S01]  /*0070*/  S2UR UR4, SR_CTAID.X ;  /* 0x00000000000479c3 */ /* 0x000e620000002500 */
[----:B0-----:R-:W-:-:S05]  /*0080*/  IMAD R7, R7, UR5, R0 ;  /* 0x0000000507077c24 */ /* 0x001fca000f8e0200 */
[----:B--2---:R-:W-:Y:S01]  /*0090*/  ISETP.GE.U32.AND P0, PT, R7, UR10, PT ;  /* 0x0000000a07007c0c */ /* 0x004fe2000bf06070 */
[----:B-1----:R-:W-:-:S03]  /*00a0*/  IMAD R2, R2, UR4, R3 ;  /* 0x0000000402027c24 */ /* 0x002fc6000f8e0203 */
[----:B------:R-:W-:Y:S02]  /*00b0*/  ISETP.GE.U32.AND.EX P0, PT, RZ, UR11, PT, P0 ;  /* 0x0000000bff007c0c */ /* 0x000fe4000bf06100 */
[----:B------:R-:W-:-:S04]  /*00c0*/  ISETP.GE.U32.AND P1, PT, R2, UR8, PT ;  /* 0x0000000802007c0c */ /* 0x000fc8000bf26070 */
[----:B------:R-:W-:-:S13]  /*00d0*/  ISETP.GE.U32.OR.EX P0, PT, RZ, UR9, P0, P1 ;  /* 0x00000009ff007c0c */ /* 0x000fda0008706510 */
[----:B------:R-:W-:Y:S05]  /*00e0*/  @P0 EXIT ;  /* 0x000000000000094d */ /* 0x000fea0003800000 */
[----:B------:R-:W-:Y:S01]  /*00f0*/  USHF.R.U64 UR4, UR8, 0x1, UR9 ;  /* 0x0000000108047899 */ /* 0x000fe20008001209 */
[----:B------:R-:W-:Y:S01]  /*0100*/  BSSY.RECONVERGENT B0, `(.L_x_212) ;  /* 0x0000023000007945 */ /* 0x000fe20003800200 */
[----:B------:R-:W-:-:S04]  /*0110*/  USHF.R.U32.HI UR5, URZ, 0x1, UR9 ;  /* 0x00000001ff057899 */ /* 0x000fc80008011609 */
[----:B------:R-:W-:-:S05]  /*0120*/  IADD3 R6, P0, PT, R2, UR4, RZ ;  /* 0x0000000402067c10 */ /* 0x000fca000ff1e0ff */
[----:B------:R-:W-:-:S05]  /*0130*/  IMAD.X R10, RZ, RZ, UR5, P0 ;  /* 0x00000005ff0a7e24 */ /* 0x000fca00080e06ff */
[----:B------:R-:W-:-:S04]  /*0140*/  LOP3.LUT R0, R10, UR9, RZ, 0xfc, !PT ;  /* 0x000000090a007c12 */ /* 0x000fc8000f8efcff */
[----:B------:R-:W-:-:S13]  /*0150*/  ISETP.NE.U32.AND P0, PT, R0, RZ, PT ;  /* 0x000000ff0000720c */ /* 0x000fda0003f05070 */
[----:B------:R-:W-:Y:S05]  /*0160*/  @P0 BRA `(.L_x_213) ;  /* 0x0000000000500947 */ /* 0x000fea0003800000 */
[----:B------:R-:W0:Y:S01]  /*0170*/  I2F.U32.RP R0, UR8 ;  /* 0x0000000800007d06 */ /* 0x000e220008209000 */
[----:B------:R-:W-:-:S07]  /*0180*/  ISETP.NE.U32.AND P1, PT, RZ, UR8, PT ;  /* 0x00000008ff007c0c */ /* 0x000fce000bf25070 */
[----:B0-----:R-:W0:Y:S02]  /*0190*/  MUFU.RCP R0, R0 ;  /* 0x0000000000007308 */ /* 0x001e240000001000 */
[----:B0-----:R-:W-:-:S06]  /*01a0*/  VIADD R4, R0, 0xffffffe ;  /* 0x0ffffffe00047836 */ /* 0x001fcc0000000000 */
[----:B------:R0:W1:Y:S02]  /*01b0*/  F2I.FTZ.U32.TRUNC.NTZ R5, R4 ;  /* 0x0000000400057305 */ /* 0x000064000021f000 */
[----:B0-----:R-:W-:Y:S01]  /*01c0*/  IMAD.MOV.U32 R4, RZ, RZ, RZ ;  /* 0x000000ffff047224 */ /* 0x001fe200078e00ff */
[----:B-1----:R-:W-:-:S05]  /*01d0*/  IADD3 R9, PT, PT, RZ, -R5, RZ ;  /* 0x80000005ff097210 */ /* 0x002fca0007ffe0ff */
[----:B------:R-:W-:-:S04]  /*01e0*/  IMAD R9, R9, UR8, RZ ;  /* 0x0000000809097c24 */ /* 0x000fc8000f8e02ff */
[----:B------:R-:W-:-:S06]  /*01f0*/  IMAD.HI.U32 R5, R5, R9, R4 ;  /* 0x0000000905057227 */ /* 0x000fcc00078e0004 */
[----:B------:R-:W-:-:S04]  /*0200*/  IMAD.HI.U32 R5, R5, R6, RZ ;  /* 0x0000000605057227 */ /* 0x000fc800078e00ff */
[----:B------:R-:W-:-:S04]  /*0210*/  IMAD.MOV R5, RZ, RZ, -R5 ;  /* 0x000000ffff057224 */ /* 0x000fc800078e0a05 */
[----:B------:R-:W-:Y:S02]  /*0220*/  IMAD R6, R5, UR8, R6 ;  /* 0x0000000805067c24 */ /* 0x000fe4000f8e0206 */
[----:B------:R-:W-:-:S03]  /*0230*/  HFMA2 R5, -RZ, RZ, 0, 0 ;  /* 0x00000000ff057431 */ /* 0x000fc600000001ff */
[----:B------:R-:W-:-:S13]  /*0240*/  ISETP.GE.U32.AND P0, PT, R6, UR8, PT ;  /* 0x0000000806007c0c */ /* 0x000fda000bf06070 */
[----:B------:R-:W-:-:S04]  /*0250*/  @P0 IADD3 R6, PT, PT, R6, -UR8, RZ ;  /* 0x8000000806060c10 */ /* 0x000fc8000fffe0ff */
[----:B------:R-:W-:-:S13]  /*0260*/  ISETP.GE.U32.AND P0, PT, R6, UR8, PT ;  /* 0x0000000806007c0c */ /* 0x000fda000bf06070 */
[----:B------:R-:W-:Y:S01]  /*0270*/  @P0 VIADD R6, R6, -UR8 ;  /* 0x8000000806060c36 */ /* 0x000fe20008000000 */
[----:B------:R-:W-:-:S05]  /*0280*/  @!P1 LOP3.LUT R6, RZ, UR8, RZ, 0x33, !PT ;  /* 0x00000008ff069c12 */ /* 0x000fca000f8e33ff */
[----:B------:R-:W-:Y:S01]  /*0290*/  IMAD.MOV.U32 R4, RZ, RZ, R6 ;  /* 0x000000ffff047224 */ /* 0x000fe200078e0006 */
[----:B------:R-:W-:Y:S06]  /*02a0*/  BRA `(.L_x_214) ;  /* 0x0000000000207947 */ /* 0x000fec0003800000 */
.L_x_213:
[----:B------:R-:W0:Y:S01]  /*02b0*/  LDCU.64 UR4, c[0x0][0x390] ;  /* 0x00007200ff0477ac */ /* 0x000e220008000a00 */
[----:B------:R-:W-:Y:S01]  /*02c0*/  IMAD.MOV.U32 R0, RZ, RZ, R6 ;  /* 0x000000ffff007224 */ /* 0x000fe200078e0006 */
[----:B------:R-:W-:Y:S01]  /*02d0*/  MOV R6, 0x310 ;  /* 0x0000031000067802 */ /* 0x000fe20000000f00 */
[----:B0-----:R-:W-:Y:S01]  /*02e0*/  IMAD.U32 R8, RZ, RZ, UR4 ;  /* 0x00000004ff087e24 */ /* 0x001fe2000f8e00ff */
[----:B------:R-:W-:-:S07]  /*02f0*/  MOV R9, UR5 ;  /* 0x0000000500097c02 */ /* 0x000fce0008000f00 */
[----:B------:R-:W-:Y:S05]  /*0300*/  CALL.REL.NOINC `($__internal_9_$__cuda_sm20_rem_u64) ;  /* 0x0000000000f07944 */ /* 0x000fea0003c00000 */
[----:B------:R-:W-:Y:S01]  /*0310*/  IMAD.MOV.U32 R4, RZ, RZ, R0 ;  /* 0x000000ffff047224 */ /* 0x000fe200078e0000 */
[----:B------:R-:W-:-:S07]  /*0320*/  MOV R5, R11 ;  /* 0x0000000b00057202 */ /* 0x000fce0000000f00 */
.L_x_214:
[----:B------:R-:W-:Y:S05]  /*0330*/  BSYNC.RECONVERGENT B0 ;  /* 0x0000000000007941 */ /* 0x000fea0003800200 */
.L_x_212:
[----:B------:R-:W0:Y:S01]  /*0340*/  LDCU.64 UR12, c[0x0][0x398] ;  /* 0x00007300ff0c77ac */ /* 0x000e220008000a00 */
[----:B------:R-:W-:Y:S01]  /*0350*/  BSSY.RECONVERGENT B0, `(.L_x_215) ;  /* 0x0000025000007945 */ /* 0x000fe20003800200 */
[----:B0-----:R-:W-:Y:S02]  /*0360*/  USHF.R.U64 UR4, UR12, 0x1, UR13 ;  /* 0x000000010c047899 */ /* 0x001fe4000800120d */
[----:B------:R-:W-:-:S04]  /*0370*/  USHF.R.U32.HI UR5, URZ, 0x1, UR13 ;  /* 0x00000001ff057899 */ /* 0x000fc8000801160d */
[----:B------:R-:W-:-:S05]  /*0380*/  IADD3 R6, P0, PT, R7, UR4, RZ ;  /* 0x0000000407067c10 */ /* 0x000fca000ff1e0ff */
[----:B------:R-:W-:Y:S02]  /*0390*/  IMAD.X R10, RZ, RZ, UR5, P0 ;  /* 0x00000005ff0a7e24 */ /* 0x000fe400080e06ff */
[----:B------:R-:W0:Y:S03]  /*03a0*/  LDCU.64 UR4, c[0x0][0x358] ;  /* 0x00006b00ff0477ac */ /* 0x000e260008000a00 */
[----:B------:R-:W-:-:S04]  /*03b0*/  LOP3.LUT R0, R10, UR13, RZ, 0xfc, !PT ;  /* 0x0000000d0a007c12 */ /* 0x000fc8000f8efcff */
[----:B------:R-:W-:-:S13]  /*03c0*/  ISETP.NE.U32.AND P0, PT, R0, RZ, PT ;  /* 0x000000ff0000720c */ /* 0x000fda0003f05070 */
[----:B0-----:R-:W-:Y:S05]  /*03d0*/  @P0 BRA `(.L_x_216) ;  /* 0x0000000000500947 */ /* 0x001fea0003800000 */
[----:B------:R-:W0:Y:S01]  /*03e0*/  I2F.U32.RP R0, UR12 ;  /* 0x0000000c00007d06 */ /* 0x000e220008209000 */
[----:B------:R-:W-:-:S07]  /*03f0*/  ISETP.NE.U32.AND P1, PT, RZ, UR12, PT ;  /* 0x0000000cff007c0c */ /* 0x000fce000bf25070 */
[----:B0-----:R-:W0:Y:S02]  /*0400*/  MUFU.RCP R0, R0 ;  /* 0x0000000000007308 */ /* 0x001e240000001000 */
[----:B0-----:R-:W-:-:S06]  /*0410*/  IADD3 R8, PT, PT, R0, 0xffffffe, RZ ;  /* 0x0ffffffe00087810 */ /* 0x001fcc0007ffe0ff */
[----:B------:R0:W1:Y:S02]  /*0420*/  F2I.FTZ.U32.TRUNC.NTZ R9, R8 ;  /* 0x0000000800097305 */ /* 0x000064000021f000 */
[----:B0-----:R-:W-:Y:S02]  /*0430*/  HFMA2 R8, -RZ, RZ, 0, 0 ;  /* 0x00000000ff087431 */ /* 0x001fe400000001ff */
[----:B-1----:R-:W-:-:S04]  /*0440*/  IMAD.MOV R11, RZ, RZ, -R9 ;  /* 0x000000ffff0b7224 */ /* 0x002fc800078e0a09 */
[----:B------:R-:W-:-:S04]  /*0450*/  IMAD R11, R11, UR12, RZ ;  /* 0x0000000c0b0b7c24 */ /* 0x000fc8000f8e02ff */
[----:B------:R-:W-:-:S06]  /*0460*/  IMAD.HI.U32 R9, R9, R11, R8 ;  /* 0x0000000b09097227 */ /* 0x000fcc00078e0008 */
[----:B------:R-:W-:-:S04]  /*0470*/  IMAD.HI.U32 R9, R9, R6, RZ ;  /* 0x0000000609097227 */ /* 0x000fc800078e00ff */
[----:B------:R-:W-:-:S04]  /*0480*/  IMAD.MOV R9, RZ, RZ, -R9 ;  /* 0x000000ffff097224 */ /* 0x000fc800078e0a09 */
[----:B------:R-:W-:Y:S02]  /*0490*/  IMAD R6, R9, UR12, R6 ;  /* 0x0000000c09067c24 */ /* 0x000fe4000f8e0206 */
[----:B------:R-:W-:-:S03]  /*04a0*/  IMAD.MOV.U32 R9, RZ, RZ, RZ ;  /* 0x000000ffff097224 */ /* 0x000fc600078e00ff */
[----:B------:R-:W-:-:S13]  /*04b0*/  ISETP.GE.U32.AND P0, PT, R6, UR12, PT ;  /* 0x0000000c06007c0c */ /* 0x000fda000bf06070 */
[----:B------:R-:W-:-:S04]  /*04c0*/  @P0 IADD3 R6, PT, PT, R6, -UR12, RZ ;  /* 0x8000000c06060c10 */ /* 0x000fc8000fffe0ff */
[----:B------:R-:W-:-:S13]  /*04d0*/  ISETP.GE.U32.AND P0, PT, R6, UR12, PT ;  /* 0x0000000c06007c0c */ /* 0x000fda000bf06070 */
[----:B------:R-:W-:Y:S01]  /*04e0*/  @P0 VIADD R6, R6, -UR12 ;  /* 0x8000000c06060c36 */ /* 0x000fe20008000000 */
[----:B------:R-:W-:-:S04]  /*04f0*/  @!P1 LOP3.LUT R6, RZ, UR12, RZ, 0x33, !PT ;  /* 0x0000000cff069c12 */ /* 0x000fc8000f8e33ff */
[----:B------:R-:W-:Y:S01]  /*0500*/  MOV R8, R6 ;  /* 0x0000000600087202 */ /* 0x000fe20000000f00 */
[----:B------:R-:W-:Y:S06]  /*0510*/  BRA `(.L_x_217) ;  /* 0x0000000000207947 */ /* 0x000fec0003800000 */
.L_x_216:
[----:B------:R-:W0:Y:S01]  /*0520*/  LDCU.64 UR6, c[0x0][0x398] ;  /* 0x00007300ff0677ac */ /* 0x000e220008000a00 */
[----:B------:R-:W-:Y:S02]  /*0530*/  MOV R0, R6 ;  /* 0x0000000600007202 */ /* 0x000fe40000000f00 */
[----:B------:R-:W-:Y:S01]  /*0540*/  MOV R6, 0x580 ;  /* 0x0000058000067802 */ /* 0x000fe20000000f00 */
[----:B0-----:R-:W-:Y:S01]  /*0550*/  IMAD.U32 R8, RZ, RZ, UR6 ;  /* 0x00000006ff087e24 */ /* 0x001fe2000f8e00ff */
[----:B------:R-:W-:-:S07]  /*0560*/  MOV R9, UR7 ;  /* 0x0000000700097c02 */ /* 0x000fce0008000f00 */
[----:B------:R-:W-:Y:S05]  /*0570*/  CALL.REL.NOINC `($__internal_9_$__cuda_sm20_rem_u64) ;  /* 0x0000000000547944 */ /* 0x000fea0003c00000 */
[----:B------:R-:W-:Y:S01]  /*0580*/  IMAD.MOV.U32 R8, RZ, RZ, R0 ;  /* 0x000000ffff087224 */ /* 0x000fe200078e0000 */
[----:B------:R-:W-:-:S07]  /*0590*/  MOV R9, R11 ;  /* 0x0000000b00097202 */ /* 0x000fce0000000f00 */
.L_x_217:
[----:B------:R-:W-:Y:S05]  /*05a0*/  BSYNC.RECONVERGENT B0 ;  /* 0x0000000000007941 */ /* 0x000fea0003800200 */
.L_x_215:
[----:B------:R-:W0:Y:S01]  /*05b0*/  LDCU.64 UR6, c[0x0][0x390] ;  /* 0x00007200ff0677ac */ /* 0x000e220008000a00 */
[----:B------:R-:W-:Y:S01]  /*05c0*/  IMAD.MOV.U32 R3, RZ, RZ, RZ ;  /* 0x000000ffff037224 */ /* 0x000fe200078e00ff */
[----:B------:R-:W1:Y:S01]  /*05d0*/  LDCU.128 UR8, c[0x0][0x380] ;  /* 0x00007000ff0877ac */ /* 0x000e620008000c00 */
[----:B0-----:R-:W-:-:S04]  /*05e0*/  IMAD.WIDE.U32 R2, R7, UR6, R2 ;  /* 0x0000000607027c25 */ /* 0x001fc8000f8e0002 */
[----:B------:R-:W-:Y:S01]  /*05f0*/  IMAD R7, R7, UR7, R3 ;  /* 0x0000000707077c24 */ /* 0x000fe2000f8e0203 */
[----:B-1----:R-:W-:-:S04]  /*0600*/  LEA R6, P0, R2, UR8, 0x3 ;  /* 0x0000000802067c11 */ /* 0x002fc8000f8018ff */
[----:B------:R-:W-:-:S06]  /*0610*/  LEA.HI.X R7, R2, UR9, R7, 0x3, P0 ;  /* 0x0000000902077c11 */ /* 0x000fcc00080f1c07 */
[----:B------:R-:W2:Y:S01]  /*0620*/  LDG.E.64 R6, desc[UR4][R6.64] ;  /* 0x0000000406067981 */ /* 0x000ea2000c1e1b00 */
[----:B------:R-:W-:Y:S01]  /*0630*/  MOV R2, R4 ;  /* 0x0000000400027202 */ /* 0x000fe20000000f00 */
[----:B------:R-:W-:Y:S02]  /*0640*/  IMAD R9, R9, UR6, RZ ;  /* 0x0000000609097c24 */ /* 0x000fe4000f8e02ff */
[----:B------:R-:W-:Y:S02]  /*0650*/  IMAD.MOV.U32 R3, RZ, RZ, R5 ;  /* 0x000000ffff037224 */ /* 0x000fe400078e0005 */
[C---:B------:R-:W-:Y:S02]  /*0660*/  IMAD R9, R8.reuse, UR7, R9 ;  /* 0x0000000708097c24 */ /* 0x040fe4000f8e0209 */
[----:B------:R-:W-:-:S03]  /*0670*/  IMAD.WIDE.U32 R2, R8, UR6, R2 ;  /* 0x0000000608027c25 */ /* 0x000fc6000f8e0002 */
[----:B------:R-:W-:Y:S02]  /*0680*/  LEA R4, P0, R2, UR10, 0x3 ;  /* 0x0000000a02047c11 */ /* 0x000fe4000f8018ff */
[----:B------:R-:W-:-:S04]  /*0690*/  IADD3 R3, PT, PT, R3, R9, RZ ;  /* 0x0000000903037210 */ /* 0x000fc80007ffe0ff */
[----:B------:R-:W-:-:S05]  /*06a0*/  LEA.HI.X R5, R2, UR11, R3, 0x3, P0 ;  /* 0x0000000b02057c11 */ /* 0x000fca00080f1c03 */
[----:B--2---:R-:W-:Y:S01]  /*06b0*/  STG.E.64 desc[UR4][R4.64], R6 ;  /* 0x0000000604007986 */ /* 0x004fe2000c101b04 */
[----:B------:R-:W-:Y:S05]  /*06c0*/  EXIT ;  /* 0x000000000000794d */ /* 0x000fea0003800000 */
        .weak           $__internal_9_$__cuda_sm20_rem_u64
        .type           $__internal_9_$__cuda_sm20_rem_u64,@function
        .size           $__internal_9_$__cuda_sm20_rem_u64,(.L_x_399 - $__internal_9_$__cuda_sm20_rem_u64)
$__internal_9_$__cuda_sm20_rem_u64:
        /* <DEDUP_REMOVED lines=15> */
[----:B------:R-:W-:-:S04]  /*07c0*/  IADD3 R15, P2, PT, R21, R14, RZ ;  /* 0x0000000e150f7210 */ /* 0x000fc80007f5e0ff */
[----:B------:R-:W-:Y:S01]  /*07d0*/  IADD3.X R11, PT, PT, R11, R13, RZ, P0, !PT ;  /* 0x0000000d0b0b7210 */ /* 0x000fe200007fe4ff */
[----:B------:R-:W-:-:S03]  /*07e0*/  IMAD.WIDE.U32 R12, R15, R8, RZ ;  /* 0x000000080f0c7225 */ /* 0x000fc600078e00ff */
[----:B------:R-:W-:Y:S01]  /*07f0*/  IADD3.X R11, PT, PT, RZ, RZ, R11, P2, P1 ;  /* 0x000000ffff0b7210 */ /* 0x000fe200017e240b */
[----:B------:R-:W-:Y:S01]  /*0800*/  IMAD R13, R15, R9, R13 ;  /* 0x000000090f0d7224 */ /* 0x000fe200078e020d */
[----:B------:R-:W-:-:S03]  /*0810*/  IADD3 R17, P0, PT, RZ, -R12, RZ ;  /* 0x8000000cff117210 */ /* 0x000fc60007f1e0ff */
[----:B------:R-:W-:Y:S02]  /*0820*/  IMAD R13, R11, R8, R13 ;  /* 0x000000080b0d7224 */ /* 0x000fe400078e020d */
[----:B------:R-:W-:-:S04]  /*0830*/  IMAD.HI.U32 R14, R15, R17, RZ ;  /* 0x000000110f0e7227 */ /* 0x000fc800078e00ff */
[----:B------:R-:W-:Y:S02]  /*0840*/  IMAD.X R12, RZ, RZ, ~R13, P0 ;  /* 0x000000ffff0c7224 */ /* 0x000fe400000e0e0d */
[----:B------:R-:W-:Y:S02]  /*0850*/  IMAD.MOV.U32 R13, RZ, RZ, RZ ;  /* 0x000000ffff0d7224 */ /* 0x000fe400078e00ff */
[----:B------:R-:W-:-:S04]  /*0860*/  IMAD.WIDE.U32 R14, P0, R15, R12, R14 ;  /* 0x0000000c0f0e7225 */ /* 0x000fc8000780000e */
[C---:B------:R-:W-:Y:S02]  /*0870*/  IMAD R16, R11.reuse, R12, RZ ;  /* 0x0000000c0b107224 */ /* 0x040fe400078e02ff */
[----:B------:R-:W-:-:S04]  /*0880*/  IMAD.HI.U32 R15, P1, R11, R17, R14 ;  /* 0x000000110b0f7227 */ /* 0x000fc8000782000e */
[----:B------:R-:W-:Y:S01]  /*0890*/  IMAD.HI.U32 R12, R11, R12, RZ ;  /* 0x0000000c0b0c7227 */ /* 0x000fe200078e00ff */
[----:B------:R-:W-:-:S04]  /*08a0*/  IADD3 R15, P2, PT, R16, R15, RZ ;  /* 0x0000000f100f7210 */ /* 0x000fc80007f5e0ff */
[----:B------:R-:W-:Y:S01]  /*08b0*/  IADD3.X R11, PT, PT, R12, R11, RZ, P0, !PT ;  /* 0x0000000b0c0b7210 */ /* 0x000fe200007fe4ff */
[----:B------:R-:W-:-:S03]  /*08c0*/  IMAD.HI.U32 R12, R15, R0, RZ ;  /* 0x000000000f0c7227 */ /* 0x000fc600078e00ff */
[----:B------:R-:W-:Y:S01]  /*08d0*/  IADD3.X R11, PT, PT, RZ, RZ, R11, P2, P1 ;  /* 0x000000ffff0b7210 */ /* 0x000fe200017e240b */
        /* <DEDUP_REMOVED lines=11> */
[----:B------:R-:W-:-:S05]  /*0990*/  IMAD R11, R11, R8, R15 ;  /* 0x000000080b0b7224 */ /* 0x000fca00078e020f */
[----:B------:R-:W-:Y:S02]  /*09a0*/  IADD3.X R0, PT, PT, ~R11, R10, RZ, P1, !PT ;  /* 0x0000000a0b007210 */ /* 0x000fe40000ffe5ff */
[----:B------:R-:W-:Y:S02]  /*09b0*/  IADD3 R13, P1, PT, -R8, R17, RZ ;  /* 0x00000011080d7210 */ /* 0x000fe40007f3e1ff */
[----:B------:R-:W-:-:S03]  /*09c0*/  ISETP.GE.U32.AND.EX P0, PT, R0, R9, PT, P0 ;  /* 0x000000090000720c */ /* 0x000fc60003f06100 */
[----:B------:R-:W-:Y:S01]  /*09d0*/  IMAD.X R10, R0, 0x1, ~R9, P1 ;  /* 0x00000001000a7824 */ /* 0x000fe200008e0e09 */
[----:B------:R-:W-:Y:S02]  /*09e0*/  SEL R13, R13, R17, P0 ;  /* 0x000000110d0d7207 */ /* 0x000fe40000000000 */
[----:B------:R-:W-:Y:S02]  /*09f0*/  ISETP.NE.U32.AND P1, PT, R8, RZ, PT ;  /* 0x000000ff0800720c */ /* 0x000fe40003f25070 */
[----:B------:R-:W-:Y:S02]  /*0a00*/  SEL R10, R10, R0, P0 ;  /* 0x000000000a0a7207 */ /* 0x000fe40000000000 */
[----:B------:R-:W-:Y:S02]  /*0a10*/  ISETP.GE.U32.AND P0, PT, R13, R8, PT ;  /* 0x000000080d00720c */ /* 0x000fe40003f06070 */
[----:B------:R-:W-:Y:S01]  /*0a20*/  IADD3 R0, P2, PT, -R8, R13, RZ ;  /* 0x0000000d08007210 */ /* 0x000fe20007f5e1ff */
[----:B------:R-:W-:Y:S01]  /*0a30*/  IMAD.MOV.U32 R8, RZ, RZ, R6 ;  /* 0x000000ffff087224 */ /* 0x000fe200078e0006 */
[----:B------:R-:W-:-:S02]  /*0a40*/  ISETP.GE.U32.AND.EX P0, PT, R10, R9, PT, P0 ;  /* 0x000000090a00720c */ /* 0x000fc40003f06100 */
[CC--:B------:R-:W-:Y:S02]  /*0a50*/  IADD3.X R11, PT, PT, ~R9.reuse, R10.reuse, RZ, P2, !PT ;  /* 0x0000000a090b7210 */ /* 0x0c0fe400017fe5ff */
[----:B------:R-:W-:Y:S01]  /*0a60*/  ISETP.NE.AND.EX P1, PT, R9, RZ, PT, P1 ;  /* 0x000000ff0900720c */ /* 0x000fe20003f25310 */
[----:B------:R-:W-:Y:S01]  /*0a70*/  HFMA2 R9, -RZ, RZ, 0, 0 ;  /* 0x00000000ff097431 */ /* 0x000fe200000001ff */
[----:B------:R-:W-:Y:S02]  /*0a80*/  SEL R0, R0, R13, P0 ;  /* 0x0000000d00007207 */ /* 0x000fe40000000000 */
[----:B------:R-:W-:Y:S02]  /*0a90*/  SEL R11, R11, R10, P0 ;  /* 0x0000000a0b0b7207 */ /* 0x000fe40000000000 */
[----:B------:R-:W-:Y:S02]  /*0aa0*/  SEL R0, R0, 0xffffffff, P1 ;  /* 0xffffffff00007807 */ /* 0x000fe40000800000 */
[----:B------:R-:W-:Y:S01]  /*0ab0*/  SEL R11, R11, 0xffffffff, P1 ;  /* 0xffffffff0b0b7807 */ /* 0x000fe20000800000 */
[----:B------:R-:W-:Y:S06]  /*0ac0*/  RET.REL.NODEC R8 `(_Z9ifftShiftP6float2S0_mm) ;  /* 0xfffffff4084c7950 */ /* 0x000fec0003c3ffff */
.L_x_218:
        /* <DEDUP_REMOVED lines=11> */
.L_x_399:


//--------------------- .text._Z16combineToComplexPfS_P6float2m --------------------------
	.section	.text._Z16combineToComplexPfS_P6float2m,"ax",@progbits
	.align	128
        .global         _Z16combineToComplexPfS_P6float2m
        .type           _Z16combineToComplexPfS_P6float2m,@function
        .size           _Z16combineToComplexPfS_P6float2m,(.L_x_415 - _Z16combineToComplexPfS_P6float2m)
        .other          _Z16combineToComplexPfS_P6float2m,@"STO_CUDA_ENTRY STV_DEFAULT"
_Z16combineToComplexPfS_P6float2m:
.text._Z16combineToComplexPfS_P6float2m:
[----:B------:R-:W-:Y:S01]  /*0000*/  LDC R1, c[0x0][0x37c] ;  /* 0x0000df00ff017b82 */ /* 0x000fe20000000800 */
[----:B------:R-:W0:Y:S01]  /*0010*/  S2R R3, SR_TID.X ;  /* 0x0000000000037919 */ /* 0x000e220000002100 */
[----:B------:R-:W1:Y:S06]  /*0020*/  LDCU.64 UR6, c[0x0][0x398] ;  /* 0x00007300ff0677ac */ /* 0x000e6c0008000a00 */
[----:B------:R-:W0:Y:S08]  /*0030*/  S2UR UR5, SR_CTAID.X ;  /* 0x00000000000579c3 */ /* 0x000e300000002500 */
[----:B------:R-:W0:Y:S01]  /*0040*/  LDC R0, c[0x0][0x360] ;  /* 0x0000d800ff007b82 */ /* 0x000e220000000800 */
[----:B-1----:R-:W-:-:S02]  /*0050*/  UIMAD UR4, UR7, UR6, URZ ;  /* 0x00000006070472a4 */ /* 0x002fc4000f8e02ff */
[----:B------:R-:W-:Y:S02]  /*0060*/  UIMAD.WIDE.U32 UR8, UR6, UR6, URZ ;  /* 0x00000006060872a5 */ /* 0x000fe4000f8e00ff */
[----:B------:R-:W-:-:S04]  /*0070*/  UIMAD UR4, UR6, UR7, UR4 ;  /* 0x00000007060472a4 */ /* 0x000fc8000f8e0204 */
[----:B------:R-:W-:-:S06]  /*0080*/  UIADD3 UR4, UPT, UPT, UR9, UR4, URZ ;  /* 0x0000000409047290 */ /* 0x000fcc000fffe0ff */
[----:B------:R-:W-:Y:S02]  /*0090*/  IMAD.U32 R2, RZ, RZ, UR4 ;  /* 0x00000004ff027e24 */ /* 0x000fe4000f8e00ff */
[----:B0-----:R-:W-:-:S05]  /*00a0*/  IMAD R0, R0, UR5, R3 ;  /* 0x0000000500007c24 */ /* 0x001fca000f8e0203 */
[----:B------:R-:W-:-:S04]  /*00b0*/  ISETP.LT.U32.AND P0, PT, R0, UR8, PT ;  /* 0x0000000800007c0c */ /* 0x000fc8000bf01070 */
[----:B------:R-:W-:-:S13]  /*00c0*/  ISETP.GT.U32.AND.EX P0, PT, R2, RZ, PT, P0 ;  /* 0x000000ff0200720c */ /* 0x000fda0003f04100 */
[----:B------:R-:W-:Y:S05]  /*00d0*/  @!P0 EXIT ;  /* 0x000000000000894d */ /* 0x000fea0003800000 */
[----:B------:R-:W0:Y:S01]  /*00e0*/  LDCU.128 UR8, c[0x0][0x380] ;  /* 0x00007000ff0877ac */ /* 0x000e220008000c00 */
[----:B------:R-:W-:Y:S01]  /*00f0*/  IMAD.SHL.U32 R6, R0, 0x4, RZ ;  /* 0x0000000400067824 */ /* 0x000fe200078e00ff */
[----:B------:R-:W-:Y:S01]  /*0100*/  SHF.R.U32.HI R7, RZ, 0x1e, R0 ;  /* 0x0000001eff077819 */ /* 0x000fe20000011600 */
[----:B------:R-:W1:Y:S01]  /*0110*/  LDCU.64 UR4, c[0x0][0x358] ;  /* 0x00006b00ff0477ac */ /* 0x000e620008000a00 */
[----:B------:R-:W2:Y:S02]  /*0120*/  LDCU.64 UR6, c[0x0][0x390] ;  /* 0x00007200ff0677ac */ /* 0x000ea40008000a00 */
[----:B0-----:R-:W-:-:S04]  /*0130*/  IADD3 R4, P0, PT, R6, UR8, RZ ;  /* 0x0000000806047c10 */ /* 0x001fc8000ff1e0ff */
[----:B------:R-:W-:-:S06]  /*0140*/  IADD3.X R5, PT, PT, R7, UR9, RZ, P0, !PT ;  /* 0x0000000907057c10 */ /* 0x000fcc00087fe4ff */
[----:B-1----:R-:W3:Y:S01]  /*0150*/  LDG.E R5, desc[UR4][R4.64] ;  /* 0x0000000404057981 */ /* 0x002ee2000c1e1900 */
[----:B--2---:R-:W-:Y:S02]  /*0160*/  LEA R2, P0, R0, UR6, 0x3 ;  /* 0x0000000600027c11 */ /* 0x004fe4000f8018ff */
[----:B------:R-:W-:Y:S02]  /*0170*/  IADD3 R6, P1, PT, R6, UR10, RZ ;  /* 0x0000000a06067c10 */ /* 0x000fe4000ff3e0ff */
[----:B------:R-:W-:Y:S02]  /*0180*/  LEA.HI.X R3, R0, UR7, RZ, 0x3, P0 ;  /* 0x0000000700037c11 */ /* 0x000fe400080f1cff */
[----:B------:R-:W-:-:S03]  /*0190*/  IADD3.X R7, PT, PT, R7, UR11, RZ, P1, !PT ;  /* 0x0000000b07077c10 */ /* 0x000fc60008ffe4ff */
[----:B---3--:R-:W-:Y:S04]  /*01a0*/  STG.E desc[UR4][R2.64], R5 ;  /* 0x0000000502007986 */ /* 0x008fe8000c101904 */
[----:B------:R-:W2:Y:S04]  /*01b0*/  LDG.E R7, desc[UR4][R6.64] ;  /* 0x0000000406077981 */ /* 0x000ea8000c1e1900 */
[----:B--2---:R-:W-:Y:S01]  /*01c0*/  STG.E desc[UR4][R2.64+0x4], R7 ;  /* 0x0000040702007986 */ /* 0x004fe2000c101904 */
[----:B------:R-:W-:Y:S05]  /*01d0*/  EXIT ;  /* 0x000000000000794d */ /* 0x000fea0003800000 */
.L_x_219:
        /* <DEDUP_REMOVED lines=10> */
.L_x_415:


//--------------------- .text._Z8griddingPfS_S_S_S_ffmm --------------------------
	.section	.text._Z8griddingPfS_S_S_S_ffmm,"ax",@progbits
	.align	128
        .global         _Z8griddingPfS_S_S_S_ffmm
        .type           _Z8griddingPfS_S_S_S_ffmm,@function
        .size           _Z8griddingPfS_S_S_S_ffmm,(.L_x_401 - _Z8griddingPfS_S_S_S_ffmm)
        .other          _Z8griddingPfS_S_S_S_ffmm,@"STO_CUDA_ENTRY STV_DEFAULT"
_Z8griddingPfS_S_S_S_ffmm:
.text._Z8griddingPfS_S_S_S_ffmm:
[----:B------:R-:W0:Y:S01]  /*0000*/  LDC R1, c[0x0][0x37c] ;  /* 0x0000df00ff017b82 */ /* 0x000e220000000800 */
[----:B------:R-:W1:Y:S07]  /*0010*/  S2R R0, SR_TID.X ;  /* 0x0000000000007919 */ /* 0x000e6e0000002100 */
[----:B------:R-:W1:Y:S01]  /*0020*/  S2UR UR4, SR_CTAID.X ;  /* 0x00000000000479c3 */ /* 0x000e620000002500 */
[----:B------:R-:W2:Y:S01]  /*0030*/  LDCU.64 UR6, c[0x0][0x3b8] ;  /* 0x00007700ff0677ac */ /* 0x000ea20008000a00 */
[----:B0-----:R-:W-:-:S06]  /*0040*/  IADD3 R1, PT, PT, R1, -0x80, RZ ;  /* 0xffffff8001017810 */ /* 0x001fcc0007ffe0ff */
[----:B------:R-:W1:Y:S02]  /*0050*/  LDC R15, c[0x0][0x360] ;  /* 0x0000d800ff0f7b82 */ /* 0x000e640000000800 */
[----:B-1----:R-:W-:-:S05]  /*0060*/  IMAD R15, R15, UR4, R0 ;  /* 0x000000040f0f7c24 */ /* 0x002fca000f8e0200 */
[----:B--2---:R-:W-:-:S04]  /*0070*/  ISETP.GE.U32.AND P0, PT, R15, UR6, PT ;  /* 0x000000060f007c0c */ /* 0x004fc8000bf06070 */
[----:B------:R-:W-:-:S13]  /*0080*/  ISETP.GE.U32.AND.EX P0, PT, RZ, UR7, PT, P0 ;  /* 0x00000007ff007c0c */ /* 0x000fda000bf06100 */
[----:B------:R-:W-:Y:S05]  /*0090*/  @P0 EXIT ;  /* 0x000000000000094d */ /* 0x000fea0003800000 */
[----:B------:R-:W0:Y:S01]  /*00a0*/  LDC R4, c[0x0][0x3a8] ;  /* 0x0000ea00ff047b82 */ /* 0x000e220000000800 */
[----:B------:R-:W-:Y:S02]  /*00b0*/  HFMA2 R0, -RZ, RZ, 22.21875, -15888 ;  /* 0x4d8ef3c2ff007431 */ /* 0x000fe400000001ff */
[----:B------:R-:W-:Y:S01]  /*00c0*/  IMAD.MOV.U32 R3, RZ, RZ, 0x31653938 ;  /* 0x31653938ff037424 */ /* 0x000fe200078e00ff */
[----:B------:R-:W1:Y:S03]  /*00d0*/  LDCU.64 UR8, c[0x0][0x358] ;  /* 0x00006b00ff0877ac */ /* 0x000e660008000a00 */
[----:B------:R-:W-:-:S04]  /*00e0*/  FFMA R0, R3, -R0, 1 ;  /* 0x3f80000003007423 */ /* 0x000fc80000000800 */
[----:B------:R-:W-:Y:S01]  /*00f0*/  FFMA R0, R0, R3, 3.3356410966689509223e-09 ;  /* 0x3165393800007423 */ /* 0x000fe20000000003 */
[----:B0-----:R-:W0:Y:S03]  /*0100*/  FCHK P0, R4, 299792448 ;  /* 0x4d8ef3c204007902 */ /* 0x001e260000000000 */
[----:B------:R-:W-:-:S04]  /*0110*/  FFMA R3, R0, R4, RZ ;  /* 0x0000000400037223 */ /* 0x000fc800000000ff */
[----:B------:R-:W-:-:S04]  /*0120*/  FFMA R2, R3, -299792448, R4 ;  /* 0xcd8ef3c203027823 */ /* 0x000fc80000000004 */
[----:B------:R-:W-:Y:S01]  /*0130*/  FFMA R0, R0, R2, R3 ;  /* 0x0000000200007223 */ /* 0x000fe20000000003 */
[----:B01----:R-:W-:Y:S06]  /*0140*/  @!P0 BRA `(.L_x_220) ;  /* 0x00000000000c8947 */ /* 0x003fec0003800000 */
[----:B------:R-:W-:-:S07]  /*0150*/  MOV R2, 0x170 ;  /* 0x0000017000027802 */ /* 0x000fce0000000f00 */
[----:B------:R-:W-:Y:S05]  /*0160*/  CALL.REL.NOINC `($__internal_11_$__cuda_sm3x_div_rn_noftz_f32_slowpath) ;  /* 0x0000003400347944 */ /* 0x000fea0003c00000 */
[----:B------:R-:W-:-:S07]  /*0170*/  IMAD.MOV.U32 R0, RZ, RZ, R4 ;  /* 0x000000ffff007224 */ /* 0x000fce00078e0004 */
.L_x_220:
[----:B------:R-:W0:Y:S01]  /*0180*/  LDCU.64 UR4, c[0x0][0x380] ;  /* 0x00007000ff0477ac */ /* 0x000e220008000a00 */
[----:B------:R-:W1:Y:S01]  /*0190*/  LDCU.64 UR6, c[0x0][0x3b0] ;  /* 0x00007600ff0677ac */ /* 0x000e620008000a00 */
[C---:B0-----:R-:W-:Y:S01]  /*01a0*/  LEA R2, P0, R15.reuse, UR4, 0x3 ;  /* 0x000000040f027c11 */ /* 0x041fe2000f8018ff */
[----:B------:R-:W0:Y:S03]  /*01b0*/  LDCU UR4, c[0x0][0x3ac] ;  /* 0x00007580ff0477ac */ /* 0x000e260008000800 */
[----:B------:R-:W-:-:S05]  /*01c0*/  LEA.HI.X R3, R15, UR5, RZ, 0x3, P0 ;  /* 0x000000050f037c11 */ /* 0x000fca00080f1cff */
[----:B------:R-:W2:Y:S04]  /*01d0*/  LDG.E R5, desc[UR8][R2.64] ;  /* 0x0000000802057981 */ /* 0x000ea8000c1e1900 */
[----:B------:R-:W3:Y:S01]  /*01e0*/  LDG.E R7, desc[UR8][R2.64+0x4] ;  /* 0x0000040802077981 */ /* 0x000ee2000c1e1900 */
[----:B--2---:R-:W-:-:S04]  /*01f0*/  FMUL R5, R5, R0 ;  /* 0x0000000005057220 */ /* 0x004fc80000400000 */
[----:B0-----:R-:W-:Y:S01]  /*0200*/  FMUL R10, R5, UR4 ;  /* 0x00000004050a7c20 */ /* 0x001fe20008400000 */
[----:B---3--:R-:W-:-:S03]  /*0210*/  FMUL R7, R7, R0 ;  /* 0x0000000007077220 */ /* 0x008fc60000400000 */
[C---:B------:R-:W-:Y:S01]  /*0220*/  FADD R11, R10.reuse, -4 ;  /* 0xc08000000a0b7421 */ /* 0x040fe20000000000 */
[C---:B------:R-:W-:Y:S01]  /*0230*/  FSETP.GEU.AND P0, PT, R10.reuse, 4, PT ;  /* 0x408000000a00780b */ /* 0x040fe20003f0e000 */
[----:B------:R-:W-:Y:S01]  /*0240*/  FMUL R16, R7, UR4 ;  /* 0x0000000407107c20 */ /* 0x000fe20008400000 */
[----:B------:R-:W-:Y:S01]  /*0250*/  FADD R12, R10, 4 ;  /* 0x408000000a0c7421 */ /* 0x000fe20000000000 */
[----:B-1----:R-:W-:Y:S02]  /*0260*/  UIADD3 UR4, UP1, UPT, UR6, -0x1, URZ ;  /* 0xffffffff06047890 */ /* 0x002fe4000ff3e0ff */
[C---:B------:R-:W-:Y:S01]  /*0270*/  FADD R13, R16.reuse, -4 ;  /* 0xc0800000100d7421 */ /* 0x040fe20000000000 */
[C---:B------:R-:W-:Y:S01]  /*0280*/  FSETP.GEU.AND P1, PT, R16.reuse, 4, PT ;  /* 0x408000001000780b */ /* 0x040fe20003f2e000 */
[C---:B------:R-:W-:Y:S01]  /*0290*/  FADD R14, R16.reuse, 4 ;  /* 0x40800000100e7421 */ /* 0x040fe20000000000 */
[----:B------:R-:W-:Y:S01]  /*02a0*/  FSETP.GEU.AND P2, PT, R16, -4, PT ;  /* 0xc08000001000780b */ /* 0x000fe20003f4e000 */
[----:B------:R-:W-:-:S02]  /*02b0*/  ULEA.HI UR6, UP0, UR7, UR6, URZ, 0x1 ;  /* 0x0000000607067291 */ /* 0x000fc4000f8108ff */
[----:B------:R-:W-:Y:S02]  /*02c0*/  UIADD3.X UR5, UPT, UPT, UR7, -0x1, URZ, UP1, !UPT ;  /* 0xffffffff07057890 */ /* 0x000fe40008ffe4ff */
[----:B------:R-:W0:Y:S01]  /*02d0*/  @!P0 FRND.FLOOR R0, -R11 ;  /* 0x8000000b00008307 */ /* 0x000e220000205000 */
[----:B------:R-:W-:Y:S02]  /*02e0*/  UIADD3.X UR7, UPT, UPT, URZ, UR7, URZ, UP0, !UPT ;  /* 0x00000007ff077290 */ /* 0x000fe400087fe4ff */
[----:B------:R-:W-:Y:S02]  /*02f0*/  ULEA.HI UR4, UP0, UR5, UR4, URZ, 0x1 ;  /* 0x0000000405047291 */ /* 0x000fe4000f8108ff */
[----:B------:R-:W-:Y:S02]  /*0300*/  USHF.R.S64 UR6, UR6, 0x1, UR7 ;  /* 0x0000000106067899 */ /* 0x000fe40008001007 */
[----:B------:R-:W-:Y:S01]  /*0310*/  UIADD3.X UR5, UPT, UPT, URZ, UR5, URZ, UP0, !UPT ;  /* 0x00000005ff057290 */ /* 0x000fe200087fe4ff */
[----:B------:R-:W1:Y:S01]  /*0320*/  @!P1 FRND.FLOOR R4, -R13 ;  /* 0x8000000d00049307 */ /* 0x000e620000205000 */
[----:B------:R-:W-:-:S02]  /*0330*/  USHF.R.S32.HI UR7, URZ, 0x1, UR7 ;  /* 0x00000001ff077899 */ /* 0x000fc40008011407 */
[----:B------:R-:W-:Y:S02]  /*0340*/  UIADD3 UR10, UP0, UPT, URZ, -UR6, URZ ;  /* 0x80000006ff0a7290 */ /* 0x000fe4000ff1e0ff */
[----:B------:R-:W-:Y:S02]  /*0350*/  USHF.R.S64 UR4, UR4, 0x1, UR5 ;  /* 0x0000000104047899 */ /* 0x000fe40008001005 */
[----:B------:R-:W-:Y:S01]  /*0360*/  UIADD3.X UR11, UPT, UPT, URZ, ~UR7, URZ, UP0, !UPT ;  /* 0x80000007ff0b7290 */ /* 0x000fe200087fe4ff */
[----:B0-----:R-:W-:Y:S01]  /*0370*/  @!P0 F2I.S64.TRUNC R24, -R0 ;  /* 0x8000000000188311 */ /* 0x001fe2000020d900 */
[----:B------:R-:W-:-:S07]  /*0380*/  USHF.R.S32.HI UR5, URZ, 0x1, UR5 ;  /* 0x00000001ff057899 */ /* 0x000fce0008011405 */
[----:B------:R-:W-:Y:S01]  /*0390*/  @P0 F2I.S64.CEIL R24, R11 ;  /* 0x0000000b00180311 */ /* 0x000fe20000209900 */
[----:B------:R-:W-:-:S07]  /*03a0*/  FSETP.GEU.AND P0, PT, R10, -4, PT ;  /* 0xc08000000a00780b */ /* 0x000fce0003f0e000 */
[----:B------:R-:W0:Y:S08]  /*03b0*/  @!P2 FRND.CEIL R9, -R14 ;  /* 0x8000000e0009a307 */ /* 0x000e300000209000 */
[----:B------:R-:W2:Y:S08]  /*03c0*/  @!P0 FRND.CEIL R8, -R12 ;  /* 0x8000000c00088307 */ /* 0x000eb00000209000 */
[----:B-1----:R-:W-:Y:S08]  /*03d0*/  @!P1 F2I.S64.TRUNC R2, -R4 ;  /* 0x8000000400029311 */ /* 0x002ff0000020d900 */
[----:B0-----:R-:W-:Y:S08]  /*03e0*/  @!P2 F2I.S64.TRUNC R6, -R9 ;  /* 0x800000090006a311 */ /* 0x001ff0000020d900 */
[----:B------:R-:W0:Y:S08]  /*03f0*/  @P1 F2I.S64.CEIL R2, R13 ;  /* 0x0000000d00021311 */ /* 0x000e300000209900 */
[----:B------:R-:W1:Y:S01]  /*0400*/  @P2 F2I.S64.FLOOR R6, R14 ;  /* 0x0000000e00062311 */ /* 0x000e620000205900 */
[----:B0-----:R-:W-:-:S07]  /*0410*/  ISETP.GT.U32.AND P2, PT, R2, UR10, PT ;  /* 0x0000000a02007c0c */ /* 0x001fce000bf44070 */
[----:B--2---:R-:W-:Y:S01]  /*0420*/  @!P0 F2I.S64.TRUNC R4, -R8 ;  /* 0x8000000800048311 */ /* 0x004fe2000020d900 */
[----:B------:R-:W-:Y:S02]  /*0430*/  ISETP.GT.AND.EX P2, PT, R3, UR11, PT, P2 ;  /* 0x0000000b03007c0c */ /* 0x000fe4000bf44320 */
[----:B-1----:R-:W-:-:S05]  /*0440*/  ISETP.LT.U32.AND P3, PT, R6, UR4, PT ;  /* 0x0000000406007c0c */ /* 0x002fca000bf61070 */
[----:B------:R-:W0:Y:S01]  /*0450*/  @P0 F2I.S64.FLOOR R4, R12 ;  /* 0x0000000c00040311 */ /* 0x000e220000205900 */
[----:B------:R-:W-:Y:S02]  /*0460*/  ISETP.GT.U32.AND P0, PT, R24, UR10, PT ;  /* 0x0000000a18007c0c */ /* 0x000fe4000bf04070 */
[----:B------:R-:W-:Y:S02]  /*0470*/  ISETP.LT.AND.EX P3, PT, R7, UR5, PT, P3 ;  /* 0x0000000507007c0c */ /* 0x000fe4000bf61330 */
[----:B------:R-:W-:Y:S02]  /*0480*/  SEL R0, R2, UR10, P2 ;  /* 0x0000000a02007c07 */ /* 0x000fe40009000000 */
[----:B------:R-:W-:Y:S02]  /*0490*/  ISETP.GT.AND.EX P0, PT, R25, UR11, PT, P0 ;  /* 0x0000000b19007c0c */ /* 0x000fe4000bf04300 */
[----:B------:R-:W-:Y:S02]  /*04a0*/  SEL R17, R6, UR4, P3 ;  /* 0x0000000406117c07 */ /* 0x000fe40009800000 */
[----:B------:R-:W-:-:S02]  /*04b0*/  SEL R2, R3, UR11, P2 ;  /* 0x0000000b03027c07 */ /* 0x000fc40009000000 */
[----:B------:R-:W-:Y:S02]  /*04c0*/  SEL R19, R7, UR5, P3 ;  /* 0x0000000507137c07 */ /* 0x000fe40009800000 */
[----:B0-----:R-:W-:Y:S02]  /*04d0*/  ISETP.LT.U32.AND P1, PT, R4, UR4, PT ;  /* 0x0000000404007c0c */ /* 0x001fe4000bf21070 */
[----:B------:R-:W-:Y:S02]  /*04e0*/  SEL R3, R24, UR10, P0 ;  /* 0x0000000a18037c07 */ /* 0x000fe40008000000 */
[----:B------:R-:W-:Y:S02]  /*04f0*/  ISETP.LT.AND.EX P1, PT, R5, UR5, PT, P1 ;  /* 0x0000000505007c0c */ /* 0x000fe4000bf21310 */
[----:B------:R-:W-:Y:S02]  /*0500*/  ISETP.GE.U32.AND P2, PT, R17, R0, PT ;  /* 0x000000001100720c */ /* 0x000fe40003f46070 */
[----:B------:R-:W-:-:S02]  /*0510*/  SEL R4, R4, UR4, P1 ;  /* 0x0000000404047c07 */ /* 0x000fc40008800000 */
[----:B------:R-:W-:Y:S02]  /*0520*/  SEL R24, R25, UR11, P0 ;  /* 0x0000000b19187c07 */ /* 0x000fe40008000000 */
[----:B------:R-:W-:Y:S02]  /*0530*/  SEL R5, R5, UR5, P1 ;  /* 0x0000000505057c07 */ /* 0x000fe40008800000 */
[----:B------:R-:W-:Y:S02]  /*0540*/  ISETP.LT.U32.AND P1, PT, R4, R3, PT ;  /* 0x000000030400720c */ /* 0x000fe40003f21070 */
[----:B------:R-:W-:-:S04]  /*0550*/  ISETP.GE.AND.EX P0, PT, R19, R2, PT, P2 ;  /* 0x000000021300720c */ /* 0x000fc80003f06320 */
[----:B------:R-:W-:-:S13]  /*0560*/  ISETP.LT.OR.EX P0, PT, R5, R24, !P0, P1 ;  /* 0x000000180500720c */ /* 0x000fda0004701710 */
[----:B------:R-:W-:Y:S05]  /*0570*/  @P0 EXIT ;  /* 0x000000000000094d */ /* 0x000fea0003800000 */
[----:B------:R-:W-:Y:S01]  /*0580*/  IADD3 R20, P1, PT, R4, -R3, RZ ;  /* 0x8000000304147210 */ /* 0x000fe20007f3e0ff */
[----:B------:R-:W-:Y:S01]  /*0590*/  BSSY.RECONVERGENT B0, `(.L_x_221) ;  /* 0x000003c000007945 */ /* 0x000fe20003800200 */
[----:B------:R-:W-:Y:S01]  /*05a0*/  IMAD.MOV.U32 R12, RZ, RZ, R3 ;  /* 0x000000ffff0c7224 */ /* 0x000fe200078e0003 */
[----:B------:R-:W-:Y:S02]  /*05b0*/  MOV R13, R24 ;  /* 0x00000018000d7202 */ /* 0x000fe40000000f00 */
[----:B------:R-:W-:Y:S01]  /*05c0*/  IADD3 R7, PT, PT, R20, 0x1, RZ ;  /* 0x0000000114077810 */ /* 0x000fe20007ffe0ff */
[----:B------:R-:W-:-:S03]  /*05d0*/  IMAD.X R21, R5, 0x1, ~R24, P1 ;  /* 0x0000000105157824 */ /* 0x000fc600008e0e18 */
[----:B------:R-:W-:-:S04]  /*05e0*/  LOP3.LUT R7, R7, 0x3, RZ, 0xc0, !PT ;  /* 0x0000000307077812 */ /* 0x000fc800078ec0ff */
[----:B------:R-:W-:-:S04]  /*05f0*/  ISETP.NE.U32.AND P0, PT, R7, RZ, PT ;  /* 0x000000ff0700720c */ /* 0x000fc80003f05070 */
[----:B------:R-:W-:-:S13]  /*0600*/  ISETP.NE.AND.EX P0, PT, RZ, RZ, PT, P0 ;  /* 0x000000ffff00720c */ /* 0x000fda0003f05300 */
[----:B------:R-:W-:Y:S05]  /*0610*/  @!P0 BRA `(.L_x_222) ;  /* 0x0000000000cc8947 */ /* 0x000fea0003800000 */
[----:B------:R-:W-:Y:S02]  /*0620*/  HFMA2 R14, -RZ, RZ, 0, 0 ;  /* 0x00000000ff0e7431 */ /* 0x000fe400000001ff */
[----:B------:R-:W-:Y:S01]  /*0630*/  IMAD.MOV.U32 R11, RZ, RZ, RZ ;  /* 0x000000ffff0b7224 */ /* 0x000fe200078e00ff */
[----:B------:R-:W-:Y:S01]  /*0640*/  MOV R12, R3 ;  /* 0x00000003000c7202 */ /* 0x000fe20000000f00 */
[----:B------:R-:W-:-:S07]  /*0650*/  IMAD.MOV.U32 R13, RZ, RZ, R24 ;  /* 0x000000ffff0d7224 */ /* 0x000fce00078e0018 */
.L_x_228:
[----:B0-----:R-:W0:Y:S01]  /*0660*/  I2F.S64 R9, R12 ;  /* 0x0000000c00097312 */ /* 0x001e220000301400 */
[----:B------:R-:W-:Y:S01]  /*0670*/  IADD3 R14, P0, PT, R14, 0x1, RZ ;  /* 0x000000010e0e7810 */ /* 0x000fe20007f1e0ff */
[----:B------:R-:W-:Y:S01]  /*0680*/  BSSY.RECONVERGENT B1, `(.L_x_223) ;  /* 0x0000026000017945 */ /* 0x000fe20003800200 */
[----:B------:R-:W-:Y:S02]  /*0690*/  IMAD.MOV.U32 R8, RZ, RZ, RZ ;  /* 0x000000ffff087224 */ /* 0x000fe400078e00ff */
[----:B------:R-:W-:Y:S02]  /*06a0*/  IADD3.X R11, PT, PT, RZ, R11, RZ, P0, !PT ;  /* 0x0000000bff0b7210 */ /* 0x000fe400007fe4ff */
[----:B------:R-:W-:-:S04]  /*06b0*/  ISETP.NE.U32.AND P0, PT, R14, R7, PT ;  /* 0x000000070e00720c */ /* 0x000fc80003f05070 */
[----:B------:R-:W-:Y:S01]  /*06c0*/  ISETP.NE.AND.EX P0, PT, R11, RZ, PT, P0 ;  /* 0x000000ff0b00720c */ /* 0x000fe20003f05300 */
[----:B0-----:R-:W-:-:S04]  /*06d0*/  FADD R9, -R10, R9 ;  /* 0x000000090a097221 */ /* 0x001fc80000000100 */
[----:B------:R-:W-:-:S04]  /*06e0*/  FMUL R9, R9, 0.25 ;  /* 0x3e80000009097820 */ /* 0x000fc80000400000 */
[----:B------:R-:W-:-:S05]  /*06f0*/  FMUL R9, R9, R9 ;  /* 0x0000000909097220 */ /* 0x000fca0000400000 */
[----:B------:R-:W-:-:S13]  /*0700*/  FSETP.GT.AND P1, PT, R9, 1, PT ;  /* 0x3f8000000900780b */ /* 0x000fda0003f24000 */
[----:B------:R-:W-:Y:S05]  /*0710*/  @P1 BRA `(.L_x_224) ;  /* 0x0000000000701947 */ /* 0x000fea0003800000 */
[----:B------:R-:W-:Y:S01]  /*0720*/  FADD R9, -R9, 1 ;  /* 0x3f80000009097421 */ /* 0x000fe20000000100 */
[----:B------:R-:W-:Y:S03]  /*0730*/  BSSY.RECONVERGENT B2, `(.L_x_225) ;  /* 0x000000e000027945 */ /* 0x000fe60003800200 */
[----:B------:R0:W1:Y:S01]  /*0740*/  MUFU.RSQ R8, R9 ;  /* 0x0000000900087308 */ /* 0x0000620000001400 */
[----:B------:R-:W-:-:S04]  /*0750*/  IADD3 R6, PT, PT, R9, -0xd000000, RZ ;  /* 0xf300000009067810 */ /* 0x000fc80007ffe0ff */
[----:B------:R-:W-:-:S13]  /*0760*/  ISETP.GT.U32.AND P1, PT, R6, 0x727fffff, PT ;  /* 0x727fffff0600780c */ /* 0x000fda0003f24070 */
[----:B01----:R-:W-:Y:S05]  /*0770*/  @!P1 BRA `(.L_x_226) ;  /* 0x0000000000149947 */ /* 0x003fea0003800000 */
[----:B------:R-:W-:Y:S01]  /*0780*/  IMAD.MOV.U32 R8, RZ, RZ, R9 ;  /* 0x000000ffff087224 */ /* 0x000fe200078e0009 */
[----:B------:R-:W-:-:S07]  /*0790*/  MOV R18, 0x7b0 ;  /* 0x000007b000127802 */ /* 0x000fce0000000f00 */
[----:B------:R-:W-:Y:S05]  /*07a0*/  CALL.REL.NOINC `($__internal_10_$__cuda_sm20_sqrt_rn_f32_slowpath) ;  /* 0x0000002c004c7944 */ /* 0x000fea0003c00000 */
[----:B------:R-:W-:Y:S01]  /*07b0*/  MOV R6, R23 ;  /* 0x0000001700067202 */ /* 0x000fe20000000f00 */
[----:B------:R-:W-:Y:S06]  /*07c0*/  BRA `(.L_x_227) ;  /* 0x0000000000107947 */ /* 0x000fec0003800000 */
.L_x_226:
[----:B------:R-:W-:Y:S01]  /*07d0*/  FMUL.FTZ R6, R9, R8 ;  /* 0x0000000809067220 */ /* 0x000fe20000410000 */
[----:B------:R-:W-:-:S03]  /*07e0*/  FMUL.FTZ R8, R8, 0.5 ;  /* 0x3f00000008087820 */ /* 0x000fc60000410000 */
[----:B------:R-:W-:-:S04]  /*07f0*/  FFMA R9, -R6, R6, R9 ;  /* 0x0000000606097223 */ /* 0x000fc80000000109 */
[----:B------:R-:W-:-:S07]  /*0800*/  FFMA R6, R9, R8, R6 ;  /* 0x0000000809067223 */ /* 0x000fce0000000006 */
.L_x_227:
[----:B------:R-:W-:Y:S05]  /*0810*/  BSYNC.RECONVERGENT B2 ;  /* 0x0000000000027941 */ /* 0x000fea0003800200 */
.L_x_225:
[----:B------:R-:W-:Y:S01]  /*0820*/  FADD R6, R6, -1 ;  /* 0xbf80000006067421 */ /* 0x000fe20000000000 */
[----:B------:R-:W-:Y:S02]  /*0830*/  HFMA2 R23, -RZ, RZ, 3.7421875, 0 ;  /* 0x437c0000ff177431 */ /* 0x000fe400000001ff */
[----:B------:R-:W-:Y:S02]  /*0840*/  IMAD.MOV.U32 R9, RZ, RZ, 0x3bbb989d ;  /* 0x3bbb989dff097424 */ /* 0x000fe400078e00ff */
[----:B------:R-:W-:-:S04]  /*0850*/  FMUL R6, R6, 15.370432853698730469 ;  /* 0x4175ed4b06067820 */ /* 0x000fc80000400000 */
[----:B------:R-:W-:-:S04]  /*0860*/  FFMA.SAT R8, R6, R9, 0.5 ;  /* 0x3f00000006087423 */ /* 0x000fc80000002009 */
[----:B------:R-:W-:-:S04]  /*0870*/  FFMA.RM R8, R8, R23, 12582913 ;  /* 0x4b40000108087423 */ /* 0x000fc80000004017 */
[C---:B------:R-:W-:Y:S01]  /*0880*/  FADD R9, R8.reuse, -12583039 ;  /* 0xcb40007f08097421 */ /* 0x040fe20000000000 */
[----:B------:R-:W-:-:S03]  /*0890*/  IMAD.SHL.U32 R8, R8, 0x800000, RZ ;  /* 0x0080000008087824 */ /* 0x000fc600078e00ff */
[----:B------:R-:W-:-:S04]  /*08a0*/  FFMA R9, R6, 1.4426950216293334961, -R9 ;  /* 0x3fb8aa3b06097823 */ /* 0x000fc80000000809 */
[----:B------:R-:W-:-:S06]  /*08b0*/  FFMA R9, R6, 1.925963033500011079e-08, R9 ;  /* 0x32a5706006097823 */ /* 0x000fcc0000000009 */
[----:B------:R-:W0:Y:S02]  /*08c0*/  MUFU.EX2 R9, R9 ;  /* 0x0000000900097308 */ /* 0x000e240000000800 */
[----:B0-----:R-:W-:-:S07]  /*08d0*/  FMUL R8, R8, R9 ;  /* 0x0000000908087220 */ /* 0x001fce0000400000 */
.L_x_224:
[----:B------:R-:W-:Y:S05]  /*08e0*/  BSYNC.RECONVERGENT B1 ;  /* 0x0000000000017941 */ /* 0x000fea0003800200 */
.L_x_223:
[C---:B------:R-:W-:Y:S02]  /*08f0*/  IADD3 R6, PT, PT, R12.reuse, -R3, RZ ;  /* 0x800000030c067210 */ /* 0x040fe40007ffe0ff */
[----:B------:R-:W-:-:S03]  /*0900*/  IADD3 R12, P1, PT, R12, 0x1, RZ ;  /* 0x000000010c0c7810 */ /* 0x000fc60007f3e0ff */
[----:B------:R-:W-:Y:S01]  /*0910*/  IMAD.U32 R9, R6, 0x4, R1 ;  /* 0x0000000406097824 */ /* 0x000fe200078e0001 */
[----:B------:R-:W-:-:S04]  /*0920*/  IADD3.X R13, PT, PT, RZ, R13, RZ, P1, !PT ;  /* 0x0000000dff0d7210 */ /* 0x000fc80000ffe4ff */
[----:B------:R0:W-:Y:S01]  /*0930*/  STL [R9], R8 ;  /* 0x0000000809007387 */ /* 0x0001e20000100800 */
[----:B------:R-:W-:Y:S05]  /*0940*/  @P0 BRA `(.L_x_228) ;  /* 0xfffffffc00440947 */ /* 0x000fea000383ffff */
.L_x_222:
[----:B------:R-:W-:Y:S05]  /*0950*/  BSYNC.RECONVERGENT B0 ;  /* 0x0000000000007941 */ /* 0x000fea0003800200 */
.L_x_221:
[----:B------:R-:W-:Y:S01]  /*0960*/  ISETP.GE.U32.AND P0, PT, R20, 0x3, PT ;  /* 0x000000031400780c */ /* 0x000fe20003f06070 */
[----:B------:R-:W-:Y:S03]  /*0970*/  BSSY.RECONVERGENT B0, `(.L_x_229) ;  /* 0x00000a8000007945 */ /* 0x000fe60003800200 */
[----:B------:R-:W-:-:S13]  /*0980*/  ISETP.GE.U32.AND.EX P0, PT, R21, RZ, PT, P0 ;  /* 0x000000ff1500720c */ /* 0x000fda0003f06100 */
[----:B------:R-:W-:Y:S05]  /*0990*/  @!P0 BRA `(.L_x_230) ;  /* 0x0000000800948947 */ /* 0x000fea0003800000 */
.L_x_251:
[----:B------:R-:W1:Y:S01]  /*09a0*/  I2F.S64 R7, R12 ;  /* 0x0000000c00077312 */ /* 0x000e620000301400 */
[----:B------:R-:W-:Y:S01]  /*09b0*/  BSSY.RECONVERGENT B1, `(.L_x_231) ;  /* 0x0000023000017945 */ /* 0x000fe20003800200 */
[----:B------:R-:W-:Y:S02]  /*09c0*/  IMAD.MOV.U32 R14, RZ, RZ, RZ ;  /* 0x000000ffff0e7224 */ /* 0x000fe400078e00ff */
[----:B-1----:R-:W-:-:S04]  /*09d0*/  FADD R7, -R10, R7 ;  /* 0x000000070a077221 */ /* 0x002fc80000000100 */
[----:B------:R-:W-:-:S04]  /*09e0*/  FMUL R7, R7, 0.25 ;  /* 0x3e80000007077820 */ /* 0x000fc80000400000 */
[----:B------:R-:W-:-:S05]  /*09f0*/  FMUL R7, R7, R7 ;  /* 0x0000000707077220 */ /* 0x000fca0000400000 */
[----:B------:R-:W-:-:S13]  /*0a00*/  FSETP.GT.AND P0, PT, R7, 1, PT ;  /* 0x3f8000000700780b */ /* 0x000fda0003f04000 */
[----:B------:R-:W-:Y:S05]  /*0a10*/  @P0 BRA `(.L_x_232) ;  /* 0x0000000000700947 */ /* 0x000fea0003800000 */
[----:B------:R-:W-:Y:S01]  /*0a20*/  FADD R7, -R7, 1 ;  /* 0x3f80000007077421 */ /* 0x000fe20000000100 */
[----:B------:R-:W-:Y:S03]  /*0a30*/  BSSY.RECONVERGENT B2, `(.L_x_233) ;  /* 0x000000e000027945 */ /* 0x000fe60003800200 */
[----:B0-----:R0:W1:Y:S01]  /*0a40*/  MUFU.RSQ R8, R7 ;  /* 0x0000000700087308 */ /* 0x0010620000001400 */
        /* <DEDUP_REMOVED lines=8> */
.L_x_234:
[----:B------:R-:W-:Y:S01]  /*0ad0*/  FMUL.FTZ R6, R7, R8 ;  /* 0x0000000807067220 */ /* 0x000fe20000410000 */
[----:B------:R-:W-:-:S03]  /*0ae0*/  FMUL.FTZ R8, R8, 0.5 ;  /* 0x3f00000008087820 */ /* 0x000fc60000410000 */
[----:B------:R-:W-:-:S04]  /*0af0*/  FFMA R7, -R6, R6, R7 ;  /* 0x0000000606077223 */ /* 0x000fc80000000107 */
[----:B------:R-:W-:-:S07]  /*0b00*/  FFMA R6, R7, R8, R6 ;  /* 0x0000000807067223 */ /* 0x000fce0000000006 */
.L_x_235:
[----:B------:R-:W-:Y:S05]  /*0b10*/  BSYNC.RECONVERGENT B2 ;  /* 0x0000000000027941 */ /* 0x000fea0003800200 */
.L_x_233:
        /* <DEDUP_REMOVED lines=9> */
[----:B------:R-:W-:-:S04]  /*0bb0*/  FFMA R9, R6, 1.925963033500011079e-08, R9 ;  /* 0x32a5706006097823 */ /* 0x000fc80000000009 */
[----:B------:R-:W0:Y:S02]  /*0bc0*/  MUFU.EX2 R14, R9 ;  /* 0x00000009000e7308 */ /* 0x000e240000000800 */
[----:B0-----:R-:W-:-:S07]  /*0bd0*/  FMUL R14, R7, R14 ;  /* 0x0000000e070e7220 */ /* 0x001fce0000400000 */
.L_x_232:
[----:B------:R-:W-:Y:S05]  /*0be0*/  BSYNC.RECONVERGENT B1 ;  /* 0x0000000000017941 */ /* 0x000fea0003800200 */
.L_x_231:
[C---:B0-----:R-:W-:Y:S01]  /*0bf0*/  IADD3 R8, P0, PT, R12.reuse, 0x1, RZ ;  /* 0x000000010c087810 */ /* 0x041fe20007f1e0ff */
[----:B------:R-:W-:Y:S01]  /*0c00*/  IMAD.IADD R6, R12, 0x1, -R3 ;  /* 0x000000010c067824 */ /* 0x000fe200078e0a03 */
[----:B------:R-:W-:Y:S01]  /*0c10*/  BSSY.RECONVERGENT B1, `(.L_x_236) ;  /* 0x0000027000017945 */ /* 0x000fe20003800200 */
[----:B------:R-:W-:Y:S01]  /*0c20*/  IMAD.MOV.U32 R18, RZ, RZ, RZ ;  /* 0x000000ffff127224 */ /* 0x000fe200078e00ff */
[----:B------:R-:W-:Y:S02]  /*0c30*/  IADD3.X R9, PT, PT, RZ, R13, RZ, P0, !PT ;  /* 0x0000000dff097210 */ /* 0x000fe400007fe4ff */
[----:B------:R-:W-:-:S04]  /*0c40*/  LEA R11, R6, R1, 0x2 ;  /* 0x00000001060b7211 */ /* 0x000fc800078e10ff */
[----:B------:R-:W0:Y:S01]  /*0c50*/  I2F.S64 R9, R8 ;  /* 0x0000000800097312 */ /* 0x000e220000301400 */
[----:B------:R1:W-:Y:S01]  /*0c60*/  STL [R11], R14 ;  /* 0x0000000e0b007387 */ /* 0x0003e20000100800 */
[----:B0-----:R-:W-:-:S04]  /*0c70*/  FADD R6, -R10, R9 ;  /* 0x000000090a067221 */ /* 0x001fc80000000100 */
[----:B------:R-:W-:-:S04]  /*0c80*/  FMUL R6, R6, 0.25 ;  /* 0x3e80000006067820 */ /* 0x000fc80000400000 */
[----:B------:R-:W-:-:S05]  /*0c90*/  FMUL R6, R6, R6 ;  /* 0x0000000606067220 */ /* 0x000fca0000400000 */
[----:B------:R-:W-:-:S13]  /*0ca0*/  FSETP.GT.AND P0, PT, R6, 1, PT ;  /* 0x3f8000000600780b */ /* 0x000fda0003f04000 */
[----:B-1----:R-:W-:Y:S05]  /*0cb0*/  @P0 BRA `(.L_x_237) ;  /* 0x0000000000700947 */ /* 0x002fea0003800000 */
        /* <DEDUP_REMOVED lines=11> */
.L_x_239:
[----:B------:R-:W-:Y:S01]  /*0d70*/  FMUL.FTZ R6, R7, R8 ;  /* 0x0000000807067220 */ /* 0x000fe20000410000 */
[----:B------:R-:W-:-:S03]  /*0d80*/  FMUL.FTZ R8, R8, 0.5 ;  /* 0x3f00000008087820 */ /* 0x000fc60000410000 */
[----:B------:R-:W-:-:S04]  /*0d90*/  FFMA R7, -R6, R6, R7 ;  /* 0x0000000606077223 */ /* 0x000fc80000000107 */
[----:B------:R-:W-:-:S07]  /*0da0*/  FFMA R6, R7, R8, R6 ;  /* 0x0000000807067223 */ /* 0x000fce0000000006 */
.L_x_240:
[----:B------:R-:W-:Y:S05]  /*0db0*/  BSYNC.RECONVERGENT B2 ;  /* 0x0000000000027941 */ /* 0x000fea0003800200 */
.L_x_238:
        /* <DEDUP_REMOVED lines=12> */
.L_x_237:
[----:B------:R-:W-:Y:S05]  /*0e80*/  BSYNC.RECONVERGENT B1 ;  /* 0x0000000000017941 */ /* 0x000fea0003800200 */
.L_x_236:
[----:B------:R-:W-:Y:S01]  /*0e90*/  IADD3 R6, P0, PT, R12, 0x2, RZ ;  /* 0x000000020c067810 */ /* 0x000fe20007f1e0ff */
[----:B------:R0:W-:Y:S01]  /*0ea0*/  STL [R11+0x4], R18 ;  /* 0x000004120b007387 */ /* 0x0001e20000100800 */
[----:B------:R-:W-:Y:S02]  /*0eb0*/  BSSY.RECONVERGENT B1, `(.L_x_241) ;  /* 0x0000025000017945 */ /* 0x000fe40003800200 */
[----:B------:R-:W-:-:S06]  /*0ec0*/  IADD3.X R7, PT, PT, RZ, R13, RZ, P0, !PT ;  /* 0x0000000dff077210 */ /* 0x000fcc00007fe4ff */
[----:B------:R-:W1:Y:S02]  /*0ed0*/  I2F.S64 R7, R6 ;  /* 0x0000000600077312 */ /* 0x000e640000301400 */
[----:B-1----:R-:W-:-:S04]  /*0ee0*/  FADD R8, -R10, R7 ;  /* 0x000000070a087221 */ /* 0x002fc80000000100 */
[----:B------:R-:W-:-:S04]  /*0ef0*/  FMUL R8, R8, 0.25 ;  /* 0x3e80000008087820 */ /* 0x000fc80000400000 */
[----:B------:R-:W-:Y:S01]  /*0f00*/  FMUL R9, R8, R8 ;  /* 0x0000000808097220 */ /* 0x000fe20000400000 */
[----:B------:R-:W-:-:S04]  /*0f10*/  IMAD.MOV.U32 R8, RZ, RZ, RZ ;  /* 0x000000ffff087224 */ /* 0x000fc800078e00ff */
[----:B------:R-:W-:-:S13]  /*0f20*/  FSETP.GT.AND P0, PT, R9, 1, PT ;  /* 0x3f8000000900780b */ /* 0x000fda0003f04000 */
[----:B0-----:R-:W-:Y:S05]  /*0f30*/  @P0 BRA `(.L_x_242) ;  /* 0x0000000000700947 */ /* 0x001fea0003800000 */
        /* <DEDUP_REMOVED lines=11> */
.L_x_244:
[----:B------:R-:W-:Y:S01]  /*0ff0*/  FMUL.FTZ R6, R7, R8 ;  /* 0x0000000807067220 */ /* 0x000fe20000410000 */
[----:B------:R-:W-:-:S03]  /*1000*/  FMUL.FTZ R8, R8, 0.5 ;  /* 0x3f00000008087820 */ /* 0x000fc60000410000 */
[----:B------:R-:W-:-:S04]  /*1010*/  FFMA R7, -R6, R6, R7 ;  /* 0x0000000606077223 */ /* 0x000fc80000000107 */
[----:B------:R-:W-:-:S07]  /*1020*/  FFMA R6, R7, R8, R6 ;  /* 0x0000000807067223 */ /* 0x000fce0000000006 */
.L_x_245:
[----:B------:R-:W-:Y:S05]  /*1030*/  BSYNC.RECONVERGENT B2 ;  /* 0x0000000000027941 */ /* 0x000fea0003800200 */
.L_x_243:
        /* <DEDUP_REMOVED lines=12> */
.L_x_242:
[----:B------:R-:W-:Y:S05]  /*1100*/  BSYNC.RECONVERGENT B1 ;  /* 0x0000000000017941 */ /* 0x000fea0003800200 */
.L_x_241:
[----:B------:R-:W-:Y:S01]  /*1110*/  IADD3 R6, P0, PT, R12, 0x3, RZ ;  /* 0x000000030c067810 */ /* 0x000fe20007f1e0ff */
[----:B------:R0:W-:Y:S01]  /*1120*/  STL [R11+0x8], R8 ;  /* 0x000008080b007387 */ /* 0x0001e20000100800 */
[----:B------:R-:W-:Y:S01]  /*1130*/  BSSY.RECONVERGENT B1, `(.L_x_246) ;  /* 0x0000025000017945 */ /* 0x000fe20003800200 */
[----:B------:R-:W-:Y:S01]  /*1140*/  IMAD.MOV.U32 R14, RZ, RZ, RZ ;  /* 0x000000ffff0e7224 */ /* 0x000fe200078e00ff */
[----:B------:R-:W-:-:S04]  /*1150*/  IADD3.X R7, PT, PT, RZ, R13, RZ, P0, !PT ;  /* 0x0000000dff077210 */ /* 0x000fc800007fe4ff */
[----:B------:R-:W1:Y:S02]  /*1160*/  I2F.S64 R9, R6 ;  /* 0x0000000600097312 */ /* 0x000e640000301400 */
[----:B-1----:R-:W-:-:S04]  /*1170*/  FADD R9, -R10, R9 ;  /* 0x000000090a097221 */ /* 0x002fc80000000100 */
[----:B------:R-:W-:-:S04]  /*1180*/  FMUL R9, R9, 0.25 ;  /* 0x3e80000009097820 */ /* 0x000fc80000400000 */
[----:B------:R-:W-:-:S05]  /*1190*/  FMUL R9, R9, R9 ;  /* 0x0000000909097220 */ /* 0x000fca0000400000 */
        /* <DEDUP_REMOVED lines=13> */
.L_x_249:
[----:B------:R-:W-:Y:S01]  /*1270*/  FMUL.FTZ R8, R9, R14 ;  /* 0x0000000e09087220 */ /* 0x000fe20000410000 */
[----:B------:R-:W-:-:S03]  /*1280*/  FMUL.FTZ R14, R14, 0.5 ;  /* 0x3f0000000e0e7820 */ /* 0x000fc60000410000 */
[----:B------:R-:W-:-:S04]  /*1290*/  FFMA R9, -R8, R8, R9 ;  /* 0x0000000808097223 */ /* 0x000fc80000000109 */
[----:B------:R-:W-:-:S07]  /*12a0*/  FFMA R8, R9, R14, R8 ;  /* 0x0000000e09087223 */ /* 0x000fce0000000008 */
.L_x_250:
[----:B------:R-:W-:Y:S05]  /*12b0*/  BSYNC.RECONVERGENT B2 ;  /* 0x0000000000027941 */ /* 0x000fea0003800200 */
.L_x_248:
        /* <DEDUP_REMOVED lines=12> */
.L_x_247:
[----:B------:R-:W-:Y:S05]  /*1380*/  BSYNC.RECONVERGENT B1 ;  /* 0x0000000000017941 */ /* 0x000fea0003800200 */
.L_x_246:
[----:B------:R1:W-:Y:S01]  /*1390*/  STL [R11+0xc], R14 ;  /* 0x00000c0e0b007387 */ /* 0x0003e20000100800 */
[----:B------:R-:W-:Y:S02]  /*13a0*/  ISETP.NE.U32.AND P0, PT, R6, R4, PT ;  /* 0x000000040600720c */ /* 0x000fe40003f05070 */
[----:B------:R-:W-:Y:S02]  /*13b0*/  IADD3 R12, P1, PT, R12, 0x4, RZ ;  /* 0x000000040c0c7810 */ /* 0x000fe40007f3e0ff */
[----:B------:R-:W-:Y:S02]  /*13c0*/  ISETP.NE.AND.EX P0, PT, R7, R5, PT, P0 ;  /* 0x000000050700720c */ /* 0x000fe40003f05300 */
[----:B------:R-:W-:-:S11]  /*13d0*/  IADD3.X R13, PT, PT, RZ, R13, RZ, P1, !PT ;  /* 0x0000000dff0d7210 */ /* 0x000fd60000ffe4ff */
[----:B-1----:R-:W-:Y:S05]  /*13e0*/  @P0 BRA `(.L_x_251) ;  /* 0xfffffff4006c0947 */ /* 0x002fea000383ffff */
.L_x_230:
[----:B------:R-:W-:Y:S05]  /*13f0*/  BSYNC.RECONVERGENT B0 ;  /* 0x0000000000007941 */ /* 0x000fea0003800200 */
.L_x_229:
[-C--:B------:R-:W-:Y:S01]  /*1400*/  IADD3 R6, P1, PT, R17, -R0.reuse, RZ ;  /* 0x8000000011067210 */ /* 0x080fe20007f3e0ff */
[----:B------:R-:W-:Y:S01]  /*1410*/  BSSY.RECONVERGENT B0, `(.L_x_252) ;  /* 0x000003e000007945 */ /* 0x000fe20003800200 */
[----:B------:R-:W-:Y:S01]  /*1420*/  MOV R20, R0 ;  /* 0x0000000000147202 */ /* 0x000fe20000000f00 */
[--C-:B------:R-:W-:Y:S01]  /*1430*/  IMAD.MOV.U32 R21, RZ, RZ, R2.reuse ;  /* 0x000000ffff157224 */ /* 0x100fe200078e0002 */
[----:B------:R-:W-:Y:S01]  /*1440*/  IADD3 R7, P2, PT, R6, 0x1, RZ ;  /* 0x0000000106077810 */ /* 0x000fe20007f5e0ff */
[----:B------:R-:W-:-:S03]  /*1450*/  IMAD.X R13, R19, 0x1, ~R2, P1 ;  /* 0x00000001130d7824 */ /* 0x000fc600008e0e02 */
[----:B------:R-:W-:Y:S02]  /*1460*/  LOP3.LUT R12, R7, 0x3, RZ, 0xc0, !PT ;  /* 0x00000003070c7812 */ /* 0x000fe400078ec0ff */
[----:B------:R-:W-:Y:S02]  /*1470*/  IADD3.X R14, PT, PT, RZ, R13, RZ, P2, !PT ;  /* 0x0000000dff0e7210 */ /* 0x000fe400017fe4ff */
[----:B------:R-:W-:-:S04]  /*1480*/  ISETP.NE.U32.AND P0, PT, R12, RZ, PT ;  /* 0x000000ff0c00720c */ /* 0x000fc80003f05070 */
[----:B------:R-:W-:-:S13]  /*1490*/  ISETP.NE.AND.EX P0, PT, RZ, RZ, PT, P0 ;  /* 0x000000ffff00720c */ /* 0x000fda0003f05300 */
[----:B------:R-:W-:Y:S05]  /*14a0*/  @!P0 BRA `(.L_x_253) ;  /* 0x0000000000d08947 */ /* 0x000fea0003800000 */
[----:B------:R-:W-:Y:S01]  /*14b0*/  CS2R R10, SRZ ;  /* 0x00000000000a7805 */ /* 0x000fe2000001ff00 */
[----:B------:R-:W-:Y:S01]  /*14c0*/  IMAD.MOV.U32 R20, RZ, RZ, R0 ;  /* 0x000000ffff147224 */ /* 0x000fe200078e0000 */
[----:B------:R-:W-:-:S07]  /*14d0*/  MOV R21, R2 ;  /* 0x0000000200157202 */ /* 0x000fce0000000f00 */
.L_x_259:
[----:B01----:R-:W-:Y:S01]  /*14e0*/  MOV R9, R21 ;  /* 0x0000001500097202 */ /* 0x003fe20000000f00 */
[----:B------:R-:W-:Y:S01]  /*14f0*/  IMAD.MOV.U32 R8, RZ, RZ, R20 ;  /* 0x000000ffff087224 */ /* 0x000fe200078e0014 */
[----:B------:R-:W-:Y:S01]  /*1500*/  IADD3 R11, P0, PT, R11, 0x1, RZ ;  /* 0x000000010b0b7810 */ /* 0x000fe20007f1e0ff */
[----:B------:R-:W-:Y:S03]  /*1510*/  BSSY.RECONVERGENT B1, `(.L_x_254) ;  /* 0x0000027000017945 */ /* 0x000fe60003800200 */
[----:B------:R-:W0:Y:S01]  /*1520*/  I2F.S64 R9, R8 ;  /* 0x0000000800097312 */ /* 0x000e220000301400 */
[----:B------:R-:W-:Y:S01]  /*1530*/  IMAD.X R10, RZ, RZ, R10, P0 ;  /* 0x000000ffff0a7224 */ /* 0x000fe200000e060a */
[----:B------:R-:W-:-:S04]  /*1540*/  ISETP.NE.U32.AND P0, PT, R11, R12, PT ;  /* 0x0000000c0b00720c */ /* 0x000fc80003f05070 */
[----:B------:R-:W-:Y:S01]  /*1550*/  ISETP.NE.AND.EX P0, PT, R10, RZ, PT, P0 ;  /* 0x000000ff0a00720c */ /* 0x000fe20003f05300 */
[----:B0-----:R-:W-:-:S04]  /*1560*/  FADD R18, -R16, R9 ;  /* 0x0000000910127221 */ /* 0x001fc80000000100 */
[----:B------:R-:W-:-:S04]  /*1570*/  FMUL R18, R18, 0.25 ;  /* 0x3e80000012127820 */ /* 0x000fc80000400000 */
[----:B------:R-:W-:Y:S01]  /*1580*/  FMUL R22, R18, R18 ;  /* 0x0000001212167220 */ /* 0x000fe20000400000 */
[----:B------:R-:W-:-:S04]  /*1590*/  HFMA2 R18, -RZ, RZ, 0, 0 ;  /* 0x00000000ff127431 */ /* 0x000fc800000001ff */
[----:B------:R-:W-:-:S13]  /*15a0*/  FSETP.GT.AND P1, PT, R22, 1, PT ;  /* 0x3f8000001600780b */ /* 0x000fda0003f24000 */
[----:B------:R-:W-:Y:S05]  /*15b0*/  @P1 BRA `(.L_x_255) ;  /* 0x0000000000701947 */ /* 0x000fea0003800000 */
[----:B------:R-:W-:Y:S01]  /*15c0*/  FADD R9, -R22, 1 ;  /* 0x3f80000016097421 */ /* 0x000fe20000000100 */
[----:B------:R-:W-:Y:S03]  /*15d0*/  BSSY.RECONVERGENT B2, `(.L_x_256) ;  /* 0x000000e000027945 */ /* 0x000fe60003800200 */
[----:B------:R-:W-:Y:S01]  /*15e0*/  VIADD R8, R9, 0xf3000000 ;  /* 0xf300000009087836 */ /* 0x000fe20000000000 */
[----:B------:R0:W1:Y:S04]  /*15f0*/  MUFU.RSQ R18, R9 ;  /* 0x0000000900127308 */ /* 0x0000680000001400 */
[----:B------:R-:W-:-:S13]  /*1600*/  ISETP.GT.U32.AND P1, PT, R8, 0x727fffff, PT ;  /* 0x727fffff0800780c */ /* 0x000fda0003f24070 */
[----:B01----:R-:W-:Y:S05]  /*1610*/  @!P1 BRA `(.L_x_257) ;  /* 0x0000000000149947 */ /* 0x003fea0003800000 */
[----:B------:R-:W-:Y:S02]  /*1620*/  MOV R8, R9 ;  /* 0x0000000900087202 */ /* 0x000fe40000000f00 */
[----:B------:R-:W-:-:S07]  /*1630*/  MOV R18, 0x1650 ;  /* 0x0000165000127802 */ /* 0x000fce0000000f00 */
[----:B------:R-:W-:Y:S05]  /*1640*/  CALL.REL.NOINC `($__internal_10_$__cuda_sm20_sqrt_rn_f32_slowpath) ;  /* 0x0000001c00a47944 */ /* 0x000fea0003c00000 */
[----:B------:R-:W-:Y:S01]  /*1650*/  IMAD.MOV.U32 R8, RZ, RZ, R23 ;  /* 0x000000ffff087224 */ /* 0x000fe200078e0017 */
[----:B------:R-:W-:Y:S06]  /*1660*/  BRA `(.L_x_258) ;  /* 0x0000000000107947 */ /* 0x000fec0003800000 */
.L_x_257:
[----:B------:R-:W-:Y:S01]  /*1670*/  FMUL.FTZ R8, R9, R18 ;  /* 0x0000001209087220 */ /* 0x000fe20000410000 */
[----:B------:R-:W-:-:S03]  /*1680*/  FMUL.FTZ R18, R18, 0.5 ;  /* 0x3f00000012127820 */ /* 0x000fc60000410000 */
[----:B------:R-:W-:-:S04]  /*1690*/  FFMA R9, -R8, R8, R9 ;  /* 0x0000000808097223 */ /* 0x000fc80000000109 */
[----:B------:R-:W-:-:S07]  /*16a0*/  FFMA R8, R9, R18, R8 ;  /* 0x0000001209087223 */ /* 0x000fce0000000008 */
.L_x_258:
[----:B------:R-:W-:Y:S05]  /*16b0*/  BSYNC.RECONVERGENT B2 ;  /* 0x0000000000027941 */ /* 0x000fea0003800200 */
.L_x_256:
[----:B------:R-:W-:Y:S02]  /*16c0*/  HFMA2 R9, -RZ, RZ, 0.96630859375, -0.0022525787353515625 ;  /* 0x3bbb989dff097431 */ /* 0x000fe400000001ff */
[----:B------:R-:W-:Y:S01]  /*16d0*/  FADD R8, R8, -1 ;  /* 0xbf80000008087421 */ /* 0x000fe20000000000 */
[----:B------:R-:W-:-:S03]  /*16e0*/  IMAD.MOV.U32 R18, RZ, RZ, 0x437c0000 ;  /* 0x437c0000ff127424 */ /* 0x000fc600078e00ff */
[----:B------:R-:W-:-:S04]  /*16f0*/  FMUL R8, R8, 15.370432853698730469 ;  /* 0x4175ed4b08087820 */ /* 0x000fc80000400000 */
[----:B------:R-:W-:-:S04]  /*1700*/  FFMA.SAT R9, R8, R9, 0.5 ;  /* 0x3f00000008097423 */ /* 0x000fc80000002009 */
[----:B------:R-:W-:-:S04]  /*1710*/  FFMA.RM R9, R9, R18, 12582913 ;  /* 0x4b40000109097423 */ /* 0x000fc80000004012 */
[C---:B------:R-:W-:Y:S01]  /*1720*/  FADD R23, R9.reuse, -12583039 ;  /* 0xcb40007f09177421 */ /* 0x040fe20000000000 */
[----:B------:R-:W-:-:S03]  /*1730*/  SHF.L.U32 R9, R9, 0x17, RZ ;  /* 0x0000001709097819 */ /* 0x000fc600000006ff */
[----:B------:R-:W-:-:S04]  /*1740*/  FFMA R23, R8, 1.4426950216293334961, -R23 ;  /* 0x3fb8aa3b08177823 */ /* 0x000fc80000000817 */
[----:B------:R-:W-:-:S04]  /*1750*/  FFMA R23, R8, 1.925963033500011079e-08, R23 ;  /* 0x32a5706008177823 */ /* 0x000fc80000000017 */
[----:B------:R-:W0:Y:S02]  /*1760*/  MUFU.EX2 R18, R23 ;  /* 0x0000001700127308 */ /* 0x000e240000000800 */
[----:B0-----:R-:W-:-:S07]  /*1770*/  FMUL R18, R9, R18 ;  /* 0x0000001209127220 */ /* 0x001fce0000400000 */
.L_x_255:
[----:B------:R-:W-:Y:S05]  /*1780*/  BSYNC.RECONVERGENT B1 ;  /* 0x0000000000017941 */ /* 0x000fea0003800200 */
.L_x_254:
[C---:B------:R-:W-:Y:S01]  /*1790*/  IMAD.IADD R8, R20.reuse, 0x1, -R0 ;  /* 0x0000000114087824 */ /* 0x040fe200078e0a00 */
[----:B------:R-:W-:-:S04]  /*17a0*/  IADD3 R20, P1, PT, R20, 0x1, RZ ;  /* 0x0000000114147810 */ /* 0x000fc80007f3e0ff */
[----:B------:R-:W-:Y:S01]  /*17b0*/  LEA R9, R8, R1, 0x2 ;  /* 0x0000000108097211 */ /* 0x000fe200078e10ff */
[----:B------:R-:W-:-:S04]  /*17c0*/  IMAD.X R21, RZ, RZ, R21, P1 ;  /* 0x000000ffff157224 */ /* 0x000fc800008e0615 */
[----:B------:R1:W-:Y:S01]  /*17d0*/  STL [R9+0x40], R18 ;  /* 0x0000401209007387 */ /* 0x0003e20000100800 */
[----:B------:R-:W-:Y:S05]  /*17e0*/  @P0 BRA `(.L_x_259) ;  /* 0xfffffffc003c0947 */ /* 0x000fea000383ffff */
.L_x_253:
[----:B------:R-:W-:Y:S05]  /*17f0*/  BSYNC.RECONVERGENT B0 ;  /* 0x0000000000007941 */ /* 0x000fea0003800200 */
.L_x_252:
[----:B------:R-:W-:Y:S01]  /*1800*/  ISETP.GE.U32.AND P0, PT, R6, 0x3, PT ;  /* 0x000000030600780c */ /* 0x000fe20003f06070 */
[----:B------:R-:W-:Y:S03]  /*1810*/  BSSY.RECONVERGENT B0, `(.L_x_260) ;  /* 0x00000a8000007945 */ /* 0x000fe60003800200 */
[----:B------:R-:W-:-:S13]  /*1820*/  ISETP.GE.U32.AND.EX P0, PT, R13, RZ, PT, P0 ;  /* 0x000000ff0d00720c */ /* 0x000fda0003f06100 */
[----:B------:R-:W-:Y:S05]  /*1830*/  @!P0 BRA `(.L_x_261) ;  /* 0x0000000800948947 */ /* 0x000fea0003800000 */
.L_x_282:
[----:B01----:R-:W0:Y:S01]  /*1840*/  I2F.S64 R9, R20 ;  /* 0x0000001400097312 */ /* 0x003e220000301400 */
[----:B------:R-:W-:Y:S01]  /*1850*/  BSSY.RECONVERGENT B1, `(.L_x_262) ;  /* 0x0000023000017945 */ /* 0x000fe20003800200 */
[----:B------:R-:W-:Y:S01]  /*1860*/  MOV R18, RZ ;  /* 0x000000ff00127202 */ /* 0x000fe20000000f00 */
[----:B0-----:R-:W-:-:S04]  /*1870*/  FADD R9, -R16, R9 ;  /* 0x0000000910097221 */ /* 0x001fc80000000100 */
[----:B------:R-:W-:-:S04]  /*1880*/  FMUL R9, R9, 0.25 ;  /* 0x3e80000009097820 */ /* 0x000fc80000400000 */
[----:B------:R-:W-:-:S05]  /*1890*/  FMUL R9, R9, R9 ;  /* 0x0000000909097220 */ /* 0x000fca0000400000 */
        /* <DEDUP_REMOVED lines=13> */
.L_x_265:
[----:B------:R-:W-:Y:S01]  /*1970*/  FMUL.FTZ R8, R9, R10 ;  /* 0x0000000a09087220 */ /* 0x000fe20000410000 */
[----:B------:R-:W-:-:S03]  /*1980*/  FMUL.FTZ R10, R10, 0.5 ;  /* 0x3f0000000a0a7820 */ /* 0x000fc60000410000 */
[----:B------:R-:W-:-:S04]  /*1990*/  FFMA R9, -R8, R8, R9 ;  /* 0x0000000808097223 */ /* 0x000fc80000000109 */
[----:B------:R-:W-:-:S07]  /*19a0*/  FFMA R8, R9, R10, R8 ;  /* 0x0000000a09087223 */ /* 0x000fce0000000008 */
.L_x_266:
[----:B------:R-:W-:Y:S05]  /*19b0*/  BSYNC.RECONVERGENT B2 ;  /* 0x0000000000027941 */ /* 0x000fea0003800200 */
.L_x_264:
        /* <DEDUP_REMOVED lines=12> */
.L_x_263:
[----:B------:R-:W-:Y:S05]  /*1a80*/  BSYNC.RECONVERGENT B1 ;  /* 0x0000000000017941 */ /* 0x000fea0003800200 */
.L_x_262:
[C---:B------:R-:W-:Y:S01]  /*1a90*/  IADD3 R10, P0, PT, R20.reuse, 0x1, RZ ;  /* 0x00000001140a7810 */ /* 0x040fe20007f1e0ff */
[----:B------:R-:W-:Y:S01]  /*1aa0*/  BSSY.RECONVERGENT B1, `(.L_x_267) ;  /* 0x0000028000017945 */ /* 0x000fe20003800200 */
[----:B------:R-:W-:Y:S02]  /*1ab0*/  IADD3 R8, PT, PT, R20, -R0, RZ ;  /* 0x8000000014087210 */ /* 0x000fe40007ffe0ff */
[----:B------:R-:W-:Y:S01]  /*1ac0*/  MOV R22, RZ ;  /* 0x000000ff00167202 */ /* 0x000fe20000000f00 */
[----:B------:R-:W-:Y:S02]  /*1ad0*/  IMAD.X R11, RZ, RZ, R21, P0 ;  /* 0x000000ffff0b7224 */ /* 0x000fe400000e0615 */
[----:B------:R-:W-:-:S04]  /*1ae0*/  IMAD.U32 R27, R8, 0x4, R1 ;  /* 0x00000004081b7824 */ /* 0x000fc800078e0001 */
[----:B------:R-:W0:Y:S01]  /*1af0*/  I2F.S64 R11, R10 ;  /* 0x0000000a000b7312 */ /* 0x000e220000301400 */
[----:B------:R1:W-:Y:S01]  /*1b00*/  STL [R27+0x40], R18 ;  /* 0x000040121b007387 */ /* 0x0003e20000100800 */
[----:B0-----:R-:W-:-:S04]  /*1b10*/  FADD R8, -R16, R11 ;  /* 0x0000000b10087221 */ /* 0x001fc80000000100 */
[----:B------:R-:W-:-:S04]  /*1b20*/  FMUL R8, R8, 0.25 ;  /* 0x3e80000008087820 */ /* 0x000fc80000400000 */
[----:B------:R-:W-:-:S05]  /*1b30*/  FMUL R8, R8, R8 ;  /* 0x0000000808087220 */ /* 0x000fca0000400000 */
[----:B------:R-:W-:-:S13]  /*1b40*/  FSETP.GT.AND P0, PT, R8, 1, PT ;  /* 0x3f8000000800780b */ /* 0x000fda0003f04000 */
[----:B-1----:R-:W-:Y:S05]  /*1b50*/  @P0 BRA `(.L_x_268) ;  /* 0x0000000000700947 */ /* 0x002fea0003800000 */
        /* <DEDUP_REMOVED lines=11> */
.L_x_270:
[----:B------:R-:W-:Y:S01]  /*1c10*/  FMUL.FTZ R8, R9, R10 ;  /* 0x0000000a09087220 */ /* 0x000fe20000410000 */
[----:B------:R-:W-:-:S03]  /*1c20*/  FMUL.FTZ R10, R10, 0.5 ;  /* 0x3f0000000a0a7820 */ /* 0x000fc60000410000 */
[----:B------:R-:W-:-:S04]  /*1c30*/  FFMA R9, -R8, R8, R9 ;  /* 0x0000000808097223 */ /* 0x000fc80000000109 */
[----:B------:R-:W-:-:S07]  /*1c40*/  FFMA R8, R9, R10, R8 ;  /* 0x0000000a09087223 */ /* 0x000fce0000000008 */
.L_x_271:
[----:B------:R-:W-:Y:S05]  /*1c50*/  BSYNC.RECONVERGENT B2 ;  /* 0x0000000000027941 */ /* 0x000fea0003800200 */
.L_x_269:
        /* <DEDUP_REMOVED lines=12> */
.L_x_268:
[----:B------:R-:W-:Y:S05]  /*1d20*/  BSYNC.RECONVERGENT B1 ;  /* 0x0000000000017941 */ /* 0x000fea0003800200 */
.L_x_267:
[----:B------:R-:W-:Y:S01]  /*1d30*/  IADD3 R8, P0, PT, R20, 0x2, RZ ;  /* 0x0000000214087810 */ /* 0x000fe20007f1e0ff */
[----:B------:R0:W-:Y:S01]  /*1d40*/  STL [R27+0x44], R22 ;  /* 0x000044161b007387 */ /* 0x0001e20000100800 */
[----:B------:R-:W-:Y:S01]  /*1d50*/  BSSY.RECONVERGENT B1, `(.L_x_272) ;  /* 0x0000025000017945 */ /* 0x000fe20003800200 */
[----:B------:R-:W-:Y:S02]  /*1d60*/  MOV R18, RZ ;  /* 0x000000ff00127202 */ /* 0x000fe40000000f00 */
[----:B------:R-:W-:-:S06]  /*1d70*/  IMAD.X R9, RZ, RZ, R21, P0 ;  /* 0x000000ffff097224 */ /* 0x000fcc00000e0615 */
        /* <DEDUP_REMOVED lines=17> */
.L_x_275:
[----:B------:R-:W-:Y:S01]  /*1e90*/  FMUL.FTZ R8, R9, R10 ;  /* 0x0000000a09087220 */ /* 0x000fe20000410000 */
[----:B------:R-:W-:-:S03]  /*1ea0*/  FMUL.FTZ R10, R10, 0.5 ;  /* 0x3f0000000a0a7820 */ /* 0x000fc60000410000 */
[----:B------:R-:W-:-:S04]  /*1eb0*/  FFMA R9, -R8, R8, R9 ;  /* 0x0000000808097223 */ /* 0x000fc80000000109 */
[----:B------:R-:W-:-:S07]  /*1ec0*/  FFMA R8, R9, R10, R8 ;  /* 0x0000000a09087223 */ /* 0x000fce0000000008 */
.L_x_276:
[----:B------:R-:W-:Y:S05]  /*1ed0*/  BSYNC.RECONVERGENT B2 ;  /* 0x0000000000027941 */ /* 0x000fea0003800200 */
.L_x_274:
        /* <DEDUP_REMOVED lines=12> */
.L_x_273:
[----:B------:R-:W-:Y:S05]  /*1fa0*/  BSYNC.RECONVERGENT B1 ;  /* 0x0000000000017941 */ /* 0x000fea0003800200 */
.L_x_272:
[----:B------:R-:W-:Y:S01]  /*1fb0*/  IADD3 R10, P0, PT, R20, 0x3, RZ ;  /* 0x00000003140a7810 */ /* 0x000fe20007f1e0ff */
[----:B------:R0:W-:Y:S01]  /*1fc0*/  STL [R27+0x48], R18 ;  /* 0x000048121b007387 */ /* 0x0001e20000100800 */
[----:B------:R-:W-:Y:S01]  /*1fd0*/  BSSY.RECONVERGENT B1, `(.L_x_277) ;  /* 0x0000025000017945 */ /* 0x000fe20003800200 */
[----:B------:R-:W-:Y:S02]  /*1fe0*/  MOV R8, RZ ;  /* 0x000000ff00087202 */ /* 0x000fe40000000f00 */
[----:B------:R-:W-:-:S04]  /*1ff0*/  IMAD.X R11, RZ, RZ, R21, P0 ;  /* 0x000000ffff0b7224 */ /* 0x000fc800000e0615 */
        /* <DEDUP_REMOVED lines=17> */
.L_x_280:
[----:B------:R-:W-:Y:S01]  /*2110*/  FMUL.FTZ R8, R9, R18 ;  /* 0x0000001209087220 */ /* 0x000fe20000410000 */
[----:B------:R-:W-:-:S03]  /*2120*/  FMUL.FTZ R18, R18, 0.5 ;  /* 0x3f00000012127820 */ /* 0x000fc60000410000 */
[----:B------:R-:W-:-:S04]  /*2130*/  FFMA R9, -R8, R8, R9 ;  /* 0x0000000808097223 */ /* 0x000fc80000000109 */
[----:B------:R-:W-:-:S07]  /*2140*/  FFMA R8, R9, R18, R8 ;  /* 0x0000001209087223 */ /* 0x000fce0000000008 */
.L_x_281:
[----:B------:R-:W-:Y:S05]  /*2150*/  BSYNC.RECONVERGENT B2 ;  /* 0x0000000000027941 */ /* 0x000fea0003800200 */
.L_x_279:
[----:B------:R-:W-:Y:S02]  /*2160*/  HFMA2 R9, -RZ, RZ, 0.96630859375, -0.0022525787353515625 ;  /* 0x3bbb989dff097431 */ /* 0x000fe400000001ff */
[----:B------:R-:W-:Y:S01]  /*2170*/  FADD R8, R8, -1 ;  /* 0xbf80000008087421 */ /* 0x000fe20000000000 */
[----:B------:R-:W-:-:S03]  /*2180*/  IMAD.MOV.U32 R18, RZ, RZ, 0x437c0000 ;  /* 0x437c0000ff127424 */ /* 0x000fc600078e00ff */
[----:B------:R-:W-:-:S04]  /*2190*/  FMUL R8, R8, 15.370432853698730469 ;  /* 0x4175ed4b08087820 */ /* 0x000fc80000400000 */
[----:B------:R-:W-:-:S04]  /*21a0*/  FFMA.SAT R9, R8, R9, 0.5 ;  /* 0x3f00000008097423 */ /* 0x000fc80000002009 */
[----:B------:R-:W-:-:S04]  /*21b0*/  FFMA.RM R9, R9, R18, 12582913 ;  /* 0x4b40000109097423 */ /* 0x000fc80000004012 */
[----:B------:R-:W-:-:S04]  /*21c0*/  FADD R23, R9, -12583039 ;  /* 0xcb40007f09177421 */ /* 0x000fc80000000000 */
[----:B------:R-:W-:-:S04]  /*21d0*/  FFMA R23, R8, 1.4426950216293334961, -R23 ;  /* 0x3fb8aa3b08177823 */ /* 0x000fc80000000817 */
[----:B------:R-:W-:Y:S01]  /*21e0*/  FFMA R23, R8, 1.925963033500011079e-08, R23 ;  /* 0x32a5706008177823 */ /* 0x000fe20000000017 */
[----:B------:R-:W-:-:S05]  /*21f0*/  SHF.L.U32 R8, R9, 0x17, RZ ;  /* 0x0000001709087819 */ /* 0x000fca00000006ff */
[----:B------:R-:W0:Y:S02]  /*2200*/  MUFU.EX2 R23, R23 ;  /* 0x0000001700177308 */ /* 0x000e240000000800 */
[----:B0-----:R-:W-:-:S07]  /*2210*/  FMUL R8, R8, R23 ;  /* 0x0000001708087220 */ /* 0x001fce0000400000 */
.L_x_278:
[----:B------:R-:W-:Y:S05]  /*2220*/  BSYNC.RECONVERGENT B1 ;  /* 0x0000000000017941 */ /* 0x000fea0003800200 */
.L_x_277:
[----:B------:R2:W-:Y:S01]  /*2230*/  STL [R27+0x4c], R8 ;  /* 0x00004c081b007387 */ /* 0x0005e20000100800 */
[----:B------:R-:W-:Y:S02]  /*2240*/  ISETP.NE.U32.AND P0, PT, R10, R17, PT ;  /* 0x000000110a00720c */ /* 0x000fe40003f05070 */
[----:B------:R-:W-:Y:S02]  /*2250*/  IADD3 R20, P1, PT, R20, 0x4, RZ ;  /* 0x0000000414147810 */ /* 0x000fe40007f3e0ff */
[----:B------:R-:W-:-:S03]  /*2260*/  ISETP.NE.AND.EX P0, PT, R11, R19, PT, P0 ;  /* 0x000000130b00720c */ /* 0x000fc60003f05300 */
[----:B------:R-:W-:-:S10]  /*2270*/  IMAD.X R21, RZ, RZ, R21, P1 ;  /* 0x000000ffff157224 */ /* 0x000fd400008e0615 */
[----:B--2---:R-:W-:Y:S05]  /*2280*/  @P0 BRA `(.L_x_282) ;  /* 0xfffffff4006c0947 */ /* 0x004fea000383ffff */
.L_x_261:
[----:B------:R-:W-:Y:S05]  /*2290*/  BSYNC.RECONVERGENT B0 ;  /* 0x0000000000007941 */ /* 0x000fea0003800200 */
.L_x_260:
[----:B------:R-:W1:Y:S01]  /*22a0*/  LDCU.64 UR4, c[0x0][0x398] ;  /* 0x00007300ff0477ac */ /* 0x000e620008000a00 */
[----:B------:R-:W-:Y:S01]  /*22b0*/  SHF.L.U32 R16, R15, 0x2, RZ ;  /* 0x000000020f107819 */ /* 0x000fe200000006ff */
[----:B------:R-:W-:Y:S01]  /*22c0*/  IMAD.MOV.U32 R26, RZ, RZ, R3 ;  /* 0x000000ffff1a7224 */ /* 0x000fe200078e0003 */
[----:B------:R-:W-:Y:S01]  /*22d0*/  SHF.R.U32.HI R15, RZ, 0x1e, R15 ;  /* 0x0000001eff0f7819 */ /* 0x000fe2000001160f */
[----:B------:R-:W2:Y:S01]  /*22e0*/  LDCU.64 UR10, c[0x0][0x3a0] ;  /* 0x00007400ff0a77ac */ /* 0x000ea20008000a00 */
[----:B------:R-:W-:Y:S02]  /*22f0*/  PLOP3.LUT P2, PT, PT, PT, PT, 0x8, 0x80 ;  /* 0x000000000080781c */ /* 0x000fe40003f4e170 */
[----:B------:R-:W-:Y:S02]  /*2300*/  LOP3.LUT R25, R7, 0xfffffff8, RZ, 0xc0, !PT ;  /* 0xfffffff807197812 */ /* 0x000fe400078ec0ff */
[C---:B-1----:R-:W-:Y:S02]  /*2310*/  IADD3 R18, P0, PT, R16.reuse, UR4, RZ ;  /* 0x0000000410127c10 */ /* 0x042fe4000ff1e0ff */
[----:B--2---:R-:W-:-:S02]  /*2320*/  IADD3 R16, P1, PT, R16, UR10, RZ ;  /* 0x0000000a10107c10 */ /* 0x004fc4000ff3e0ff */
[C---:B------:R-:W-:Y:S02]  /*2330*/  IADD3.X R19, PT, PT, R15.reuse, UR5, RZ, P0, !PT ;  /* 0x000000050f137c10 */ /* 0x040fe400087fe4ff */
[----:B------:R-:W-:Y:S02]  /*2340*/  IADD3.X R17, PT, PT, R15, UR11, RZ, P1, !PT ;  /* 0x0000000b0f117c10 */ /* 0x000fe40008ffe4ff */
[----:B------:R-:W-:-:S07]  /*2350*/  LOP3.LUT R15, R7, 0x7, RZ, 0xc0, !PT ;  /* 0x00000007070f7812 */ /* 0x000fce00078ec0ff */
.L_x_292:
[----:B------:R-:W-:Y:S01]  /*2360*/  ISETP.GE.U32.AND P1, PT, R6, 0x7, PT ;  /* 0x000000070600780c */ /* 0x000fe20003f26070 */
[----:B------:R-:W-:Y:S01]  /*2370*/  BSSY.RECONVERGENT B0, `(.L_x_283) ;  /* 0x0000077000007945 */ /* 0x000fe20003800200 */
[----:B------:R-:W-:Y:S01]  /*2380*/  ISETP.NE.U32.AND P0, PT, R15, RZ, PT ;  /* 0x000000ff0f00720c */ /* 0x000fe20003f05070 */
[----:B------:R-:W-:Y:S01]  /*2390*/  IMAD.MOV.U32 R27, RZ, RZ, R2 ;  /* 0x000000ffff1b7224 */ /* 0x000fe200078e0002 */
[----:B------:R-:W-:Y:S02]  /*23a0*/  ISETP.GE.U32.AND.EX P1, PT, R13, RZ, PT, P1 ;  /* 0x000000ff0d00720c */ /* 0x000fe40003f26110 */
[----:B------:R-:W-:Y:S02]  /*23b0*/  ISETP.NE.AND.EX P0, PT, RZ, RZ, PT, P0 ;  /* 0x000000ffff00720c */ /* 0x000fe40003f05300 */
[----:B------:R-:W-:-:S09]  /*23c0*/  MOV R29, R0 ;  /* 0x00000000001d7202 */ /* 0x000fd20000000f00 */
[----:B012---:R-:W-:Y:S05]  /*23d0*/  @!P1 BRA `(.L_x_284) ;  /* 0x0000000400c09947 */ /* 0x007fea0003800000 */
[----:B0-----:R-:W-:Y:S01]  /*23e0*/  IADD3 R8, PT, PT, R26, -R3, RZ ;  /* 0x800000031a087210 */ /* 0x001fe20007ffe0ff */
[----:B------:R-:W0:Y:S04]  /*23f0*/  LDCU.64 UR12, c[0x0][0x3b0] ;  /* 0x00007600ff0c77ac */ /* 0x000e280008000a00 */
[----:B------:R-:W-:Y:S01]  /*2400*/  IMAD.U32 R28, R8, 0x4, R1 ;  /* 0x00000004081c7824 */ /* 0x000fe200078e0001 */
[----:B------:R-:W1:Y:S01]  /*2410*/  LDCU.64 UR4, c[0x0][0x388] ;  /* 0x00007100ff0477ac */ /* 0x000e620008000a00 */
[----:B------:R-:W-:Y:S01]  /*2420*/  IADD3 R11, P1, PT, R26, UR6, RZ ;  /* 0x000000061a0b7c10 */ /* 0x000fe2000ff3e0ff */
[----:B------:R-:W2:Y:S03]  /*2430*/  LDCU.64 UR10, c[0x0][0x390] ;  /* 0x00007200ff0a77ac */ /* 0x000ea60008000a00 */
[----:B------:R-:W5:Y:S01]  /*2440*/  LDL R28, [R28] ;  /* 0x000000001c1c7983 */ /* 0x000f620000100800 */
[----:B------:R-:W-:Y:S01]  /*2450*/  IADD3 R8, P3, PT, R0, UR6, RZ ;  /* 0x0000000600087c10 */ /* 0x000fe2000ff7e0ff */
[----:B------:R-:W-:Y:S01]  /*2460*/  IMAD.MOV.U32 R32, RZ, RZ, R14 ;  /* 0x000000ffff207224 */ /* 0x000fe200078e000e */
[----:B------:R-:W-:-:S02]  /*2470*/  IADD3.X R10, PT, PT, R24, UR7, RZ, P1, !PT ;  /* 0x00000007180a7c10 */ /* 0x000fc40008ffe4ff */
[----:B------:R-:W-:Y:S02]  /*2480*/  IADD3.X R9, PT, PT, R2, UR7, RZ, P3, !PT ;  /* 0x0000000702097c10 */ /* 0x000fe40009ffe4ff */
[----:B------:R-:W-:Y:S01]  /*2490*/  IADD3 R30, PT, PT, R1, 0x50, RZ ;  /* 0x00000050011e7810 */ /* 0x000fe20007ffe0ff */
[----:B0-----:R-:W-:Y:S01]  /*24a0*/  IMAD R10, R10, UR12, RZ ;  /* 0x0000000c0a0a7c24 */ /* 0x001fe2000f8e02ff */
[----:B------:R-:W-:Y:S01]  /*24b0*/  MOV R31, R25 ;  /* 0x00000019001f7202 */ /* 0x000fe20000000f00 */
[C---:B------:R-:W-:Y:S01]  /*24c0*/  IMAD.WIDE.U32 R8, R11.reuse, UR12, R8 ;  /* 0x0000000c0b087c25 */ /* 0x040fe2000f8e0008 */
[----:B------:R-:W-:Y:S02]  /*24d0*/  MOV R29, R0 ;  /* 0x00000000001d7202 */ /* 0x000fe40000000f00 */
[----:B------:R-:W-:Y:S01]  /*24e0*/  MOV R27, R2 ;  /* 0x00000002001b7202 */ /* 0x000fe20000000f00 */
[----:B------:R-:W-:Y:S01]  /*24f0*/  IMAD R11, R11, UR13, R10 ;  /* 0x0000000d0b0b7c24 */ /* 0x000fe2000f8e020a */
[----:B------:R-:W-:-:S03]  /*2500*/  SHF.L.U32 R33, R8, 0x2, RZ ;  /* 0x0000000208217819 */ /* 0x000fc600000006ff */
[----:B------:R-:W-:Y:S01]  /*2510*/  IMAD.IADD R9, R9, 0x1, R11 ;  /* 0x0000000109097824 */ /* 0x000fe200078e020b */
[C---:B-1----:R-:W-:Y:S02]  /*2520*/  IADD3 R34, P1, PT, R33.reuse, UR4, RZ ;  /* 0x0000000421227c10 */ /* 0x042fe4000ff3e0ff */
[----:B--2---:R-:W-:Y:S02]  /*2530*/  IADD3 R33, P4, PT, R33, UR10, RZ ;  /* 0x0000000a21217c10 */ /* 0x004fe4000ff9e0ff */
[----:B------:R-:W-:Y:S02]  /*2540*/  SHF.L.U64.HI R8, R8, 0x2, R9 ;  /* 0x0000000208087819 */ /* 0x000fe40000010209 */
[----:B------:R-:W-:Y:S02]  /*2550*/  IADD3 R34, P3, PT, R34, 0x10, RZ ;  /* 0x0000001022227810 */ /* 0x000fe40007f7e0ff */
[----:B------:R-:W-:Y:S02]  /*2560*/  IADD3 R33, P5, PT, R33, 0x10, RZ ;  /* 0x0000001021217810 */ /* 0x000fe40007fbe0ff */
[----:B------:R-:W-:-:S02]  /*2570*/  IADD3.X R21, PT, PT, RZ, UR5, R8, P3, P1 ;  /* 0x00000005ff157c10 */ /* 0x000fc40009fe2408 */
[----:B------:R-:W-:-:S09]  /*2580*/  IADD3.X R36, PT, PT, RZ, UR11, R8, P5, P4 ;  /* 0x0000000bff247c10 */ /* 0x000fd2000afe8408 */
.L_x_285:
[----:B-1----:R-:W2:Y:S04]  /*2590*/  LDL.128 R8, [R30+-0x10] ;  /* 0xfffff0001e087983 */ /* 0x002ea80000100c00 */
[----:B------:R-:W3:Y:S01]  /*25a0*/  LDG.E R23, desc[UR8][R18.64] ;  /* 0x0000000812177981 */ /* 0x000ee2000c1e1900 */
[----:B------:R-:W-:-:S05]  /*25b0*/  IMAD.IADD R20, R26, 0x1, R29 ;  /* 0x000000011a147824 */ /* 0x000fca00078e021d */
[----:B------:R-:W-:-:S04]  /*25c0*/  LOP3.LUT R20, R20, 0x1, RZ, 0xc0, !PT ;  /* 0x0000000114147812 */ /* 0x000fc800078ec0ff */
[----:B------:R-:W-:Y:S02]  /*25d0*/  ISETP.NE.U32.AND P1, PT, R20, 0x1, PT ;  /* 0x000000011400780c */ /* 0x000fe40003f25070 */
[----:B------:R-:W-:Y:S02]  /*25e0*/  MOV R20, R34 ;  /* 0x0000002200147202 */ /* 0x000fe40000000f00 */
[----:B------:R-:W-:Y:S01]  /*25f0*/  ISETP.NE.U32.AND.EX P1, PT, RZ, RZ, PT, P1 ;  /* 0x000000ffff00720c */ /* 0x000fe20003f25110 */
[----:B--2--5:R-:W-:-:S05]  /*2600*/  FMUL R8, R28, R8 ;  /* 0x000000081c087220 */ /* 0x024fca0000400000 */
[----:B------:R-:W-:-:S05]  /*2610*/  FSEL R8, -R8, R8, !P1 ;  /* 0x0000000808087208 */ /* 0x000fca0004800100 */
[----:B---3--:R-:W-:-:S05]  /*2620*/  FMUL R23, R8, R23 ;  /* 0x0000001708177220 */ /* 0x008fca0000400000 */
[----:B------:R0:W-:Y:S04]  /*2630*/  REDG.E.ADD.F32.FTZ.RN.STRONG.GPU desc[UR8][R20.64+-0x10], R23 ;  /* 0xfffff017140079a6 */ /* 0x0001e8000c12f308 */
[----:B------:R-:W2:Y:S01]  /*2640*/  LDG.E R35, desc[UR8][R16.64] ;  /* 0x0000000810237981 */ /* 0x000ea2000c1e1900 */
[----:B------:R-:W-:Y:S01]  /*2650*/  MOV R22, R33 ;  /* 0x0000002100167202 */ /* 0x000fe20000000f00 */
[----:B0-----:R-:W-:Y:S02]  /*2660*/  IMAD.MOV.U32 R23, RZ, RZ, R36 ;  /* 0x000000ffff177224 */ /* 0x001fe400078e0024 */
[----:B--2---:R-:W-:-:S05]  /*2670*/  FMUL R35, R8, R35 ;  /* 0x0000002308237220 */ /* 0x004fca0000400000 */
[----:B------:R0:W-:Y:S04]  /*2680*/  REDG.E.ADD.F32.FTZ.RN.STRONG.GPU desc[UR8][R22.64+-0x10], R35 ;  /* 0xfffff023160079a6 */ /* 0x0001e8000c12f308 */
[----:B------:R-:W2:Y:S01]  /*2690*/  LDG.E R8, desc[UR8][R18.64] ;  /* 0x0000000812087981 */ /* 0x000ea2000c1e1900 */
[----:B------:R-:W-:-:S05]  /*26a0*/  FMUL R9, R28, R9 ;  /* 0x000000091c097220 */ /* 0x000fca0000400000 */
[----:B------:R-:W-:-:S05]  /*26b0*/  FSEL R9, R9, -R9, !P1 ;  /* 0x8000000909097208 */ /* 0x000fca0004800000 */
[----:B--2---:R-:W-:-:S05]  /*26c0*/  FMUL R33, R9, R8 ;  /* 0x0000000809217220 */ /* 0x004fca0000400000 */
[----:B------:R1:W-:Y:S04]  /*26d0*/  REDG.E.ADD.F32.FTZ.RN.STRONG.GPU desc[UR8][R20.64+-0xc], R33 ;  /* 0xfffff421140079a6 */ /* 0x0003e8000c12f308 */
[----:B------:R-:W2:Y:S01]  /*26e0*/  LDG.E R8, desc[UR8][R16.64] ;  /* 0x0000000810087981 */ /* 0x000ea2000c1e1900 */
[----:B------:R-:W-:Y:S01]  /*26f0*/  FMUL R10, R28, R10 ;  /* 0x0000000a1c0a7220 */ /* 0x000fe20000400000 */
[----:B--2---:R-:W-:-:S05]  /*2700*/  FMUL R9, R9, R8 ;  /* 0x0000000809097220 */ /* 0x004fca0000400000 */
[----:B------:R2:W-:Y:S04]  /*2710*/  REDG.E.ADD.F32.FTZ.RN.STRONG.GPU desc[UR8][R22.64+-0xc], R9 ;  /* 0xfffff409160079a6 */ /* 0x0005e8000c12f308 */
[----:B------:R-:W3:Y:S01]  /*2720*/  LDG.E R37, desc[UR8][R18.64] ;  /* 0x0000000812257981 */ /* 0x000ee2000c1e1900 */
[----:B------:R-:W-:-:S05]  /*2730*/  FSEL R10, -R10, R10, !P1 ;  /* 0x0000000a0a0a7208 */ /* 0x000fca0004800100 */
[----:B---3--:R-:W-:-:S05]  /*2740*/  FMUL R37, R10, R37 ;  /* 0x000000250a257220 */ /* 0x008fca0000400000 */
[----:B------:R3:W-:Y:S04]  /*2750*/  REDG.E.ADD.F32.FTZ.RN.STRONG.GPU desc[UR8][R20.64+-0x8], R37 ;  /* 0xfffff825140079a6 */ /* 0x0007e8000c12f308 */
[----:B0-----:R-:W4:Y:S01]  /*2760*/  LDG.E R35, desc[UR8][R16.64] ;  /* 0x0000000810237981 */ /* 0x001f22000c1e1900 */
[----:B------:R-:W-:Y:S01]  /*2770*/  FMUL R11, R28, R11 ;  /* 0x0000000b1c0b7220 */ /* 0x000fe20000400000 */
[----:B----4-:R-:W-:-:S05]  /*2780*/  FMUL R35, R10, R35 ;  /* 0x000000230a237220 */ /* 0x010fca0000400000 */
[----:B------:R0:W-:Y:S04]  /*2790*/  REDG.E.ADD.F32.FTZ.RN.STRONG.GPU desc[UR8][R22.64+-0x8], R35 ;  /* 0xfffff823160079a6 */ /* 0x0001e8000c12f308 */
[----:B------:R-:W1:Y:S01]  /*27a0*/  LDG.E R8, desc[UR8][R18.64] ;  /* 0x0000000812087981 */ /* 0x000e62000c1e1900 */
[----:B------:R-:W-:-:S05]  /*27b0*/  FSEL R11, R11, -R11, !P1 ;  /* 0x8000000b0b0b7208 */ /* 0x000fca0004800000 */
[----:B-1----:R-:W-:-:S05]  /*27c0*/  FMUL R33, R11, R8 ;  /* 0x000000080b217220 */ /* 0x002fca0000400000 */
[----:B------:R1:W-:Y:S04]  /*27d0*/  REDG.E.ADD.F32.FTZ.RN.STRONG.GPU desc[UR8][R20.64+-0x4], R33 ;  /* 0xfffffc21140079a6 */ /* 0x0003e8000c12f308 */
[----:B------:R-:W4:Y:S02]  /*27e0*/  LDG.E R8, desc[UR8][R16.64] ;  /* 0x0000000810087981 */ /* 0x000f24000c1e1900 */
[----:B----4-:R-:W-:Y:S02]  /*27f0*/  FMUL R34, R11, R8 ;  /* 0x000000080b227220 */ /* 0x010fe40000400000 */
[----:B--2---:R-:W2:Y:S04]  /*2800*/  LDL.128 R8, [R30] ;  /* 0x000000001e087983 */ /* 0x004ea80000100c00 */
[----:B------:R-:W-:Y:S04]  /*2810*/  REDG.E.ADD.F32.FTZ.RN.STRONG.GPU desc[UR8][R22.64+-0x4], R34 ;  /* 0xfffffc22160079a6 */ /* 0x000fe8000c12f308 */
[----:B---3--:R-:W3:Y:S01]  /*2820*/  LDG.E R37, desc[UR8][R18.64] ;  /* 0x0000000812257981 */ /* 0x008ee2000c1e1900 */
[----:B--2---:R-:W-:-:S05]  /*2830*/  FMUL R8, R28, R8 ;  /* 0x000000081c087220 */ /* 0x004fca0000400000 */
[----:B------:R-:W-:-:S05]  /*2840*/  FSEL R8, -R8, R8, !P1 ;  /* 0x0000000808087208 */ /* 0x000fca0004800100 */
[----:B---3--:R-:W-:-:S05]  /*2850*/  FMUL R37, R8, R37 ;  /* 0x0000002508257220 */ /* 0x008fca0000400000 */
[----:B------:R2:W-:Y:S04]  /*2860*/  REDG.E.ADD.F32.FTZ.RN.STRONG.GPU desc[UR8][R20.64], R37 ;  /* 0x00000025140079a6 */ /* 0x0005e8000c12f308 */
[----:B0-----:R-:W3:Y:S01]  /*2870*/  LDG.E R35, desc[UR8][R16.64] ;  /* 0x0000000810237981 */ /* 0x001ee2000c1e1900 */
[----:B------:R-:W-:Y:S01]  /*2880*/  FMUL R9, R28, R9 ;  /* 0x000000091c097220 */ /* 0x000fe20000400000 */
[----:B---3--:R-:W-:-:S05]  /*2890*/  FMUL R35, R8, R35 ;  /* 0x0000002308237220 */ /* 0x008fca0000400000 */
[----:B------:R0:W-:Y:S04]  /*28a0*/  REDG.E.ADD.F32.FTZ.RN.STRONG.GPU desc[UR8][R22.64], R35 ;  /* 0x00000023160079a6 */ /* 0x0001e8000c12f308 */
[----:B------:R-:W1:Y:S01]  /*28b0*/  LDG.E R8, desc[UR8][R18.64] ;  /* 0x0000000812087981 */ /* 0x000e62000c1e1900 */
[----:B------:R-:W-:-:S05]  /*28c0*/  FSEL R9, R9, -R9, !P1 ;  /* 0x8000000909097208 */ /* 0x000fca0004800000 */
[----:B-1----:R-:W-:-:S05]  /*28d0*/  FMUL R33, R9, R8 ;  /* 0x0000000809217220 */ /* 0x002fca0000400000 */
[----:B------:R-:W-:Y:S04]  /*28e0*/  REDG.E.ADD.F32.FTZ.RN.STRONG.GPU desc[UR8][R20.64+0x4], R33 ;  /* 0x00000421140079a6 */ /* 0x000fe8000c12f308 */
[----:B------:R-:W3:Y:S01]  /*28f0*/  LDG.E R8, desc[UR8][R16.64] ;  /* 0x0000000810087981 */ /* 0x000ee2000c1e1900 */
[----:B------:R-:W-:Y:S01]  /*2900*/  FMUL R10, R28, R10 ;  /* 0x0000000a1c0a7220 */ /* 0x000fe20000400000 */
[----:B---3--:R-:W-:-:S05]  /*2910*/  FMUL R9, R9, R8 ;  /* 0x0000000809097220 */ /* 0x008fca0000400000 */
[----:B------:R1:W-:Y:S04]  /*2920*/  REDG.E.ADD.F32.FTZ.RN.STRONG.GPU desc[UR8][R22.64+0x4], R9 ;  /* 0x00000409160079a6 */ /* 0x0003e8000c12f308 */
[----:B--2---:R-:W2:Y:S01]  /*2930*/  LDG.E R37, desc[UR8][R18.64] ;  /* 0x0000000812257981 */ /* 0x004ea2000c1e1900 */
[----:B------:R-:W-:-:S05]  /*2940*/  FSEL R10, -R10, R10, !P1 ;  /* 0x0000000a0a0a7208 */ /* 0x000fca0004800100 */
[----:B--2---:R-:W-:-:S05]  /*2950*/  FMUL R37, R10, R37 ;  /* 0x000000250a257220 */ /* 0x004fca0000400000 */
[----:B------:R-:W-:Y:S04]  /*2960*/  REDG.E.ADD.F32.FTZ.RN.STRONG.GPU desc[UR8][R20.64+0x8], R37 ;  /* 0x00000825140079a6 */ /* 0x000fe8000c12f308 */
[----:B0-----:R-:W2:Y:S01]  /*2970*/  LDG.E R35, desc[UR8][R16.64] ;  /* 0x0000000810237981 */ /* 0x001ea2000c1e1900 */
[----:B------:R-:W-:Y:S01]  /*2980*/  FMUL R11, R28, R11 ;  /* 0x0000000b1c0b7220 */ /* 0x000fe20000400000 */
[----:B--2---:R-:W-:-:S05]  /*2990*/  FMUL R35, R10, R35 ;  /* 0x000000230a237220 */ /* 0x004fca0000400000 */
[----:B------:R-:W-:Y:S04]  /*29a0*/  REDG.E.ADD.F32.FTZ.RN.STRONG.GPU desc[UR8][R22.64+0x8], R35 ;  /* 0x00000823160079a6 */ /* 0x000fe8000c12f308 */
[----:B------:R-:W1:Y:S01]  /*29b0*/  LDG.E R8, desc[UR8][R18.64] ;  /* 0x0000000812087981 */ /* 0x000e62000c1e1900 */
[----:B------:R-:W-:Y:S02]  /*29c0*/  FSEL R11, R11, -R11, !P1 ;  /* 0x8000000b0b0b7208 */ /* 0x000fe40004800000 */
[----:B------:R-:W-:-:S03]  /*29d0*/  IADD3 R31, P1, PT, R31, -0x8, RZ ;  /* 0xfffffff81f1f7810 */ /* 0x000fc60007f3e0ff */
[----:B-1----:R-:W-:-:S05]  /*29e0*/  FMUL R9, R11, R8 ;  /* 0x000000080b097220 */ /* 0x002fca0000400000 */
[----:B------:R0:W-:Y:S04]  /*29f0*/  REDG.E.ADD.F32.FTZ.RN.STRONG.GPU desc[UR8][R20.64+0xc], R9 ;  /* 0x00000c09140079a6 */ /* 0x0001e8000c12f308 */
[----:B------:R-:W2:Y:S01]  /*2a00*/  LDG.E R8, desc[UR8][R16.64] ;  /* 0x0000000810087981 */ /* 0x000ea2000c1e1900 */
[----:B------:R-:W-:Y:S02]  /*2a10*/  IADD3.X R32, PT, PT, R32, -0x1, RZ, P1, !PT ;  /* 0xffffffff20207810 */ /* 0x000fe40000ffe4ff */
[----:B------:R-:W-:-:S04]  /*2a20*/  ISETP.NE.U32.AND P1, PT, R31, RZ, PT ;  /* 0x000000ff1f00720c */ /* 0x000fc80003f25070 */
[----:B------:R-:W-:Y:S02]  /*2a30*/  ISETP.NE.AND.EX P1, PT, R32, RZ, PT, P1 ;  /* 0x000000ff2000720c */ /* 0x000fe40003f25310 */
[----:B------:R-:W-:Y:S02]  /*2a40*/  IADD3 R29, P3, PT, R29, 0x8, RZ ;  /* 0x000000081d1d7810 */ /* 0x000fe40007f7e0ff */
[----:B------:R-:W-:Y:S02]  /*2a50*/  IADD3 R34, P4, PT, R20, 0x20, RZ ;  /* 0x0000002014227810 */ /* 0x000fe40007f9e0ff */
[----:B------:R-:W-:Y:S01]  /*2a60*/  IADD3 R33, P5, PT, R22, 0x20, RZ ;  /* 0x0000002016217810 */ /* 0x000fe20007fbe0ff */
[----:B------:R-:W-:Y:S01]  /*2a70*/  VIADD R30, R30, 0x20 ;  /* 0x000000201e1e7836 */ /* 0x000fe20000000000 */
[----:B0-----:R-:W-:Y:S02]  /*2a80*/  IADD3.X R21, PT, PT, RZ, R21, RZ, P4, !PT ;  /* 0x00000015ff157210 */ /* 0x001fe400027fe4ff */
[----:B------:R-:W-:-:S02]  /*2a90*/  IADD3.X R36, PT, PT, RZ, R23, RZ, P5, !PT ;  /* 0x00000017ff247210 */ /* 0x000fc40002ffe4ff */
[----:B------:R-:W-:Y:S01]  /*2aa0*/  IADD3.X R27, PT, PT, RZ, R27, RZ, P3, !PT ;  /* 0x0000001bff1b7210 */ /* 0x000fe20001ffe4ff */
[----:B--2---:R-:W-:-:S05]  /*2ab0*/  FMUL R11, R11, R8 ;  /* 0x000000080b0b7220 */ /* 0x004fca0000400000 */
[----:B------:R1:W-:Y:S01]  /*2ac0*/  REDG.E.ADD.F32.FTZ.RN.STRONG.GPU desc[UR8][R22.64+0xc], R11 ;  /* 0x00000c0b160079a6 */ /* 0x0003e2000c12f308 */
[----:B------:R-:W-:Y:S05]  /*2ad0*/  @P1 BRA `(.L_x_285) ;  /* 0xfffffff800ac1947 */ /* 0x000fea000383ffff */
.L_x_284:
[----:B------:R-:W-:Y:S05]  /*2ae0*/  BSYNC.RECONVERGENT B0 ;  /* 0x0000000000007941 */ /* 0x000fea0003800200 */
.L_x_283:
[----:B------:R-:W-:Y:S04]  /*2af0*/  BSSY.RECONVERGENT B0, `(.L_x_286) ;  /* 0x0000097000007945 */ /* 0x000fe80003800200 */
[----:B------:R-:W-:Y:S05]  /*2b00*/  @!P0 BRA `(.L_x_287) ;  /* 0x0000000800548947 */ /* 0x000fea0003800000 */
[----:B0-----:R-:W0:Y:S01]  /*2b10*/  LDC.64 R8, c[0x0][0x3b0] ;  /* 0x0000ec00ff087b82 */ /* 0x001e220000000a00 */
[----:B------:R-:W-:Y:S01]  /*2b20*/  IADD3 R21, P1, PT, R26, UR6, RZ ;  /* 0x000000061a157c10 */ /* 0x000fe2000ff3e0ff */
[----:B------:R-:W-:Y:S01]  /*2b30*/  UMOV UR4, UR6 ;  /* 0x0000000600047c82 */ /* 0x000fe20008000000 */
[----:B------:R-:W-:Y:S01]  /*2b40*/  IADD3 R10, P0, PT, R15, -0x1, RZ ;  /* 0xffffffff0f0a7810 */ /* 0x000fe20007f1e0ff */
[----:B------:R-:W-:Y:S01]  /*2b50*/  UMOV UR5, UR7 ;  /* 0x0000000700057c82 */ /* 0x000fe20008000000 */
[----:B-1----:R-:W-:Y:S01]  /*2b60*/  IADD3.X R11, PT, PT, R24, UR7, RZ, P1, !PT ;  /* 0x00000007180b7c10 */ /* 0x002fe20008ffe4ff */
[----:B------:R-:W-:Y:S01]  /*2b70*/  BSSY.RECONVERGENT B1, `(.L_x_288) ;  /* 0x0000047000017945 */ /* 0x000fe20003800200 */
[----:B------:R-:W-:Y:S02]  /*2b80*/  ISETP.GE.U32.AND P1, PT, R10, 0x3, PT ;  /* 0x000000030a00780c */ /* 0x000fe40003f26070 */
[----:B------:R-:W-:Y:S02]  /*2b90*/  IADD3.X R20, PT, PT, RZ, -0x1, RZ, P0, !PT ;  /* 0xffffffffff147810 */ /* 0x000fe400007fe4ff */
[----:B------:R-:W-:-:S02]  /*2ba0*/  ISETP.NE.U32.AND P0, PT, R12, RZ, PT ;  /* 0x000000ff0c00720c */ /* 0x000fc40003f05070 */
[----:B------:R-:W-:Y:S02]  /*2bb0*/  ISETP.GE.U32.AND.EX P1, PT, R20, RZ, PT, P1 ;  /* 0x000000ff1400720c */ /* 0x000fe40003f26110 */
[----:B------:R-:W-:Y:S01]  /*2bc0*/  ISETP.NE.AND.EX P0, PT, RZ, RZ, PT, P0 ;  /* 0x000000ffff00720c */ /* 0x000fe20003f05300 */
[----:B0-----:R-:W-:-:S04]  /*2bd0*/  IMAD R10, R11, R8, RZ ;  /* 0x000000080b0a7224 */ /* 0x001fc800078e02ff */
[-C--:B------:R-:W-:Y:S02]  /*2be0*/  IMAD R9, R9, R21.reuse, R10 ;  /* 0x0000001509097224 */ /* 0x080fe400078e020a */
[----:B------:R-:W-:-:S04]  /*2bf0*/  IMAD.WIDE.U32 R20, R8, R21, UR4 ;  /* 0x0000000408147e25 */ /* 0x000fc8000f8e0015 */
[----:B------:R-:W-:Y:S01]  /*2c00*/  IMAD.IADD R8, R26, 0x1, -R3 ;  /* 0x000000011a087824 */ /* 0x000fe200078e0a03 */
[----:B------:R-:W-:-:S04]  /*2c10*/  IADD3 R22, PT, PT, R21, R9, RZ ;  /* 0x0000000915167210 */ /* 0x000fc80007ffe0ff */
[----:B------:R-:W-:Y:S01]  /*2c20*/  LEA R23, R8, R1, 0x2 ;  /* 0x0000000108177211 */ /* 0x000fe200078e10ff */
[----:B------:R-:W-:Y:S06]  /*2c30*/  @!P1 BRA `(.L_x_289) ;  /* 0x0000000000e89947 */ /* 0x000fec0003800000 */
[----:B------:R-:W-:Y:S01]  /*2c40*/  IMAD.IADD R8, R29, 0x1, -R0 ;  /* 0x000000011d087824 */ /* 0x000fe200078e0a00 */
[----:B------:R-:W2:Y:S01]  /*2c50*/  LDL R30, [R23] ;  /* 0x00000000171e7983 */ /* 0x000ea20000100800 */
[----:B------:R-:W0:Y:S03]  /*2c60*/  LDCU.64 UR4, c[0x0][0x388] ;  /* 0x00007100ff0477ac */ /* 0x000e260008000a00 */
[----:B------:R-:W-:Y:S01]  /*2c70*/  LEA R28, R8, R1, 0x2 ;  /* 0x00000001081c7211 */ /* 0x000fe200078e10ff */
[----:B------:R-:W3:Y:S04]  /*2c80*/  LDG.E R31, desc[UR8][R18.64] ;  /* 0x00000008121f7981 */ /* 0x000ee8000c1e1900 */
[----:B------:R-:W2:Y:S01]  /*2c90*/  LDL R9, [R28+0x40] ;  /* 0x000040001c097983 */ /* 0x000ea20000100800 */
[----:B------:R-:W-:-:S02]  /*2ca0*/  IADD3 R8, PT, PT, R26, R29, RZ ;  /* 0x0000001d1a087210 */ /* 0x000fc40007ffe0ff */
[----:B------:R-:W-:Y:S01]  /*2cb0*/  IADD3 R10, P3, PT, R29, R20, RZ ;  /* 0x000000141d0a7210 */ /* 0x000fe20007f7e0ff */
[----:B------:R-:W4:Y:S01]  /*2cc0*/  LDL R35, [R28+0x44] ;  /* 0x000044001c237983 */ /* 0x000f220000100800 */
[----:B------:R-:W-:-:S03]  /*2cd0*/  LOP3.LUT R8, R8, 0x1, RZ, 0xc0, !PT ;  /* 0x0000000108087812 */ /* 0x000fc600078ec0ff */
[----:B------:R-:W5:Y:S01]  /*2ce0*/  LDL R37, [R28+0x48] ;  /* 0x000048001c257983 */ /* 0x000f620000100800 */
[----:B------:R-:W-:Y:S01]  /*2cf0*/  ISETP.NE.U32.AND P1, PT, R8, 0x1, PT ;  /* 0x000000010800780c */ /* 0x000fe20003f25070 */
[----:B------:R-:W-:Y:S01]  /*2d00*/  IMAD.X R33, R22, 0x1, R27, P3 ;  /* 0x0000000116217824 */ /* 0x000fe200018e061b */
[----:B------:R-:W-:Y:S02]  /*2d10*/  SHF.L.U32 R8, R10, 0x2, RZ ;  /* 0x000000020a087819 */ /* 0x000fe400000006ff */
[----:B------:R-:W-:Y:S01]  /*2d20*/  ISETP.NE.U32.AND.EX P1, PT, RZ, RZ, PT, P1 ;  /* 0x000000ffff00720c */ /* 0x000fe20003f25110 */
[----:B--2---:R-:W-:Y:S01]  /*2d30*/  FMUL R11, R30, R9 ;  /* 0x000000091e0b7220 */ /* 0x004fe20000400000 */
[----:B------:R-:W-:Y:S02]  /*2d40*/  SHF.L.U64.HI R9, R10, 0x2, R33 ;  /* 0x000000020a097819 */ /* 0x000fe40000010221 */
[----:B0-----:R-:W-:Y:S02]  /*2d50*/  IADD3 R10, P3, PT, R8, UR4, RZ ;  /* 0x00000004080a7c10 */ /* 0x001fe4000ff7e0ff */
[----:B------:R-:W-:-:S02]  /*2d60*/  FSEL R32, -R11, R11, !P1 ;  /* 0x0000000b0b207208 */ /* 0x000fc40004800100 */
[----:B------:R-:W-:Y:S01]  /*2d70*/  IADD3.X R11, PT, PT, R9, UR5, RZ, P3, !PT ;  /* 0x00000005090b7c10 */ /* 0x000fe20009ffe4ff */
[----:B------:R-:W0:Y:S02]  /*2d80*/  LDCU.64 UR4, c[0x0][0x390] ;  /* 0x00007200ff0477ac */ /* 0x000e240008000a00 */
[----:B---3--:R-:W-:-:S05]  /*2d90*/  FMUL R31, R32, R31 ;  /* 0x0000001f201f7220 */ /* 0x008fca0000400000 */
[----:B------:R1:W-:Y:S04]  /*2da0*/  REDG.E.ADD.F32.FTZ.RN.STRONG.GPU desc[UR8][R10.64], R31 ;  /* 0x0000001f0a0079a6 */ /* 0x0003e8000c12f308 */
[----:B------:R-:W2:Y:S01]  /*2db0*/  LDG.E R33, desc[UR8][R16.64] ;  /* 0x0000000810217981 */ /* 0x000ea2000c1e1900 */
[----:B0-----:R-:W-:-:S04]  /*2dc0*/  IADD3 R8, P3, PT, R8, UR4, RZ ;  /* 0x0000000408087c10 */ /* 0x001fc8000ff7e0ff */
[----:B------:R-:W-:Y:S01]  /*2dd0*/  IADD3.X R9, PT, PT, R9, UR5, RZ, P3, !PT ;  /* 0x0000000509097c10 */ /* 0x000fe20009ffe4ff */
[----:B--2---:R-:W-:-:S05]  /*2de0*/  FMUL R33, R32, R33 ;  /* 0x0000002120217220 */ /* 0x004fca0000400000 */
[----:B------:R0:W-:Y:S04]  /*2df0*/  REDG.E.ADD.F32.FTZ.RN.STRONG.GPU desc[UR8][R8.64], R33 ;  /* 0x00000021080079a6 */ /* 0x0001e8000c12f308 */
[----:B------:R-:W1:Y:S01]  /*2e00*/  LDG.E R32, desc[UR8][R18.64] ;  /* 0x0000000812207981 */ /* 0x000e62000c1e1900 */
[----:B----4-:R-:W-:-:S05]  /*2e10*/  FMUL R35, R30, R35 ;  /* 0x000000231e237220 */ /* 0x010fca0000400000 */
[----:B------:R-:W-:-:S05]  /*2e20*/  FSEL R35, R35, -R35, !P1 ;  /* 0x8000002323237208 */ /* 0x000fca0004800000 */
[----:B-1----:R-:W-:-:S05]  /*2e30*/  FMUL R31, R35, R32 ;  /* 0x00000020231f7220 */ /* 0x002fca0000400000 */
[----:B------:R1:W-:Y:S04]  /*2e40*/  REDG.E.ADD.F32.FTZ.RN.STRONG.GPU desc[UR8][R10.64+0x4], R31 ;  /* 0x0000041f0a0079a6 */ /* 0x0003e8000c12f308 */
[----:B------:R-:W2:Y:S01]  /*2e50*/  LDG.E R32, desc[UR8][R16.64] ;  /* 0x0000000810207981 */ /* 0x000ea2000c1e1900 */
[----:B0-----:R-:W-:Y:S01]  /*2e60*/  LOP3.LUT R33, R3, 0x1, R29, 0x48, !PT ;  /* 0x0000000103217812 */ /* 0x001fe200078e481d */
[----:B-----5:R-:W-:-:S03]  /*2e70*/  FMUL R37, R30, R37 ;  /* 0x000000251e257220 */ /* 0x020fc60000400000 */
[----:B------:R-:W-:Y:S02]  /*2e80*/  ISETP.EQ.U32.AND P1, PT, R33, 0x1, PT ;  /* 0x000000012100780c */ /* 0x000fe40003f22070 */
[----:B------:R-:W3:Y:S01]  /*2e90*/  LDL R33, [R28+0x4c] ;  /* 0x00004c001c217983 */ /* 0x000ee20000100800 */
[----:B--2---:R-:W-:-:S05]  /*2ea0*/  FMUL R35, R35, R32 ;  /* 0x0000002023237220 */ /* 0x004fca0000400000 */
[----:B------:R0:W-:Y:S04]  /*2eb0*/  REDG.E.ADD.F32.FTZ.RN.STRONG.GPU desc[UR8][R8.64+0x4], R35 ;  /* 0x00000423080079a6 */ /* 0x0001e8000c12f308 */
[----:B------:R-:W1:Y:S01]  /*2ec0*/  LDG.E R32, desc[UR8][R18.64] ;  /* 0x0000000812207981 */ /* 0x000e62000c1e1900 */
[----:B------:R-:W-:-:S04]  /*2ed0*/  ISETP.EQ.U32.XOR.EX P1, PT, RZ, RZ, P2, P1 ;  /* 0x000000ffff00720c */ /* 0x000fc80001722910 */
[----:B------:R-:W-:-:S05]  /*2ee0*/  FSEL R37, -R37, R37, P1 ;  /* 0x0000002525257208 */ /* 0x000fca0000800100 */
[----:B-1----:R-:W-:-:S05]  /*2ef0*/  FMUL R31, R37, R32 ;  /* 0x00000020251f7220 */ /* 0x002fca0000400000 */
[----:B------:R1:W-:Y:S04]  /*2f00*/  REDG.E.ADD.F32.FTZ.RN.STRONG.GPU desc[UR8][R10.64+0x8], R31 ;  /* 0x0000081f0a0079a6 */ /* 0x0003e8000c12f308 */
[----:B------:R-:W2:Y:S01]  /*2f10*/  LDG.E R32, desc[UR8][R16.64] ;  /* 0x0000000810207981 */ /* 0x000ea2000c1e1900 */
[----:B---3--:R-:W-:Y:S01]  /*2f20*/  FMUL R33, R30, R33 ;  /* 0x000000211e217220 */ /* 0x008fe20000400000 */
[----:B--2---:R-:W-:-:S05]  /*2f30*/  FMUL R37, R37, R32 ;  /* 0x0000002025257220 */ /* 0x004fca0000400000 */
[----:B------:R1:W-:Y:S04]  /*2f40*/  REDG.E.ADD.F32.FTZ.RN.STRONG.GPU desc[UR8][R8.64+0x8], R37 ;  /* 0x00000825080079a6 */ /* 0x0003e8000c12f308 */
[----:B------:R-:W0:Y:S01]  /*2f50*/  LDG.E R32, desc[UR8][R18.64] ;  /* 0x0000000812207981 */ /* 0x000e22000c1e1900 */
[----:B------:R-:W-:-:S05]  /*2f60*/  FSEL R33, R33, -R33, P1 ;  /* 0x8000002121217208 */ /* 0x000fca0000800000 */
[----:B0-----:R-:W-:-:S05]  /*2f70*/  FMUL R35, R33, R32 ;  /* 0x0000002021237220 */ /* 0x001fca0000400000 */
[----:B------:R1:W-:Y:S04]  /*2f80*/  REDG.E.ADD.F32.FTZ.RN.STRONG.GPU desc[UR8][R10.64+0xc], R35 ;  /* 0x00000c230a0079a6 */ /* 0x0003e8000c12f308 */
[----:B------:R-:W2:Y:S01]  /*2f90*/  LDG.E R30, desc[UR8][R16.64] ;  /* 0x00000008101e7981 */ /* 0x000ea2000c1e1900 */
[----:B------:R-:W-:Y:S01]  /*2fa0*/  IADD3 R29, P1, PT, R29, 0x4, RZ ;  /* 0x000000041d1d7810 */ /* 0x000fe20007f3e0ff */
[----:B--2---:R-:W-:-:S05]  /*2fb0*/  FMUL R33, R33, R30 ;  /* 0x0000001e21217220 */ /* 0x004fca0000400000 */
[----:B------:R1:W-:Y:S01]  /*2fc0*/  REDG.E.ADD.F32.FTZ.RN.STRONG.GPU desc[UR8][R8.64+0xc], R33 ;  /* 0x00000c21080079a6 */ /* 0x0003e2000c12f308 */
[----:B------:R-:W-:-:S07]  /*2fd0*/  IADD3.X R27, PT, PT, RZ, R27, RZ, P1, !PT ;  /* 0x0000001bff1b7210 */ /* 0x000fce0000ffe4ff */
.L_x_289:
[----:B------:R-:W-:Y:S05]  /*2fe0*/  BSYNC.RECONVERGENT B1 ;  /* 0x0000000000017941 */ /* 0x000fea0003800200 */
.L_x_288:
[----:B------:R-:W-:Y:S05]  /*2ff0*/  @!P0 BRA `(.L_x_287) ;  /* 0x0000000400188947 */ /* 0x000fea0003800000 */
[----:B------:R-:W-:Y:S01]  /*3000*/  ISETP.NE.U32.AND P0, PT, R12, 0x1, PT ;  /* 0x000000010c00780c */ /* 0x000fe20003f05070 */
[----:B------:R-:W-:Y:S01]  /*3010*/  BSSY.RECONVERGENT B1, `(.L_x_290) ;  /* 0x0000029000017945 */ /* 0x000fe20003800200 */
[----:B------:R-:W-:Y:S02]  /*3020*/  LOP3.LUT P1, RZ, R7, 0x1, RZ, 0xc0, !PT ;  /* 0x0000000107ff7812 */ /* 0x000fe4000782c0ff */
[----:B------:R-:W-:-:S13]  /*3030*/  ISETP.NE.AND.EX P0, PT, RZ, RZ, PT, P0 ;  /* 0x000000ffff00720c */ /* 0x000fda0003f05300 */
[----:B------:R-:W-:Y:S05]  /*3040*/  @!P0 BRA `(.L_x_291) ;  /* 0x0000000000948947 */ /* 0x000fea0003800000 */
[----:B-1----:R-:W-:Y:S01]  /*3050*/  IMAD.IADD R8, R29, 0x1, -R0 ;  /* 0x000000011d087824 */ /* 0x002fe200078e0a00 */
[----:B------:R-:W2:Y:S01]  /*3060*/  LDL R28, [R23] ;  /* 0x00000000171c7983 */ /* 0x000ea20000100800 */
[----:B------:R-:W0:Y:S03]  /*3070*/  LDCU.64 UR4, c[0x0][0x388] ;  /* 0x00007100ff0477ac */ /* 0x000e260008000a00 */
[----:B------:R-:W-:Y:S02]  /*3080*/  LEA R30, R8, R1, 0x2 ;  /* 0x00000001081e7211 */ /* 0x000fe400078e10ff */
[----:B------:R-:W3:Y:S04]  /*3090*/  LDG.E R8, desc[UR8][R18.64] ;  /* 0x0000000812087981 */ /* 0x000ee8000c1e1900 */
[----:B------:R-:W2:Y:S01]  /*30a0*/  LDL R11, [R30+0x40] ;  /* 0x000040001e0b7983 */ /* 0x000ea20000100800 */
[----:B------:R-:W-:-:S02]  /*30b0*/  IADD3 R9, PT, PT, R26, R29, RZ ;  /* 0x0000001d1a097210 */ /* 0x000fc40007ffe0ff */
[----:B------:R-:W-:Y:S01]  /*30c0*/  IADD3 R31, P3, PT, R29, R20, RZ ;  /* 0x000000141d1f7210 */ /* 0x000fe20007f7e0ff */
[----:B------:R-:W4:Y:S01]  /*30d0*/  LDL R37, [R30+0x44] ;  /* 0x000044001e257983 */ /* 0x000f220000100800 */
[----:B------:R-:W-:-:S04]  /*30e0*/  LOP3.LUT R9, R9, 0x1, RZ, 0xc0, !PT ;  /* 0x0000000109097812 */ /* 0x000fc800078ec0ff */
[----:B------:R-:W-:Y:S01]  /*30f0*/  ISETP.NE.U32.AND P0, PT, R9, 0x1, PT ;  /* 0x000000010900780c */ /* 0x000fe20003f05070 */
[----:B------:R-:W-:Y:S01]  /*3100*/  IMAD.X R10, R22, 0x1, R27, P3 ;  /* 0x00000001160a7824 */ /* 0x000fe200018e061b */
[C---:B------:R-:W-:Y:S02]  /*3110*/  SHF.L.U32 R9, R31.reuse, 0x2, RZ ;  /* 0x000000021f097819 */ /* 0x040fe400000006ff */
[----:B------:R-:W-:Y:S02]  /*3120*/  ISETP.NE.U32.AND.EX P0, PT, RZ, RZ, PT, P0 ;  /* 0x000000ffff00720c */ /* 0x000fe40003f05100 */
[----:B------:R-:W-:Y:S02]  /*3130*/  SHF.L.U64.HI R31, R31, 0x2, R10 ;  /* 0x000000021f1f7819 */ /* 0x000fe4000001020a */
[----:B0-----:R-:W-:Y:S01]  /*3140*/  IADD3 R10, P3, PT, R9, UR4, RZ ;  /* 0x00000004090a7c10 */ /* 0x001fe2000ff7e0ff */
[----:B--2---:R-:W-:-:S05]  /*3150*/  FMUL R11, R28, R11 ;  /* 0x0000000b1c0b7220 */ /* 0x004fca0000400000 */
[----:B------:R-:W-:Y:S02]  /*3160*/  FSEL R35, -R11, R11, !P0 ;  /* 0x0000000b0b237208 */ /* 0x000fe40004000100 */
        /* <DEDUP_REMOVED lines=15> */
[----:B------:R-:W-:Y:S01]  /*3260*/  IADD3 R29, P0, PT, R29, 0x2, RZ ;  /* 0x000000021d1d7810 */ /* 0x000fe20007f1e0ff */
[----:B--2---:R-:W-:-:S05]  /*3270*/  FMUL R35, R35, R28 ;  /* 0x0000001c23237220 */ /* 0x004fca0000400000 */
[----:B------:R0:W-:Y:S01]  /*3280*/  REDG.E.ADD.F32.FTZ.RN.STRONG.GPU desc[UR8][R8.64+0x4], R35 ;  /* 0x00000423080079a6 */ /* 0x0001e2000c12f308 */
[----:B------:R-:W-:-:S07]  /*3290*/  IADD3.X R27, PT, PT, RZ, R27, RZ, P0, !PT ;  /* 0x0000001bff1b7210 */ /* 0x000fce00007fe4ff */
.L_x_291:
[----:B------:R-:W-:Y:S05]  /*32a0*/  BSYNC.RECONVERGENT B1 ;  /* 0x0000000000017941 */ /* 0x000fea0003800200 */
.L_x_290:
[----:B------:R-:W-:Y:S05]  /*32b0*/  @!P1 BRA `(.L_x_287) ;  /* 0x0000000000689947 */ /* 0x000fea0003800000 */
[----:B01----:R-:W-:Y:S01]  /*32c0*/  IMAD.IADD R8, R29, 0x1, -R0 ;  /* 0x000000011d087824 */ /* 0x003fe200078e0a00 */
[----:B------:R-:W2:Y:S01]  /*32d0*/  LDL R23, [R23] ;  /* 0x0000000017177983 */ /* 0x000ea20000100800 */
[----:B------:R-:W0:Y:S03]  /*32e0*/  LDCU.64 UR4, c[0x0][0x388] ;  /* 0x00007100ff0477ac */ /* 0x000e260008000a00 */
[----:B------:R-:W-:Y:S01]  /*32f0*/  LEA R8, R8, R1, 0x2 ;  /* 0x0000000108087211 */ /* 0x000fe200078e10ff */
[----:B------:R-:W3:Y:S05]  /*3300*/  LDG.E R11, desc[UR8][R18.64] ;  /* 0x00000008120b7981 */ /* 0x000eea000c1e1900 */
[----:B------:R-:W2:Y:S01]  /*3310*/  LDL R8, [R8+0x40] ;  /* 0x0000400008087983 */ /* 0x000ea20000100800 */
[----:B------:R-:W-:-:S02]  /*3320*/  IADD3 R9, PT, PT, R26, R29, RZ ;  /* 0x0000001d1a097210 */ /* 0x000fc40007ffe0ff */
[----:B------:R-:W-:Y:S02]  /*3330*/  IADD3 R20, P1, PT, R29, R20, RZ ;  /* 0x000000141d147210 */ /* 0x000fe40007f3e0ff */
[----:B------:R-:W-:-:S04]  /*3340*/  LOP3.LUT R9, R9, 0x1, RZ, 0xc0, !PT ;  /* 0x0000000109097812 */ /* 0x000fc800078ec0ff */
[----:B------:R-:W-:Y:S01]  /*3350*/  ISETP.NE.U32.AND P0, PT, R9, 0x1, PT ;  /* 0x000000010900780c */ /* 0x000fe20003f05070 */
[----:B------:R-:W-:Y:S01]  /*3360*/  IMAD.X R21, R27, 0x1, R22, P1 ;  /* 0x000000011b157824 */ /* 0x000fe200008e0616 */
[C---:B------:R-:W-:Y:S02]  /*3370*/  SHF.L.U32 R10, R20.reuse, 0x2, RZ ;  /* 0x00000002140a7819 */ /* 0x040fe400000006ff */
[----:B------:R-:W-:Y:S02]  /*3380*/  ISETP.NE.U32.AND.EX P0, PT, RZ, RZ, PT, P0 ;  /* 0x000000ffff00720c */ /* 0x000fe40003f05100 */
[----:B------:R-:W-:Y:S01]  /*3390*/  SHF.L.U64.HI R22, R20, 0x2, R21 ;  /* 0x0000000214167819 */ /* 0x000fe20000010215 */
[----:B--2---:R-:W-:Y:S01]  /*33a0*/  FMUL R9, R23, R8 ;  /* 0x0000000817097220 */ /* 0x004fe20000400000 */
[----:B0-----:R-:W-:-:S04]  /*33b0*/  IADD3 R8, P1, PT, R10, UR4, RZ ;  /* 0x000000040a087c10 */ /* 0x001fc8000ff3e0ff */
[----:B------:R-:W-:Y:S02]  /*33c0*/  FSEL R20, -R9, R9, !P0 ;  /* 0x0000000909147208 */ /* 0x000fe40004000100 */
[----:B------:R-:W-:Y:S01]  /*33d0*/  IADD3.X R9, PT, PT, R22, UR5, RZ, P1, !PT ;  /* 0x0000000516097c10 */ /* 0x000fe20008ffe4ff */
[----:B------:R-:W0:Y:S02]  /*33e0*/  LDCU.64 UR4, c[0x0][0x390] ;  /* 0x00007200ff0477ac */ /* 0x000e240008000a00 */
[----:B---3--:R-:W-:-:S05]  /*33f0*/  FMUL R21, R20, R11 ;  /* 0x0000000b14157220 */ /* 0x008fca0000400000 */
[----:B------:R2:W-:Y:S04]  /*3400*/  REDG.E.ADD.F32.FTZ.RN.STRONG.GPU desc[UR8][R8.64], R21 ;  /* 0x00000015080079a6 */ /* 0x0005e8000c12f308 */
[----:B------:R-:W3:Y:S01]  /*3410*/  LDG.E R23, desc[UR8][R16.64] ;  /* 0x0000000810177981 */ /* 0x000ee2000c1e1900 */
[----:B0-----:R-:W-:-:S04]  /*3420*/  IADD3 R10, P0, PT, R10, UR4, RZ ;  /* 0x000000040a0a7c10 */ /* 0x001fc8000ff1e0ff */
[----:B------:R-:W-:Y:S01]  /*3430*/  IADD3.X R11, PT, PT, R22, UR5, RZ, P0, !PT ;  /* 0x00000005160b7c10 */ /* 0x000fe200087fe4ff */
[----:B---3--:R-:W-:-:S05]  /*3440*/  FMUL R23, R20, R23 ;  /* 0x0000001714177220 */ /* 0x008fca0000400000 */
[----:B------:R2:W-:Y:S03]  /*3450*/  REDG.E.ADD.F32.FTZ.RN.STRONG.GPU desc[UR8][R10.64], R23 ;  /* 0x000000170a0079a6 */ /* 0x0005e6000c12f308 */
.L_x_287:
[----:B------:R-:W-:Y:S05]  /*3460*/  BSYNC.RECONVERGENT B0 ;  /* 0x0000000000007941 */ /* 0x000fea0003800200 */
.L_x_286:
[C---:B------:R-:W-:Y:S02]  /*3470*/  ISETP.NE.U32.AND P0, PT, R26.reuse, R4, PT ;  /* 0x000000041a00720c */ /* 0x040fe40003f05070 */
[----:B------:R-:W-:Y:S02]  /*3480*/  IADD3 R26, P1, PT, R26, 0x1, RZ ;  /* 0x000000011a1a7810 */ /* 0x000fe40007f3e0ff */
[----:B------:R-:W-:Y:S02]  /*3490*/  ISETP.NE.AND.EX P0, PT, R24, R5, PT, P0 ;  /* 0x000000051800720c */ /* 0x000fe40003f05300 */
[----:B------:R-:W-:Y:S02]  /*34a0*/  PLOP3.LUT P2, PT, P2, PT, PT, 0x8, 0x80 ;  /* 0x000000000080781c */ /* 0x000fe4000174e170 */
[----:B------:R-:W-:-:S09]  /*34b0*/  IADD3.X R24, PT, PT, RZ, R24, RZ, P1, !PT ;  /* 0x00000018ff187210 */ /* 0x000fd20000ffe4ff */
[----:B------:R-:W-:Y:S05]  /*34c0*/  @P0 BRA `(.L_x_292) ;  /* 0xffffffec00a40947 */ /* 0x000fea000383ffff */
[----:B------:R-:W-:Y:S05]  /*34d0*/  EXIT ;  /* 0x000000000000794d */ /* 0x000fea0003800000 */
        .weak           $__internal_10_$__cuda_sm20_sqrt_rn_f32_slowpath
        .type           $__internal_10_$__cuda_sm20_sqrt_rn_f32_slowpath,@function
        .size           $__internal_10_$__cuda_sm20_sqrt_rn_f32_slowpath,($__internal_11_$__cuda_sm3x_div_rn_noftz_f32_slowpath - $__internal_10_$__cuda_sm20_sqrt_rn_f32_slowpath)
$__internal_10_$__cuda_sm20_sqrt_rn_f32_slowpath:
        /* <DEDUP_REMOVED lines=16> */
[----:B------:R-:W-:-:S03]  /*35e0*/  @!P1 MOV R23, R8 ;  /* 0x0000000800179202 */ /* 0x000fc60000000f00 */
[----:B------:R-:W-:-:S04]  /*35f0*/  @P1 FFMA R22, R28, R22, R9 ;  /* 0x000000161c161223 */ /* 0x000fc80000000009 */
[----:B------:R-:W-:-:S07]  /*3600*/  @P1 FMUL.FTZ R23, R22, 2.3283064365386962891e-10 ;  /* 0x2f80000016171820 */ /* 0x000fce0000410000 */
.L_x_293:
[----:B------:R-:W-:Y:S02]  /*3610*/  HFMA2 R9, -RZ, RZ, 0, 0 ;  /* 0x00000000ff097431 */ /* 0x000fe400000001ff */
[----:B------:R-:W-:-:S04]  /*3620*/  IMAD.MOV.U32 R8, RZ, RZ, R18 ;  /* 0x000000ffff087224 */ /* 0x000fc800078e0012 */
[----:B------:R-:W-:Y:S05]  /*3630*/  RET.REL.NODEC R8 `(_Z8griddingPfS_S_S_S_ffmm) ;  /* 0xffffffc808707950 */ /* 0x000fea0003c3ffff */
        .weak           $__internal_11_$__cuda_sm3x_div_rn_noftz_f32_slowpath
        .type           $__internal_11_$__cuda_sm3x_div_rn_noftz_f32_slowpath,@function
        .size           $__internal_11_$__cuda_sm3x_div_rn_noftz_f32_slowpath,(.L_x_401 - $__internal_11_$__cuda_sm3x_div_rn_noftz_f32_slowpath)
$__internal_11_$__cuda_sm3x_div_rn_noftz_f32_slowpath:
[----:B------:R-:W0:Y:S08]  /*3640*/  LDC R0, c[0x0][0x3a8] ;  /* 0x0000ea00ff007b82 */ /* 0x000e300000000800 */
[----:B------:R-:W1:Y:S01]  /*3650*/  LDC R4, c[0x0][0x3a8] ;  /* 0x0000ea00ff047b82 */ /* 0x000e620000000800 */
[----:B0-----:R-:W-:-:S04]  /*3660*/  SHF.R.U32.HI R3, RZ, 0x17, R0 ;  /* 0x00000017ff037819 */ /* 0x001fc80000011600 */
[----:B------:R-:W-:-:S04]  /*3670*/  LOP3.LUT R3, R3, 0xff, RZ, 0xc0, !PT ;  /* 0x000000ff03037812 */ /* 0x000fc800078ec0ff */
[----:B------:R-:W-:-:S04]  /*3680*/  IADD3 R6, PT, PT, R3, -0x1, RZ ;  /* 0xffffffff03067810 */ /* 0x000fc80007ffe0ff */
[----:B------:R-:W-:-:S13]  /*3690*/  ISETP.GT.U32.OR P0, PT, R6, 0xfd, !PT ;  /* 0x000000fd0600780c */ /* 0x000fda0007f04470 */
[----:B------:R-:W-:Y:S01]  /*36a0*/  @!P0 IMAD.MOV.U32 R5, RZ, RZ, RZ ;  /* 0x000000ffff058224 */ /* 0x000fe200078e00ff */
[----:B-1----:R-:W-:Y:S06]  /*36b0*/  @!P0 BRA `(.L_x_294) ;  /* 0x00000000003c8947 */ /* 0x002fec0003800000 */
[----:B------:R-:W-:-:S13]  /*36c0*/  FSETP.GTU.FTZ.AND P0, PT, |R0|, +INF , PT ;  /* 0x7f8000000000780b */ /* 0x000fda0003f1c200 */
[----:B------:R-:W-:Y:S05]  /*36d0*/  @P0 BRA `(.L_x_295) ;  /* 0x0000000400280947 */ /* 0x000fea0003800000 */
[----:B------:R-:W-:-:S05]  /*36e0*/  HFMA2 R5, -RZ, RZ, 22.21875, -15888 ;  /* 0x4d8ef3c2ff057431 */ /* 0x000fca00000001ff */
[----:B------:R-:W-:-:S13]  /*36f0*/  LOP3.LUT P0, RZ, R5, 0x7fffffff, R4, 0xc8, !PT ;  /* 0x7fffffff05ff7812 */ /* 0x000fda000780c804 */
[----:B------:R-:W-:Y:S05]  /*3700*/  @!P0 BRA `(.L_x_296) ;  /* 0x0000000400148947 */ /* 0x000fea0003800000 */
[----:B------:R-:W-:-:S13]  /*3710*/  LOP3.LUT P0, RZ, R4, 0x7fffffff, RZ, 0xc0, !PT ;  /* 0x7fffffff04ff7812 */ /* 0x000fda000780c0ff */
[----:B------:R-:W-:Y:S05]  /*3720*/  @!P0 BRA `(.L_x_297) ;  /* 0x0000000400048947 */ /* 0x000fea0003800000 */
[----:B------:R-:W-:Y:S02]  /*3730*/  FSETP.NEU.FTZ.AND P0, PT, |R0|, +INF , PT ;  /* 0x7f8000000000780b */ /* 0x000fe40003f1d200 */
[----:B------:R-:W-:-:S04]  /*3740*/  LOP3.LUT P1, RZ, R5, 0x7fffffff, RZ, 0xc0, !PT ;  /* 0x7fffffff05ff7812 */ /* 0x000fc8000782c0ff */
[----:B------:R-:W-:-:S13]  /*3750*/  PLOP3.LUT P0, PT, P0, P1, PT, 0x2f, 0xf2 ;  /* 0x0000000000f2781c */ /* 0x000fda0000702577 */
[----:B------:R-:W-:Y:S05]  /*3760*/  @P0 BRA `(.L_x_298) ;  /* 0x0000000000e80947 */ /* 0x000fea0003800000 */
[----:B------:R-:W-:-:S13]  /*3770*/  ISETP.GE.AND P0, PT, R6, RZ, PT ;  /* 0x000000ff0600720c */ /* 0x000fda0003f06270 */
[----:B------:R-:W-:Y:S01]  /*3780*/  @P0 MOV R5, RZ ;  /* 0x000000ff00050202 */ /* 0x000fe20000000f00 */
[----:B------:R-:W-:Y:S01]  /*3790*/  @!P0 FFMA R4, R0, 1.84467440737095516160e+19, RZ ;  /* 0x5f80000000048823 */ /* 0x000fe200000000ff */
[----:B------:R-:W-:-:S07]  /*37a0*/  @!P0 IMAD.MOV.U32 R5, RZ, RZ, -0x40 ;  /* 0xffffffc0ff058424 */ /* 0x000fce00078e00ff */
.L_x_294:
[----:B------:R-:W-:Y:S01]  /*37b0*/  UMOV UR4, 0x4d8ef3c2 ;  /* 0x4d8ef3c200047882 */ /* 0x000fe20000000000 */
[----:B------:R-:W-:Y:S01]  /*37c0*/  IADD3 R3, PT, PT, R3, -0x7f, RZ ;  /* 0xffffff8103037810 */ /* 0x000fe20007ffe0ff */
[----:B------:R-:W-:-:S03]  /*37d0*/  UIADD3 UR4, UPT, UPT, UR4, -0xe000000, URZ ;  /* 0xf200000004047890 */ /* 0x000fc6000fffe0ff */
[----:B------:R-:W-:Y:S01]  /*37e0*/  IADD3 R5, PT, PT, R5, -0x1c, R3 ;  /* 0xffffffe405057810 */ /* 0x000fe20007ffe003 */
[----:B------:R-:W-:Y:S02]  /*37f0*/  IMAD R0, R3, -0x800000, R4 ;  /* 0xff80000003007824 */ /* 0x000fe400078e0204 */
[----:B------:R-:W-:-:S03]  /*3800*/  FADD.FTZ R7, -RZ, -UR4 ;  /* 0x80000004ff077e21 */ /* 0x000fc60008010100 */
[----:B------:R-:W0:Y:S02]  /*3810*/  MUFU.RCP R6, UR4 ;  /* 0x0000000400067d08 */ /* 0x000e240008001000 */
[----:B0-----:R-:W-:-:S04]  /*3820*/  FFMA R9, R6, R7, 1 ;  /* 0x3f80000006097423 */ /* 0x001fc80000000007 */
[----:B------:R-:W-:-:S04]  /*3830*/  FFMA R9, R6, R9, R6 ;  /* 0x0000000906097223 */ /* 0x000fc80000000006 */
[----:B------:R-:W-:-:S04]  /*3840*/  FFMA R4, R0, R9, RZ ;  /* 0x0000000900047223 */ /* 0x000fc800000000ff */
[----:B------:R-:W-:-:S04]  /*3850*/  FFMA R6, R7, R4, R0 ;  /* 0x0000000407067223 */ /* 0x000fc80000000000 */
[----:B------:R-:W-:-:S04]  /*3860*/  FFMA R6, R9, R6, R4 ;  /* 0x0000000609067223 */ /* 0x000fc80000000004 */
[----:B------:R-:W-:-:S04]  /*3870*/  FFMA R7, R7, R6, R0 ;  /* 0x0000000607077223 */ /* 0x000fc80000000000 */
        /* <DEDUP_REMOVED lines=15> */
[C---:B------:R-:W-:Y:S02]  /*3970*/  ISETP.NE.AND P2, PT, R8.reuse, RZ, PT ;  /* 0x000000ff0800720c */ /* 0x040fe40003f45270 */
[----:B------:R-:W-:Y:S02]  /*3980*/  ISETP.NE.AND P1, PT, R8, RZ, PT ;  /* 0x000000ff0800720c */ /* 0x000fe40003f25270 */
[----:B------:R-:W-:Y:S01]  /*3990*/  LOP3.LUT R3, R0, 0x7fffff, RZ, 0xc0, !PT ;  /* 0x007fffff00037812 */ /* 0x000fe200078ec0ff */
[CCC-:B------:R-:W-:Y:S01]  /*39a0*/  FFMA.RP R0, R9.reuse, R7.reuse, R6.reuse ;  /* 0x0000000709007223 */ /* 0x1c0fe20000008006 */
[----:B------:R-:W-:Y:S01]  /*39b0*/  FFMA.RM R9, R9, R7, R6 ;  /* 0x0000000709097223 */ /* 0x000fe20000004006 */
[----:B------:R-:W-:Y:S02]  /*39c0*/  IADD3 R6, PT, PT, R8, 0x20, RZ ;  /* 0x0000002008067810 */ /* 0x000fe40007ffe0ff */
[----:B------:R-:W-:-:S02]  /*39d0*/  LOP3.LUT R3, R3, 0x800000, RZ, 0xfc, !PT ;  /* 0x0080000003037812 */ /* 0x000fc400078efcff */
[----:B------:R-:W-:Y:S02]  /*39e0*/  IADD3 R5, PT, PT, -R8, RZ, RZ ;  /* 0x000000ff08057210 */ /* 0x000fe40007ffe1ff */
[----:B------:R-:W-:Y:S02]  /*39f0*/  SHF.L.U32 R6, R3, R6, RZ ;  /* 0x0000000603067219 */ /* 0x000fe400000006ff */
[----:B------:R-:W-:Y:S02]  /*3a00*/  FSETP.NEU.FTZ.AND P0, PT, R0, R9, PT ;  /* 0x000000090000720b */ /* 0x000fe40003f1d000 */
[----:B------:R-:W-:Y:S02]  /*3a10*/  SEL R0, R5, RZ, P2 ;  /* 0x000000ff05007207 */ /* 0x000fe40001000000 */
[----:B------:R-:W-:Y:S02]  /*3a20*/  ISETP.NE.AND P1, PT, R6, RZ, P1 ;  /* 0x000000ff0600720c */ /* 0x000fe40000f25270 */
[----:B------:R-:W-:-:S02]  /*3a30*/  SHF.R.U32.HI R0, RZ, R0, R3 ;  /* 0x00000000ff007219 */ /* 0x000fc40000011603 */
[----:B------:R-:W-:Y:S02]  /*3a40*/  PLOP3.LUT P0, PT, P0, P1, PT, 0xf8, 0x8f ;  /* 0x00000000008f781c */ /* 0x000fe40000703f70 */
[----:B------:R-:W-:Y:S02]  /*3a50*/  SHF.R.U32.HI R6, RZ, 0x1, R0 ;  /* 0x00000001ff067819 */ /* 0x000fe40000011600 */
[----:B------:R-:W-:-:S04]  /*3a60*/  SEL R3, RZ, 0x1, !P0 ;  /* 0x00000001ff037807 */ /* 0x000fc80004000000 */
[----:B------:R-:W-:-:S04]  /*3a70*/  LOP3.LUT R3, R3, 0x1, R6, 0xf8, !PT ;  /* 0x0000000103037812 */ /* 0x000fc800078ef806 */
[----:B------:R-:W-:-:S05]  /*3a80*/  LOP3.LUT R3, R3, R0, RZ, 0xc0, !PT ;  /* 0x0000000003037212 */ /* 0x000fca00078ec0ff */
[----:B------:R-:W-:-:S05]  /*3a90*/  IMAD.IADD R3, R6, 0x1, R3 ;  /* 0x0000000106037824 */ /* 0x000fca00078e0203 */
[----:B------:R-:W-:Y:S01]  /*3aa0*/  LOP3.LUT R4, R3, R4, RZ, 0xfc, !PT ;  /* 0x0000000403047212 */ /* 0x000fe200078efcff */
[----:B------:R-:W-:Y:S06]  /*3ab0*/  BRA `(.L_x_301) ;  /* 0x0000000000347947 */ /* 0x000fec0003800000 */
.L_x_300:
[----:B------:R-:W-:-:S04]  /*3ac0*/  LOP3.LUT R4, R4, 0x80000000, RZ, 0xc0, !PT ;  /* 0x8000000004047812 */ /* 0x000fc800078ec0ff */
[----:B------:R-:W-:Y:S01]  /*3ad0*/  LOP3.LUT R4, R4, 0x7f800000, RZ, 0xfc, !PT ;  /* 0x7f80000004047812 */ /* 0x000fe200078efcff */
[----:B------:R-:W-:Y:S06]  /*3ae0*/  BRA `(.L_x_301) ;  /* 0x0000000000287947 */ /* 0x000fec0003800000 */
.L_x_299:
[----:B------:R-:W-:Y:S01]  /*3af0*/  LEA R4, R5, R4, 0x17 ;  /* 0x0000000405047211 */ /* 0x000fe200078eb8ff */
[----:B------:R-:W-:Y:S06]  /*3b00*/  BRA `(.L_x_301) ;  /* 0x0000000000207947 */ /* 0x000fec0003800000 */
.L_x_298:
[----:B------:R-:W-:-:S04]  /*3b10*/  LOP3.LUT R4, R5, 0x80000000, R4, 0x48, !PT ;  /* 0x8000000005047812 */ /* 0x000fc800078e4804 */
[----:B------:R-:W-:Y:S01]  /*3b20*/  LOP3.LUT R4, R4, 0x7f800000, RZ, 0xfc, !PT ;  /* 0x7f80000004047812 */ /* 0x000fe200078efcff */
[----:B------:R-:W-:Y:S06]  /*3b30*/  BRA `(.L_x_301) ;  /* 0x0000000000147947 */ /* 0x000fec0003800000 */
.L_x_297:
[----:B------:R-:W-:Y:S01]  /*3b40*/  LOP3.LUT R4, R5, 0x80000000, R4, 0x48, !PT ;  /* 0x8000000005047812 */ /* 0x000fe200078e4804 */
[----:B------:R-:W-:Y:S06]  /*3b50*/  BRA `(.L_x_301) ;  /* 0x00000000000c7947 */ /* 0x000fec0003800000 */
.L_x_296:
[----:B------:R-:W0:Y:S01]  /*3b60*/  MUFU.RSQ R4, -QNAN ;  /* 0xffc0000000047908 */ /* 0x000e220000001400 */
[----:B------:R-:W-:Y:S05]  /*3b70*/  BRA `(.L_x_301) ;  /* 0x0000000000047947 */ /* 0x000fea0003800000 */
.L_x_295:
[----:B------:R-:W-:-:S07]  /*3b80*/  FADD.FTZ R4, R0, 299792448 ;  /* 0x4d8ef3c200047421 */ /* 0x000fce0000010000 */
.L_x_301:
[----:B------:R-:W-:-:S04]  /*3b90*/  HFMA2 R3, -RZ, RZ, 0, 0 ;  /* 0x00000000ff037431 */ /* 0x000fc800000001ff */
[----:B0-----:R-:W-:Y:S05]  /*3ba0*/  RET.REL.NODEC R2 `(_Z8griddingPfS_S_S_S_ffmm) ;  /* 0xffffffc402147950 */ /* 0x001fea0003c3ffff */
.L_x_302:
        /* <DEDUP_REMOVED lines=13> */
.L_x_401:


//--------------------- .text._Z18computeVisWeightedPfS_mS_ --------------------------
	.section	.text._Z18computeVisWeightedPfS_mS_,"ax",@progbits
	.align	128
        .global         _Z18computeVisWeightedPfS_mS_
        .type           _Z18computeVisWeightedPfS_mS_,@function
        .size           _Z18computeVisWeightedPfS_mS_,(.L_x_402 - _Z18computeVisWeightedPfS_mS_)
        .other          _Z18computeVisWeightedPfS_mS_,@"STO_CUDA_ENTRY STV_DEFAULT"
_Z18computeVisWeightedPfS_mS_:
.text._Z18computeVisWeightedPfS_mS_:
[----:B------:R-:W-:Y:S08]  /*0000*/  LDC R1, c[0x0][0x37c] ;  /* 0x0000df00ff017b82 */ /* 0x000ff00000000800 */
[----:B------:R-:W0:Y:S01]  /*0010*/  LDC.64 R2, c[0x0][0x398] ;  /* 0x0000e600ff027b82 */ /* 0x000e220000000a00 */
[----:B------:R-:W0:Y:S01]  /*0020*/  LDCU.64 UR4, c[0x0][0x358] ;  /* 0x00006b00ff0477ac */ /* 0x000e220008000a00 */
[----:B------:R-:W1:Y:S01]  /*0030*/  S2R R5, SR_TID.X ;  /* 0x0000000000057919 */ /* 0x000e620000002100 */
[----:B------:R-:W2:Y:S05]  /*0040*/  LDCU.64 UR8, c[0x0][0x390] ;  /* 0x00007200ff0877ac */ /* 0x000eaa0008000a00 */
[----:B------:R-:W1:Y:S08]  /*0050*/  S2UR UR6, SR_CTAID.X ;  /* 0x00000000000679c3 */ /* 0x000e700000002500 */
[----:B------:R-:W1:Y:S01]  /*0060*/  LDC R0, c[0x0][0x360] ;  /* 0x0000d800ff007b82 */ /* 0x000e620000000800 */
[----:B0-----:R0:W5:Y:S04]  /*0070*/  LDG.E R9, desc[UR4][R2.64] ;  /* 0x0000000402097981 */ /* 0x001168000c1e1900 */
[----:B------:R0:W5:Y:S04]  /*0080*/  LDG.E R8, desc[UR4][R2.64+0x10] ;  /* 0x0000100402087981 */ /* 0x000168000c1e1900 */
[----:B------:R0:W5:Y:S04]  /*0090*/  LDG.E R7, desc[UR4][R2.64+0x4] ;  /* 0x0000040402077981 */ /* 0x000168000c1e1900 */
[----:B------:R0:W5:Y:S01]  /*00a0*/  LDG.E R10, desc[UR4][R2.64+0xc] ;  /* 0x00000c04020a7981 */ /* 0x000162000c1e1900 */
[----:B-1----:R-:W-:-:S05]  /*00b0*/  IMAD R0, R0, UR6, R5 ;  /* 0x0000000600007c24 */ /* 0x002fca000f8e0205 */
[----:B--2---:R-:W-:-:S04]  /*00c0*/  ISETP.GE.U32.AND P0, PT, R0, UR8, PT ;  /* 0x0000000800007c0c */ /* 0x004fc8000bf06070 */
[----:B------:R-:W-:-:S13]  /*00d0*/  ISETP.GE.U32.AND.EX P0, PT, RZ, UR9, PT, P0 ;  /* 0x00000009ff007c0c */ /* 0x000fda000bf06100 */
[----:B0-----:R-:W-:Y:S05]  /*00e0*/  @P0 EXIT ;  /* 0x000000000000094d */ /* 0x001fea0003800000 */
[----:B------:R-:W0:Y:S01]  /*00f0*/  LDCU.64 UR6, c[0x0][0x380] ;  /* 0x00007000ff0677ac */ /* 0x000e220008000a00 */
[----:B------:R-:W-:Y:S01]  /*0100*/  IMAD.SHL.U32 R6, R0, 0x4, RZ ;  /* 0x0000000400067824 */ /* 0x000fe200078e00ff */
[----:B------:R-:W-:-:S04]  /*0110*/  SHF.R.U32.HI R2, RZ, 0x1e, R0 ;  /* 0x0000001eff027819 */ /* 0x000fc80000011600 */
[----:B0-----:R-:W-:-:S04]  /*0120*/  IADD3 R4, P0, PT, R6, UR6, RZ ;  /* 0x0000000606047c10 */ /* 0x001fc8000ff1e0ff */
[----:B------:R-:W-:-:S05]  /*0130*/  IADD3.X R5, PT, PT, R2, UR7, RZ, P0, !PT ;  /* 0x0000000702057c10 */ /* 0x000fca00087fe4ff */
[----:B------:R-:W2:Y:S01]  /*0140*/  LDG.E R0, desc[UR4][R4.64] ;  /* 0x0000000404007981 */ /* 0x000ea2000c1e1900 */
[----:B-----5:R-:W-:Y:S01]  /*0150*/  FMUL R10, R7, R10 ;  /* 0x0000000a070a7220 */ /* 0x020fe20000400000 */
[----:B------:R-:W-:Y:S03]  /*0160*/  BSSY.RECONVERGENT B0, `(.L_x_303) ;  /* 0x000000e000007945 */ /* 0x000fe60003800200 */
[----:B------:R-:W-:-:S04]  /*0170*/  FFMA R9, R9, R8, -R10 ;  /* 0x0000000809097223 */ /* 0x000fc8000000080a */
[----:B------:R-:W0:Y:S02]  /*0180*/  MUFU.RCP R8, |R9| ;  /* 0x4000000900087308 */ /* 0x000e240000001000 */
[----:B0-----:R-:W-:-:S04]  /*0190*/  FFMA R3, -|R9|, R8, 1 ;  /* 0x3f80000009037423 */ /* 0x001fc80000000308 */
[----:B------:R-:W-:Y:S02]  /*01a0*/  FFMA R3, R8, R3, R8 ;  /* 0x0000000308037223 */ /* 0x000fe40000000008 */
[----:B--2---:R-:W0:Y:S02]  /*01b0*/  FCHK P0, R0, |R9| ;  /* 0x4000000900007302 */ /* 0x004e240000000000 */
[----:B------:R-:W-:-:S04]  /*01c0*/  FFMA R8, R0, R3, RZ ;  /* 0x0000000300087223 */ /* 0x000fc800000000ff */
[----:B------:R-:W-:-:S04]  /*01d0*/  FFMA R7, -|R9|, R8, R0 ;  /* 0x0000000809077223 */ /* 0x000fc80000000300 */
[----:B------:R-:W-:Y:S01]  /*01e0*/  FFMA R3, R3, R7, R8 ;  /* 0x0000000703037223 */ /* 0x000fe20000000008 */
[----:B0-----:R-:W-:Y:S06]  /*01f0*/  @!P0 BRA `(.L_x_304) ;  /* 0x0000000000108947 */ /* 0x001fec0003800000 */
[----:B------:R-:W-:Y:S01]  /*0200*/  FADD R3, |R9|, -RZ ;  /* 0x800000ff09037221 */ /* 0x000fe20000000200 */
[----:B------:R-:W-:-:S07]  /*0210*/  MOV R8, 0x230 ;  /* 0x0000023000087802 */ /* 0x000fce0000000f00 */
[----:B------:R-:W-:Y:S05]  /*0220*/  CALL.REL.NOINC `($__internal_12_$__cuda_sm3x_div_rn_noftz_f32_slowpath) ;  /* 0x0000000000607944 */ /* 0x000fea0003c00000 */
[----:B------:R-:W-:-:S07]  /*0230*/  IMAD.MOV.U32 R3, RZ, RZ, R0 ;  /* 0x000000ffff037224 */ /* 0x000fce00078e0000 */
.L_x_304:
[----:B------:R-:W-:Y:S05]  /*0240*/  BSYNC.RECONVERGENT B0 ;  /* 0x0000000000007941 */ /* 0x000fea0003800200 */
.L_x_303:
[----:B------:R-:W0:Y:S01]  /*0250*/  LDCU.64 UR6, c[0x0][0x388] ;  /* 0x00007100ff0677ac */ /* 0x000e220008000a00 */
[----:B------:R1:W-:Y:S01]  /*0260*/  STG.E desc[UR4][R4.64], R3 ;  /* 0x0000000304007986 */ /* 0x0003e2000c101904 */
[----:B0-----:R-:W-:-:S04]  /*0270*/  IADD3 R6, P0, PT, R6, UR6, RZ ;  /* 0x0000000606067c10 */ /* 0x001fc8000ff1e0ff */
[----:B------:R-:W-:-:S05]  /*0280*/  IADD3.X R7, PT, PT, R2, UR7, RZ, P0, !PT ;  /* 0x0000000702077c10 */ /* 0x000fca00087fe4ff */
[----:B------:R-:W2:Y:S01]  /*0290*/  LDG.E R2, desc[UR4][R6.64] ;  /* 0x0000000406027981 */ /* 0x000ea2000c1e1900 */
[----:B------:R-:W0:Y:S01]  /*02a0*/  MUFU.RCP R0, |R9| ;  /* 0x4000000900007308 */ /* 0x000e220000001000 */
[----:B------:R-:W-:Y:S01]  /*02b0*/  BSSY.RECONVERGENT B0, `(.L_x_305) ;  /* 0x000000d000007945 */ /* 0x000fe20003800200 */
[----:B0-----:R-:W-:-:S04]  /*02c0*/  FFMA R11, -|R9|, R0, 1 ;  /* 0x3f800000090b7423 */ /* 0x001fc80000000300 */
[----:B------:R-:W-:Y:S02]  /*02d0*/  FFMA R0, R0, R11, R0 ;  /* 0x0000000b00007223 */ /* 0x000fe40000000000 */
[----:B--2---:R-:W0:Y:S02]  /*02e0*/  FCHK P0, R2, |R9| ;  /* 0x4000000902007302 */ /* 0x004e240000000000 */
[----:B------:R-:W-:-:S04]  /*02f0*/  FFMA R11, R0, R2, RZ ;  /* 0x00000002000b7223 */ /* 0x000fc800000000ff */
[----:B------:R-:W-:-:S04]  /*0300*/  FFMA R8, -|R9|, R11, R2 ;  /* 0x0000000b09087223 */ /* 0x000fc80000000302 */
[----:B------:R-:W-:Y:S01]  /*0310*/  FFMA R11, R0, R8, R11 ;  /* 0x00000008000b7223 */ /* 0x000fe2000000000b */
[----:B01----:R-:W-:Y:S06]  /*0320*/  @!P0 BRA `(.L_x_306) ;  /* 0x0000000000148947 */ /* 0x003fec0003800000 */
[----:B------:R-:W-:Y:S02]  /*0330*/  IMAD.MOV.U32 R0, RZ, RZ, R2 ;  /* 0x000000ffff007224 */ /* 0x000fe400078e0002 */
[----:B------:R-:W-:Y:S01]  /*0340*/  FADD R3, |R9|, -RZ ;  /* 0x800000ff09037221 */ /* 0x000fe20000000200 */
[----:B------:R-:W-:-:S07]  /*0350*/  MOV R8, 0x370 ;  /* 0x0000037000087802 */ /* 0x000fce0000000f00 */
[----:B------:R-:W-:Y:S05]  /*0360*/  CALL.REL.NOINC `($__internal_12_$__cuda_sm3x_div_rn_noftz_f32_slowpath) ;  /* 0x0000000000107944 */ /* 0x000fea0003c00000 */
[----:B------:R-:W-:-:S07]  /*0370*/  IMAD.MOV.U32 R11, RZ, RZ, R0 ;  /* 0x000000ffff0b7224 */ /* 0x000fce00078e0000 */
.L_x_306:
[----:B------:R-:W-:Y:S05]  /*0380*/  BSYNC.RECONVERGENT B0 ;  /* 0x0000000000007941 */ /* 0x000fea0003800200 */
.L_x_305:
[----:B------:R-:W-:Y:S01]  /*0390*/  STG.E desc[UR4][R6.64], R11 ;  /* 0x0000000b06007986 */ /* 0x000fe2000c101904 */
[----:B------:R-:W-:Y:S05]  /*03a0*/  EXIT ;  /* 0x000000000000794d */ /* 0x000fea0003800000 */
        .weak           $__internal_12_$__cuda_sm3x_div_rn_noftz_f32_slowpath
        .type           $__internal_12_$__cuda_sm3x_div_rn_noftz_f32_slowpath,@function
        .size           $__internal_12_$__cuda_sm3x_div_rn_noftz_f32_slowpath,(.L_x_402 - $__internal_12_$__cuda_sm3x_div_rn_noftz_f32_slowpath)
$__internal_12_$__cuda_sm3x_div_rn_noftz_f32_slowpath:
        /* <DEDUP_REMOVED lines=34> */
.L_x_308:
[----:B------:R-:W-:Y:S01]  /*05d0*/  LEA R12, R11, 0xc0800000, 0x17 ;  /* 0xc08000000b0c7811 */ /* 0x000fe200078eb8ff */
[----:B------:R-:W-:Y:S04]  /*05e0*/  BSSY.RECONVERGENT B2, `(.L_x_313) ;  /* 0x0000036000027945 */ /* 0x000fe80003800200 */
[----:B------:R-:W-:Y:S02]  /*05f0*/  IMAD.IADD R12, R3, 0x1, -R12 ;  /* 0x00000001030c7824 */ /* 0x000fe400078e0a0c */
[----:B------:R-:W-:Y:S02]  /*0600*/  VIADD R3, R14, 0xffffff81 ;  /* 0xffffff810e037836 */ /* 0x000fe40000000000 */
[----:B------:R-:W0:Y:S01]  /*0610*/  MUFU.RCP R13, R12 ;  /* 0x0000000c000d7308 */ /* 0x000e220000001000 */
[----:B------:R-:W-:Y:S01]  /*0620*/  FADD.FTZ R15, -R12, -RZ ;  /* 0x800000ff0c0f7221 */ /* 0x000fe20000010100 */
[C---:B------:R-:W-:Y:S01]  /*0630*/  IMAD R0, R3.reuse, -0x800000, R0 ;  /* 0xff80000003007824 */ /* 0x040fe200078e0200 */
[----:B------:R-:W-:-:S05]  /*0640*/  IADD3 R11, PT, PT, R3, 0x7f, -R11 ;  /* 0x0000007f030b7810 */ /* 0x000fca0007ffe80b */
[----:B------:R-:W-:Y:S02]  /*0650*/  IMAD.IADD R11, R11, 0x1, R10 ;  /* 0x000000010b0b7824 */ /* 0x000fe400078e020a */
        /* <DEDUP_REMOVED lines=22> */
[CCC-:B------:R-:W-:Y:S01]  /*07c0*/  FFMA.RM R10, R16.reuse, R14.reuse, R13.reuse ;  /* 0x0000000e100a7223 */ /* 0x1c0fe2000000400d */
[----:B------:R-:W-:Y:S02]  /*07d0*/  ISETP.NE.AND P2, PT, R15, RZ, PT ;  /* 0x000000ff0f00720c */ /* 0x000fe40003f45270 */
[----:B------:R-:W-:Y:S01]  /*07e0*/  LOP3.LUT R11, R3, 0x7fffff, RZ, 0xc0, !PT ;  /* 0x007fffff030b7812 */ /* 0x000fe200078ec0ff */
[----:B------:R-:W-:Y:S01]  /*07f0*/  FFMA.RP R3, R16, R14, R13 ;  /* 0x0000000e10037223 */ /* 0x000fe2000000800d */
[----:B------:R-:W-:Y:S01]  /*0800*/  IMAD.MOV R13, RZ, RZ, -R15 ;  /* 0x000000ffff0d7224 */ /* 0x000fe200078e0a0f */
[----:B------:R-:W-:Y:S02]  /*0810*/  ISETP.NE.AND P1, PT, R15, RZ, PT ;  /* 0x000000ff0f00720c */ /* 0x000fe40003f25270 */
        /* <DEDUP_REMOVED lines=14> */
.L_x_315:
[----:B------:R-:W-:-:S04]  /*0900*/  LOP3.LUT R0, R0, 0x80000000, RZ, 0xc0, !PT ;  /* 0x8000000000007812 */ /* 0x000fc800078ec0ff */
[----:B------:R-:W-:Y:S01]  /*0910*/  LOP3.LUT R0, R0, 0x7f800000, RZ, 0xfc, !PT ;  /* 0x7f80000000007812 */ /* 0x000fe200078efcff */
[----:B------:R-:W-:Y:S06]  /*0920*/  BRA `(.L_x_316) ;  /* 0x0000000000047947 */ /* 0x000fec0003800000 */
.L_x_314:
[----:B------:R-:W-:-:S07]  /*0930*/  IMAD R0, R11, 0x800000, R0 ;  /* 0x008000000b007824 */ /* 0x000fce00078e0200 */
.L_x_316:
[----:B------:R-:W-:Y:S05]  /*0940*/  BSYNC.RECONVERGENT B2 ;  /* 0x0000000000027941 */ /* 0x000fea0003800200 */
.L_x_313:
[----:B------:R-:W-:Y:S05]  /*0950*/  BRA `(.L_x_317) ;  /* 0x0000000000207947 */ /* 0x000fea0003800000 */
.L_x_312:
[----:B------:R-:W-:-:S04]  /*0960*/  LOP3.LUT R0, R3, 0x80000000, R0, 0x48, !PT ;  /* 0x8000000003007812 */ /* 0x000fc800078e4800 */
[----:B------:R-:W-:Y:S01]  /*0970*/  LOP3.LUT R0, R0, 0x7f800000, RZ, 0xfc, !PT ;  /* 0x7f80000000007812 */ /* 0x000fe200078efcff */
[----:B------:R-:W-:Y:S06]  /*0980*/  BRA `(.L_x_317) ;  /* 0x0000000000147947 */ /* 0x000fec0003800000 */
.L_x_311:
[----:B------:R-:W-:Y:S01]  /*0990*/  LOP3.LUT R0, R3, 0x80000000, R0, 0x48, !PT ;  /* 0x8000000003007812 */ /* 0x000fe200078e4800 */
[----:B------:R-:W-:Y:S06]  /*09a0*/  BRA `(.L_x_317) ;  /* 0x00000000000c7947 */ /* 0x000fec0003800000 */
.L_x_310:
[----:B------:R-:W0:Y:S01]  /*09b0*/  MUFU.RSQ R0, -QNAN ;  /* 0xffc0000000007908 */ /* 0x000e220000001400 */
[----:B------:R-:W-:Y:S05]  /*09c0*/  BRA `(.L_x_317) ;  /* 0x0000000000047947 */ /* 0x000fea0003800000 */
.L_x_309:
[----:B------:R-:W-:-:S07]  /*09d0*/  FADD.FTZ R0, R0, R3 ;  /* 0x0000000300007221 */ /* 0x000fce0000010000 */
.L_x_317:
[----:B------:R-:W-:Y:S05]  /*09e0*/  BSYNC.RECONVERGENT B1 ;  /* 0x0000000000017941 */ /* 0x000fea0003800200 */
.L_x_307:
[----:B------:R-:W-:Y:S02]  /*09f0*/  IMAD.MOV.U32 R10, RZ, RZ, R8 ;  /* 0x000000ffff0a7224 */ /* 0x000fe400078e0008 */
[----:B------:R-:W-:-:S04]  /*0a00*/  IMAD.MOV.U32 R11, RZ, RZ, 0x0 ;  /* 0x00000000ff0b7424 */ /* 0x000fc800078e00ff */
[----:B0-----:R-:W-:Y:S05]  /*0a10*/  RET.REL.NODEC R10 `(_Z18computeVisWeightedPfS_mS_) ;  /* 0xfffffff40a787950 */ /* 0x001fea0003c3ffff */
.L_x_318:
        /* <DEDUP_REMOVED lines=14> */
.L_x_402:


//--------------------- .text._Z14convolveKernelPfmmf --------------------------
	.section	.text._Z14convolveKernelPfmmf,"ax",@progbits
	.align	128
        .global         _Z14convolveKernelPfmmf
        .type           _Z14convolveKernelPfmmf,@function
        .size           _Z14convolveKernelPfmmf,(.L_x_403 - _Z14convolveKernelPfmmf)
        .other          _Z14convolveKernelPfmmf,@"STO_CUDA_ENTRY STV_DEFAULT"
_Z14convolveKernelPfmmf:
.text._Z14convolveKernelPfmmf:
[----:B------:R-:W0:Y:S01]  /*0000*/  LDC R1, c[0x0][0x37c] ;  /* 0x0000df00ff017b82 */ /* 0x000e220000000800 */
[----:B------:R-:W1:Y:S07]  /*0010*/  S2R R3, SR_TID.X ;  /* 0x0000000000037919 */ /* 0x000e6e0000002100 */
[----:B------:R-:W1:Y:S01]  /*0020*/  S2UR UR6, SR_CTAID.X ;  /* 0x00000000000679c3 */ /* 0x000e620000002500 */
[----:B------:R-:W2:Y:S01]  /*0030*/  LDCU.64 UR4, c[0x0][0x388] ;  /* 0x00007100ff0477ac */ /* 0x000ea20008000a00 */
[----:B0-----:R-:W-:-:S06]  /*0040*/  VIADD R1, R1, 0xffffffe0 ;  /* 0xffffffe001017836 */ /* 0x001fcc0000000000 */
[----:B------:R-:W1:Y:S01]  /*0050*/  LDC R8, c[0x0][0x360] ;  /* 0x0000d800ff087b82 */ /* 0x000e620000000800 */
[----:B--2---:R-:W-:Y:S02]  /*0060*/  USHF.R.U64 UR4, UR4, 0x1, UR5 ;  /* 0x0000000104047899 */ /* 0x004fe40008001205 */
[----:B------:R-:W-:-:S06]  /*0070*/  USHF.R.U32.HI UR5, URZ, 0x1, UR5 ;  /* 0x00000001ff057899 */ /* 0x000fcc0008011605 */
[----:B------:R-:W-:Y:S02]  /*0080*/  IMAD.U32 R0, RZ, RZ, UR5 ;  /* 0x00000005ff007e24 */ /* 0x000fe4000f8e00ff */
[----:B-1----:R-:W-:-:S05]  /*0090*/  IMAD R8, R8, UR6, R3 ;  /* 0x0000000608087c24 */ /* 0x002fca000f8e0203 */
[----:B------:R-:W-:-:S04]  /*00a0*/  ISETP.LE.U32.AND P0, PT, R8, UR4, PT ;  /* 0x0000000408007c0c */ /* 0x000fc8000bf03070 */
[----:B------:R-:W-:-:S13]  /*00b0*/  ISETP.GE.U32.AND.EX P0, PT, R0, RZ, PT, P0 ;  /* 0x000000ff0000720c */ /* 0x000fda0003f06100 */
[----:B------:R-:W-:Y:S05]  /*00c0*/  @!P0 EXIT ;  /* 0x000000000000894d */ /* 0x000fea0003800000 */
[----:B------:R-:W0:Y:S01]  /*00d0*/  LDCU.64 UR4, c[0x0][0x390] ;  /* 0x00007200ff0477ac */ /* 0x000e220008000a00 */
[----:B------:R-:W-:Y:S01]  /*00e0*/  I2FP.F32.U32 R0, R8 ;  /* 0x0000000800007245 */ /* 0x000fe20000201000 */
[----:B------:R-:W-:Y:S01]  /*00f0*/  BSSY.RECONVERGENT B0, `(.L_x_319) ;  /* 0x000000d000007945 */ /* 0x000fe20003800200 */
[----:B0-----:R-:W0:Y:S08]  /*0100*/  I2F.U64 R3, UR4 ;  /* 0x0000000400037d12 */ /* 0x001e300008301000 */
[----:B0-----:R-:W0:Y:S08]  /*0110*/  MUFU.RCP R2, R3 ;  /* 0x0000000300027308 */ /* 0x001e300000001000 */
[----:B------:R-:W1:Y:S01]  /*0120*/  FCHK P0, R0, R3 ;  /* 0x0000000300007302 */ /* 0x000e620000000000 */
[----:B0-----:R-:W-:-:S04]  /*0130*/  FFMA R5, -R3, R2, 1 ;  /* 0x3f80000003057423 */ /* 0x001fc80000000102 */
[----:B------:R-:W-:-:S04]  /*0140*/  FFMA R5, R2, R5, R2 ;  /* 0x0000000502057223 */ /* 0x000fc80000000002 */
[----:B------:R-:W-:-:S04]  /*0150*/  FFMA R2, R0, R5, RZ ;  /* 0x0000000500027223 */ /* 0x000fc800000000ff */
[----:B------:R-:W-:-:S04]  /*0160*/  FFMA R4, -R3, R2, R0 ;  /* 0x0000000203047223 */ /* 0x000fc80000000100 */
[----:B------:R-:W-:Y:S01]  /*0170*/  FFMA R10, R5, R4, R2 ;  /* 0x00000004050a7223 */ /* 0x000fe20000000002 */
[----:B-1----:R-:W-:Y:S06]  /*0180*/  @!P0 BRA `(.L_x_320) ;  /* 0x00000000000c8947 */ /* 0x002fec0003800000 */
[----:B------:R-:W-:-:S07]  /*0190*/  MOV R2, 0x1b0 ;  /* 0x000001b000027802 */ /* 0x000fce0000000f00 */
[----:B------:R-:W-:Y:S05]  /*01a0*/  CALL.REL.NOINC `($__internal_13_$__cuda_sm3x_div_rn_noftz_f32_slowpath) ;  /* 0x0000004c00f87944 */ /* 0x000fea0003c00000 */
[----:B------:R-:W-:-:S07]  /*01b0*/  IMAD.MOV.U32 R10, RZ, RZ, R0 ;  /* 0x000000ffff0a7224 */ /* 0x000fce00078e0000 */
.L_x_320:
[----:B------:R-:W-:Y:S05]  /*01c0*/  BSYNC.RECONVERGENT B0 ;  /* 0x0000000000007941 */ /* 0x000fea0003800200 */
.L_x_319:
[----:B------:R-:W0:Y:S01]  /*01d0*/  LDCU UR6, c[0x3][URZ] ;  /* 0x00c00000ff0677ac */ /* 0x000e220008000800 */
[----:B------:R-:W1:Y:S01]  /*01e0*/  F2F.F64.F32 R2, R10 ;  /* 0x0000000a00027310 */ /* 0x000e620000201800 */
[----:B------:R-:W2:Y:S01]  /*01f0*/  LDC R11, c[0x3][0x38] ;  /* 0x00c00e00ff0b7b82 */ /* 0x000ea20000000800 */
[----:B------:R-:W-:Y:S01]  /*0200*/  BSSY.RECONVERGENT B0, `(.L_x_321) ;  /* 0x000004a000007945 */ /* 0x000fe20003800200 */
[----:B------:R-:W-:Y:S01]  /*0210*/  UMOV UR4, 0x54442d18 ;  /* 0x54442d1800047882 */ /* 0x000fe20000000000 */
[----:B------:R-:W-:Y:S02]  /*0220*/  UMOV UR5, 0x400921fb ;  /* 0x400921fb00057882 */ /* 0x000fe40000000000 */
[----:B-1----:R-:W-:Y:S01]  /*0230*/  DMUL R2, R2, UR4 ;  /* 0x0000000402027c28 */ /* 0x002fe20008000000 */
[----:B------:R-:W2:Y:S01]  /*0240*/  LDCU UR4, c[0x3][0x70] ;  /* 0x00c00e00ff0477ac */ /* 0x000ea20008000800 */
[----:B0-----:R-:W0:Y:S01]  /*0250*/  F2F.F64.F32 R4, UR6 ;  /* 0x0000000600047d10 */ /* 0x001e220008201800 */
[----:B------:R-:W1:Y:S05]  /*0260*/  LDCU.64 UR6, c[0x0][0x358] ;  /* 0x00006b00ff0677ac */ /* 0x000e6a0008000a00 */
[----:B------:R-:W-:-:S08]  /*0270*/  DMUL R6, R2, 8 ;  /* 0x4020000002067828 */ /* 0x000fd00000000000 */
[----:B0-----:R-:W-:-:S06]  /*0280*/  DMUL R2, R6, R4 ;  /* 0x0000000406027228 */ /* 0x001fcc0000000000 */
[----:B------:R-:W0:Y:S02]  /*0290*/  F2F.F32.F64 R9, R2 ;  /* 0x0000000200097310 */ /* 0x000e240000301000 */
[C---:B0-----:R-:W-:Y:S01]  /*02a0*/  FMUL R4, R9.reuse, 0.63661974668502807617 ;  /* 0x3f22f98309047820 */ /* 0x041fe20000400000 */
[----:B------:R-:W-:-:S05]  /*02b0*/  FSETP.GE.AND P0, PT, |R9|, 105615, PT ;  /* 0x47ce47800900780b */ /* 0x000fca0003f06200 */
[----:B------:R-:W0:Y:S02]  /*02c0*/  F2I.NTZ R4, R4 ;  /* 0x0000000400047305 */ /* 0x000e240000203100 */
[----:B0-----:R-:W-:-:S05]  /*02d0*/  I2FP.F32.S32 R0, R4 ;  /* 0x0000000400007245 */ /* 0x001fca0000201400 */
[----:B------:R-:W-:-:S04]  /*02e0*/  FFMA R5, R0, -1.5707962512969970703, R9 ;  /* 0xbfc90fda00057823 */ /* 0x000fc80000000009 */
[----:B------:R-:W-:-:S04]  /*02f0*/  FFMA R5, R0, -7.5497894158615963534e-08, R5 ;  /* 0xb3a2216800057823 */ /* 0x000fc80000000005 */
[----:B------:R-:W-:Y:S01]  /*0300*/  FFMA R12, R0, -5.3903029534742383927e-15, R5 ;  /* 0xa7c234c5000c7823 */ /* 0x000fe20000000005 */
[----:B--2---:R-:W-:Y:S01]  /*0310*/  FMUL R0, R11, UR4 ;  /* 0x000000040b007c20 */ /* 0x004fe20008400000 */
[----:B-1----:R-:W-:Y:S06]  /*0320*/  @!P0 BRA `(.L_x_322) ;  /* 0x0000000000dc8947 */ /* 0x002fec0003800000 */
[----:B------:R-:W-:-:S13]  /*0330*/  FSETP.NEU.AND P0, PT, |R9|, +INF , PT ;  /* 0x7f8000000900780b */ /* 0x000fda0003f0d200 */
[----:B------:R-:W-:Y:S01]  /*0340*/  @!P0 FMUL R12, RZ, R9 ;  /* 0x00000009ff0c8220 */ /* 0x000fe20000400000 */
[----:B------:R-:W-:Y:S01]  /*0350*/  @!P0 IMAD.MOV.U32 R4, RZ, RZ, RZ ;  /* 0x000000ffff048224 */ /* 0x000fe200078e00ff */
        /* <DEDUP_REMOVED lines=8> */
.L_x_323:
        /* <DEDUP_REMOVED lines=31> */
[----:B------:R-:W-:Y:S02]  /*05d0*/  SHF.R.S32.HI R5, RZ, 0x1f, R4 ;  /* 0x0000001fff057819 */ /* 0x000fe40000011404 */
[----:B------:R-:W-:Y:S02]  /*05e0*/  LOP3.LUT R9, R4, R9, RZ, 0x3c, !PT ;  /* 0x0000000904097212 */ /* 0x000fe400078e3cff */
[C---:B------:R-:W-:Y:S02]  /*05f0*/  LOP3.LUT R12, R5.reuse, R3, RZ, 0x3c, !PT ;  /* 0x00000003050c7212 */ /* 0x040fe400078e3cff */
[----:B------:R-:W-:Y:S02]  /*0600*/  LOP3.LUT R13, R5, R4, RZ, 0x3c, !PT ;  /* 0x00000004050d7212 */ /* 0x000fe400078e3cff */
[----:B------:R-:W-:Y:S02]  /*0610*/  SHF.R.U32.HI R3, RZ, 0x1e, R2 ;  /* 0x0000001eff037819 */ /* 0x000fe40000011602 */
[----:B------:R-:W-:-:S02]  /*0620*/  ISETP.GE.AND P1, PT, R9, RZ, PT ;  /* 0x000000ff0900720c */ /* 0x000fc40003f26270 */
[----:B------:R-:W0:Y:S01]  /*0630*/  I2F.F64.S64 R12, R12 ;  /* 0x0000000c000c7312 */ /* 0x000e220000301c00 */
[----:B------:R-:W-:-:S05]  /*0640*/  LEA.HI R4, R4, R3, RZ, 0x1 ;  /* 0x0000000304047211 */ /* 0x000fca00078f08ff */
[----:B------:R-:W-:-:S04]  /*0650*/  IMAD.MOV R2, RZ, RZ, -R4 ;  /* 0x000000ffff027224 */ /* 0x000fc800078e0a04 */
[----:B------:R-:W-:Y:S01]  /*0660*/  @!P0 IMAD.MOV.U32 R4, RZ, RZ, R2 ;  /* 0x000000ffff048224 */ /* 0x000fe200078e0002 */
[----:B0-----:R-:W-:-:S10]  /*0670*/  DMUL R10, R12, UR4 ;  /* 0x000000040c0a7c28 */ /* 0x001fd40008000000 */
[----:B------:R-:W0:Y:S02]  /*0680*/  F2F.F32.F64 R10, R10 ;  /* 0x0000000a000a7310 */ /* 0x000e240000301000 */
[----:B0-----:R-:W-:-:S07]  /*0690*/  FSEL R12, -R10, R10, !P1 ;  /* 0x0000000a0a0c7208 */ /* 0x001fce0004800100 */
.L_x_322:
[----:B------:R-:W-:Y:S05]  /*06a0*/  BSYNC.RECONVERGENT B0 ;  /* 0x0000000000007941 */ /* 0x000fea0003800200 */
.L_x_321:
[----:B------:R-:W0:Y:S01]  /*06b0*/  LDCU UR4, c[0x3][0x4] ;  /* 0x00c00080ff0477ac */ /* 0x000e220008000800 */
[----:B------:R-:W-:Y:S02]  /*06c0*/  IMAD.MOV.U32 R5, RZ, RZ, 0x37cbac00 ;  /* 0x37cbac00ff057424 */ /* 0x000fe400078e00ff */
[----:B------:R-:W-:Y:S01]  /*06d0*/  FMUL R14, R12, R12 ;  /* 0x0000000c0c0e7220 */ /* 0x000fe20000400000 */
[----:B------:R-:W-:Y:S01]  /*06e0*/  IMAD.MOV.U32 R9, RZ, RZ, 0x3c0885e4 ;  /* 0x3c0885e4ff097424 */ /* 0x000fe200078e00ff */
[----:B------:R-:W1:Y:S01]  /*06f0*/  LDC R18, c[0x3][0x3c] ;  /* 0x00c00f00ff127b82 */ /* 0x000e620000000800 */
[----:B------:R-:W-:Y:S01]  /*0700*/  BSSY.RECONVERGENT B0, `(.L_x_324) ;  /* 0x0000056000007945 */ /* 0x000fe20003800200 */
[----:B------:R-:W-:Y:S01]  /*0710*/  FFMA R15, R14, R5, -0.0013887860113754868507 ;  /* 0xbab607ed0e0f7423 */ /* 0x000fe20000000005 */
[----:B0-----:R-:W0:Y:S01]  /*0720*/  F2F.F64.F32 R2, UR4 ;  /* 0x0000000400027d10 */ /* 0x001e220008201800 */
[----:B------:R-:W1:Y:S01]  /*0730*/  LDCU UR4, c[0x3][0x74] ;  /* 0x00c00e80ff0477ac */ /* 0x000e620008000800 */
[----:B0-----:R-:W-:Y:S01]  /*0740*/  DMUL R10, R6, R2 ;  /* 0x00000002060a7228 */ /* 0x001fe20000000000 */
[C---:B------:R-:W-:Y:S01]  /*0750*/  LOP3.LUT R2, R4.reuse, 0x1, RZ, 0xc0, !PT ;  /* 0x0000000104027812 */ /* 0x040fe200078ec0ff */
[----:B------:R-:W-:-:S04]  /*0760*/  VIADD R4, R4, 0x1 ;  /* 0x0000000104047836 */ /* 0x000fc80000000000 */
[----:B------:R0:W2:Y:S01]  /*0770*/  F2F.F32.F64 R13, R10 ;  /* 0x0000000a000d7310 */ /* 0x0000a20000301000 */
[----:B------:R-:W-:-:S04]  /*0780*/  ISETP.NE.U32.AND P0, PT, R2, 0x1, PT ;  /* 0x000000010200780c */ /* 0x000fc80003f05070 */
[----:B------:R-:W-:Y:S02]  /*0790*/  FSEL R15, R15, -0.00019574658654164522886, P0 ;  /* 0xb94d41530f0f7808 */ /* 0x000fe40000000000 */
[----:B------:R-:W-:Y:S02]  /*07a0*/  FSEL R17, R9, 0.041666727513074874878, !P0 ;  /* 0x3d2aaabb09117808 */ /* 0x000fe40004000000 */
[----:B------:R-:W-:Y:S01]  /*07b0*/  FSEL R2, R12, 1, !P0 ;  /* 0x3f8000000c027808 */ /* 0x000fe20004000000 */
[----:B0-----:R-:W-:Y:S02]  /*07c0*/  IMAD.MOV.U32 R10, RZ, RZ, 0x3e2aaaa8 ;  /* 0x3e2aaaa8ff0a7424 */ /* 0x001fe400078e00ff */
[----:B------:R-:W-:Y:S01]  /*07d0*/  FFMA R15, R14, R15, R17 ;  /* 0x0000000f0e0f7223 */ /* 0x000fe20000000011 */
[----:B--2---:R-:W-:Y:S02]  /*07e0*/  FMUL R3, R13, 0.63661974668502807617 ;  /* 0x3f22f9830d037820 */ /* 0x004fe40000400000 */
[----:B------:R-:W-:-:S02]  /*07f0*/  FSEL R11, -R10, -0.4999999701976776123, !P0 ;  /* 0xbeffffff0a0b7808 */ /* 0x000fc40004000100 */
[----:B------:R-:W-:Y:S02]  /*0800*/  LOP3.LUT P0, RZ, R4, 0x2, RZ, 0xc0, !PT ;  /* 0x0000000204ff7812 */ /* 0x000fe4000780c0ff */
[----:B------:R-:W-:Y:S01]  /*0810*/  FSETP.GE.AND P1, PT, |R13|, 105615, PT ;  /* 0x47ce47800d00780b */ /* 0x000fe20003f26200 */
[----:B------:R-:W0:Y:S01]  /*0820*/  F2I.NTZ R3, R3 ;  /* 0x0000000300037305 */ /* 0x000e220000203100 */
[C---:B------:R-:W-:Y:S01]  /*0830*/  FFMA R15, R14.reuse, R15, R11 ;  /* 0x0000000f0e0f7223 */ /* 0x040fe2000000000b */
[----:B------:R-:W-:-:S04]  /*0840*/  FFMA R11, R14, R2, RZ ;  /* 0x000000020e0b7223 */ /* 0x000fc800000000ff */
[----:B------:R-:W-:-:S04]  /*0850*/  FFMA R11, R11, R15, R2 ;  /* 0x0000000f0b0b7223 */ /* 0x000fc80000000002 */
[----:B------:R-:W-:-:S04]  /*0860*/  @P0 FADD R11, RZ, -R11 ;  /* 0x8000000bff0b0221 */ /* 0x000fc80000000000 */
[----:B------:R-:W-:Y:S01]  /*0870*/  FFMA R16, R0, R11, RZ ;  /* 0x0000000b00107223 */ /* 0x000fe200000000ff */
[----:B0-----:R-:W-:Y:S01]  /*0880*/  I2FP.F32.S32 R4, R3 ;  /* 0x0000000300047245 */ /* 0x001fe20000201400 */
[----:B-1----:R-:W-:-:S04]  /*0890*/  FMUL R11, R18, UR4 ;  /* 0x00000004120b7c20 */ /* 0x002fc80008400000 */
[----:B------:R-:W-:-:S04]  /*08a0*/  FFMA R15, R4, -1.5707962512969970703, R13 ;  /* 0xbfc90fda040f7823 */ /* 0x000fc8000000000d */
[----:B------:R-:W-:-:S04]  /*08b0*/  FFMA R15, R4, -7.5497894158615963534e-08, R15 ;  /* 0xb3a22168040f7823 */ /* 0x000fc8000000000f */
[----:B------:R-:W-:Y:S01]  /*08c0*/  FFMA R0, R4, -5.3903029534742383927e-15, R15 ;  /* 0xa7c234c504007823 */ /* 0x000fe2000000000f */
[----:B------:R-:W-:Y:S06]  /*08d0*/  @!P1 BRA `(.L_x_325) ;  /* 0x0000000000e09947 */ /* 0x000fec0003800000 */
[----:B------:R-:W-:-:S13]  /*08e0*/  FSETP.NEU.AND P0, PT, |R13|, +INF , PT ;  /* 0x7f8000000d00780b */ /* 0x000fda0003f0d200 */
[----:B------:R-:W-:Y:S05]  /*08f0*/  @!P0 BRA `(.L_x_326) ;  /* 0x0000000000d08947 */ /* 0x000fea0003800000 */
[----:B------:R-:W-:Y:S01]  /*0900*/  IMAD.SHL.U32 R2, R13, 0x100, RZ ;  /* 0x000001000d027824 */ /* 0x000fe200078e00ff */
[----:B------:R-:W0:Y:S01]  /*0910*/  LDCU.64 UR8, c[0x4][URZ] ;  /* 0x01000000ff0877ac */ /* 0x000e220008000a00 */
[----:B------:R-:W-:Y:S02]  /*0920*/  IMAD.MOV.U32 R12, RZ, RZ, RZ ;  /* 0x000000ffff0c7224 */ /* 0x000fe400078e00ff */
[----:B------:R-:W-:Y:S01]  /*0930*/  IMAD.MOV.U32 R0, RZ, RZ, R1 ;  /* 0x000000ffff007224 */ /* 0x000fe200078e0001 */
[----:B------:R-:W-:Y:S01]  /*0940*/  LOP3.LUT R19, R2, 0x80000000, RZ, 0xfc, !PT ;  /* 0x8000000002137812 */ /* 0x000fe200078efcff */
[----:B------:R-:W-:Y:S01]  /*0950*/  UMOV UR5, URZ ;  /* 0x000000ff00057c82 */ /* 0x000fe20008000000 */
[----:B------:R-:W-:-:S05]  /*0960*/  UMOV UR4, URZ ;  /* 0x000000ff00047c82 */ /* 0x000fca0008000000 */
.L_x_327:
        /* <DEDUP_REMOVED lines=37> */
[----:B------:R-:W1:Y:S01]  /*0bc0*/  I2F.F64.S64 R14, R14 ;  /* 0x0000000e000e7312 */ /* 0x000e620000301c00 */
[----:B------:R-:W-:-:S05]  /*0bd0*/  LEA.HI R3, R2, R3, RZ, 0x1 ;  /* 0x0000000302037211 */ /* 0x000fca00078f08ff */
[----:B------:R-:W-:-:S04]  /*0be0*/  IMAD.MOV R0, RZ, RZ, -R3 ;  /* 0x000000ffff007224 */ /* 0x000fc800078e0a03 */
[----:B------:R-:W-:Y:S01]  /*0bf0*/  @!P0 IMAD.MOV.U32 R3, RZ, RZ, R0 ;  /* 0x000000ffff038224 */ /* 0x000fe200078e0000 */
[----:B-1----:R-:W-:-:S10]  /*0c00*/  DMUL R18, R14, UR4 ;  /* 0x000000040e127c28 */ /* 0x002fd40008000000 */
[----:B------:R-:W1:Y:S02]  /*0c10*/  F2F.F32.F64 R18, R18 ;  /* 0x0000001200127310 */ /* 0x000e640000301000 */
[----:B-1----:R-:W-:Y:S01]  /*0c20*/  FSEL R0, -R18, R18, !P1 ;  /* 0x0000001212007208 */ /* 0x002fe20004800100 */
[----:B0-----:R-:W-:Y:S06]  /*0c30*/  BRA `(.L_x_325) ;  /* 0x0000000000087947 */ /* 0x001fec0003800000 */
.L_x_326:
[----:B------:R-:W-:Y:S01]  /*0c40*/  FMUL R0, RZ, R13 ;  /* 0x0000000dff007220 */ /* 0x000fe20000400000 */
[----:B------:R-:W-:-:S07]  /*0c50*/  IMAD.MOV.U32 R3, RZ, RZ, RZ ;  /* 0x000000ffff037224 */ /* 0x000fce00078e00ff */
.L_x_325:
[----:B------:R-:W-:Y:S05]  /*0c60*/  BSYNC.RECONVERGENT B0 ;  /* 0x0000000000007941 */ /* 0x000fea0003800200 */
.L_x_324:
[----:B------:R-:W0:Y:S01]  /*0c70*/  LDCU UR4, c[0x3][0x8] ;  /* 0x00c00100ff0477ac */ /* 0x000e220008000800 */
[----:B------:R-:W-:Y:S01]  /*0c80*/  FMUL R4, R0, R0 ;  /* 0x0000000000047220 */ /* 0x000fe20000400000 */
[C---:B------:R-:W-:Y:S01]  /*0c90*/  LOP3.LUT R2, R3.reuse, 0x1, RZ, 0xc0, !PT ;  /* 0x0000000103027812 */ /* 0x040fe200078ec0ff */
[----:B------:R-:W-:Y:S01]  /*0ca0*/  VIADD R3, R3, 0x1 ;  /* 0x0000000103037836 */ /* 0x000fe20000000000 */
[----:B------:R-:W-:Y:S01]  /*0cb0*/  BSSY.RECONVERGENT B0, `(.L_x_328) ;  /* 0x0000054000007945 */ /* 0x000fe20003800200 */
[----:B------:R-:W-:Y:S01]  /*0cc0*/  FFMA R14, R4, R5, -0.0013887860113754868507 ;  /* 0xbab607ed040e7423 */ /* 0x000fe20000000005 */
[----:B------:R-:W-:-:S04]  /*0cd0*/  ISETP.NE.U32.AND P0, PT, R2, 0x1, PT ;  /* 0x000000010200780c */ /* 0x000fc80003f05070 */
[----:B------:R-:W-:Y:S02]  /*0ce0*/  FSEL R15, R14, -0.00019574658654164522886, P0 ;  /* 0xb94d41530e0f7808 */ /* 0x000fe40000000000 */
[----:B------:R-:W-:Y:S01]  /*0cf0*/  FSEL R17, R9, 0.041666727513074874878, !P0 ;  /* 0x3d2aaabb09117808 */ /* 0x000fe20004000000 */
[----:B------:R-:W1:Y:S01]  /*0d00*/  LDC R14, c[0x3][0x40] ;  /* 0x00c01000ff0e7b82 */ /* 0x000e620000000800 */
[----:B------:R-:W-:-:S03]  /*0d10*/  FSEL R0, R0, 1, !P0 ;  /* 0x3f80000000007808 */ /* 0x000fc60004000000 */
[----:B------:R-:W-:Y:S01]  /*0d20*/  FFMA R15, R4, R15, R17 ;  /* 0x0000000f040f7223 */ /* 0x000fe20000000011 */
[----:B0-----:R-:W0:Y:S01]  /*0d30*/  F2F.F64.F32 R12, UR4 ;  /* 0x00000004000c7d10 */ /* 0x001e220008201800 */
[----:B------:R-:W-:Y:S01]  /*0d40*/  FSEL R17, -R10, -0.4999999701976776123, !P0 ;  /* 0xbeffffff0a117808 */ /* 0x000fe20004000100 */
[----:B------:R-:W1:Y:S01]  /*0d50*/  LDCU UR4, c[0x3][0x78] ;  /* 0x00c00f00ff0477ac */ /* 0x000e620008000800 */
[----:B------:R-:W-:Y:S01]  /*0d60*/  LOP3.LUT P0, RZ, R3, 0x2, RZ, 0xc0, !PT ;  /* 0x0000000203ff7812 */ /* 0x000fe2000780c0ff */
[C---:B------:R-:W-:Y:S02]  /*0d70*/  FFMA R3, R4.reuse, R0, RZ ;  /* 0x0000000004037223 */ /* 0x040fe400000000ff */
[----:B------:R-:W-:-:S04]  /*0d80*/  FFMA R15, R4, R15, R17 ;  /* 0x0000000f040f7223 */ /* 0x000fc80000000011 */
[----:B------:R-:W-:Y:S01]  /*0d90*/  FFMA R0, R3, R15, R0 ;  /* 0x0000000f03007223 */ /* 0x000fe20000000000 */
[----:B0-----:R-:W-:-:S05]  /*0da0*/  DMUL R12, R6, R12 ;  /* 0x0000000c060c7228 */ /* 0x001fca0000000000 */
[----:B------:R-:W-:-:S04]  /*0db0*/  @P0 FADD R0, RZ, -R0 ;  /* 0x80000000ff000221 */ /* 0x000fc80000000000 */
[----:B------:R-:W-:Y:S01]  /*0dc0*/  FFMA R16, R11, R0, R16 ;  /* 0x000000000b107223 */ /* 0x000fe20000000010 */
[----:B-1----:R-:W-:Y:S01]  /*0dd0*/  FMUL R11, R14, UR4 ;  /* 0x000000040e0b7c20 */ /* 0x002fe20008400000 */
        /* <DEDUP_REMOVED lines=18> */
.L_x_331:
        /* <DEDUP_REMOVED lines=45> */
.L_x_330:
[----:B------:R-:W-:Y:S01]  /*11d0*/  FMUL R0, RZ, R13 ;  /* 0x0000000dff007220 */ /* 0x000fe20000400000 */
[----:B------:R-:W-:-:S07]  /*11e0*/  IMAD.MOV.U32 R2, RZ, RZ, RZ ;  /* 0x000000ffff027224 */ /* 0x000fce00078e00ff */
.L_x_329:
[----:B------:R-:W-:Y:S05]  /*11f0*/  BSYNC.RECONVERGENT B0 ;  /* 0x0000000000007941 */ /* 0x000fea0003800200 */
.L_x_328:
        /* <DEDUP_REMOVED lines=15> */
[----:B------:R-:W-:-:S03]  /*12f0*/  LOP3.LUT P0, RZ, R2, 0x2, RZ, 0xc0, !PT ;  /* 0x0000000202ff7812 */ /* 0x000fc6000780c0ff */
[C---:B------:R-:W-:Y:S01]  /*1300*/  FFMA R17, R4.reuse, R15, R17 ;  /* 0x0000000f04117223 */ /* 0x040fe20000000011 */
[----:B------:R-:W-:-:S04]  /*1310*/  FFMA R15, R4, R0, RZ ;  /* 0x00000000040f7223 */ /* 0x000fc800000000ff */
[----:B------:R-:W-:Y:S01]  /*1320*/  FFMA R0, R15, R17, R0 ;  /* 0x000000110f007223 */ /* 0x000fe20000000000 */
[----:B0-----:R-:W-:-:S04]  /*1330*/  DMUL R12, R6, R12 ;  /* 0x0000000c060c7228 */ /* 0x001fc80000000000 */
        /* <DEDUP_REMOVED lines=21> */
.L_x_335:
        /* <DEDUP_REMOVED lines=45> */
.L_x_334:
[----:B------:R-:W-:Y:S01]  /*1760*/  FMUL R0, RZ, R13 ;  /* 0x0000000dff007220 */ /* 0x000fe20000400000 */
[----:B------:R-:W-:-:S07]  /*1770*/  IMAD.MOV.U32 R3, RZ, RZ, RZ ;  /* 0x000000ffff037224 */ /* 0x000fce00078e00ff */
.L_x_333:
[----:B------:R-:W-:Y:S05]  /*1780*/  BSYNC.RECONVERGENT B0 ;  /* 0x0000000000007941 */ /* 0x000fea0003800200 */
.L_x_332:
        /* <DEDUP_REMOVED lines=41> */
.L_x_339:
        /* <DEDUP_REMOVED lines=45> */
.L_x_338:
[----:B------:R-:W-:Y:S01]  /*1cf0*/  FMUL R0, RZ, R13 ;  /* 0x0000000dff007220 */ /* 0x000fe20000400000 */
[----:B------:R-:W-:-:S07]  /*1d00*/  IMAD.MOV.U32 R2, RZ, RZ, RZ ;  /* 0x000000ffff027224 */ /* 0x000fce00078e00ff */
.L_x_337:
[----:B------:R-:W-:Y:S05]  /*1d10*/  BSYNC.RECONVERGENT B0 ;  /* 0x0000000000007941 */ /* 0x000fea0003800200 */
.L_x_336:
        /* <DEDUP_REMOVED lines=41> */
.L_x_343:
        /* <DEDUP_REMOVED lines=45> */
.L_x_342:
[----:B------:R-:W-:Y:S01]  /*2280*/  FMUL R0, RZ, R13 ;  /* 0x0000000dff007220 */ /* 0x000fe20000400000 */
[----:B------:R-:W-:-:S07]  /*2290*/  IMAD.MOV.U32 R3, RZ, RZ, RZ ;  /* 0x000000ffff037224 */ /* 0x000fce00078e00ff */
.L_x_341:
[----:B------:R-:W-:Y:S05]  /*22a0*/  BSYNC.RECONVERGENT B0 ;  /* 0x0000000000007941 */ /* 0x000fea0003800200 */
.L_x_340:
        /* <DEDUP_REMOVED lines=41> */
.L_x_347:
        /* <DEDUP_REMOVED lines=45> */
.L_x_346:
[----:B------:R-:W-:Y:S01]  /*2810*/  FMUL R0, RZ, R13 ;  /* 0x0000000dff007220 */ /* 0x000fe20000400000 */
[----:B------:R-:W-:-:S07]  /*2820*/  IMAD.MOV.U32 R2, RZ, RZ, RZ ;  /* 0x000000ffff027224 */ /* 0x000fce00078e00ff */
.L_x_345:
[----:B------:R-:W-:Y:S05]  /*2830*/  BSYNC.RECONVERGENT B0 ;  /* 0x0000000000007941 */ /* 0x000fea0003800200 */
.L_x_344:
        /* <DEDUP_REMOVED lines=41> */
.L_x_351:
        /* <DEDUP_REMOVED lines=45> */
.L_x_350:
[----:B------:R-:W-:Y:S01]  /*2da0*/  FMUL R0, RZ, R13 ;  /* 0x0000000dff007220 */ /* 0x000fe20000400000 */
[----:B------:R-:W-:-:S07]  /*2db0*/  IMAD.MOV.U32 R3, RZ, RZ, RZ ;  /* 0x000000ffff037224 */ /* 0x000fce00078e00ff */
.L_x_349:
[----:B------:R-:W-:Y:S05]  /*2dc0*/  BSYNC.RECONVERGENT B0 ;  /* 0x0000000000007941 */ /* 0x000fea0003800200 */
.L_x_348:
        /* <DEDUP_REMOVED lines=41> */
.L_x_355:
        /* <DEDUP_REMOVED lines=45> */
.L_x_354:
[----:B------:R-:W-:Y:S01]  /*3330*/  FMUL R0, RZ, R13 ;  /* 0x0000000dff007220 */ /* 0x000fe20000400000 */
[----:B------:R-:W-:-:S07]  /*3340*/  IMAD.MOV.U32 R2, RZ, RZ, RZ ;  /* 0x000000ffff027224 */ /* 0x000fce00078e00ff */
.L_x_353:
[----:B------:R-:W-:Y:S05]  /*3350*/  BSYNC.RECONVERGENT B0 ;  /* 0x0000000000007941 */ /* 0x000fea0003800200 */
.L_x_352:
        /* <DEDUP_REMOVED lines=41> */
.L_x_359:
        /* <DEDUP_REMOVED lines=45> */
.L_x_358:
[----:B------:R-:W-:Y:S01]  /*38c0*/  FMUL R0, RZ, R13 ;  /* 0x0000000dff007220 */ /* 0x000fe20000400000 */
[----:B------:R-:W-:-:S07]  /*38d0*/  IMAD.MOV.U32 R3, RZ, RZ, RZ ;  /* 0x000000ffff037224 */ /* 0x000fce00078e00ff */
.L_x_357:
[----:B------:R-:W-:Y:S05]  /*38e0*/  BSYNC.RECONVERGENT B0 ;  /* 0x0000000000007941 */ /* 0x000fea0003800200 */
.L_x_356:
        /* <DEDUP_REMOVED lines=41> */
.L_x_363:
        /* <DEDUP_REMOVED lines=45> */
.L_x_362:
[----:B------:R-:W-:Y:S01]  /*3e50*/  FMUL R0, RZ, R13 ;  /* 0x0000000dff007220 */ /* 0x000fe20000400000 */
[----:B------:R-:W-:-:S07]  /*3e60*/  IMAD.MOV.U32 R2, RZ, RZ, RZ ;  /* 0x000000ffff027224 */ /* 0x000fce00078e00ff */
.L_x_361:
[----:B------:R-:W-:Y:S05]  /*3e70*/  BSYNC.RECONVERGENT B0 ;  /* 0x0000000000007941 */ /* 0x000fea0003800200 */
.L_x_360:
        /* <DEDUP_REMOVED lines=41> */
.L_x_367:
        /* <DEDUP_REMOVED lines=45> */
.L_x_366:
[----:B------:R-:W-:Y:S01]  /*43e0*/  FMUL R0, RZ, R13 ;  /* 0x0000000dff007220 */ /* 0x000fe20000400000 */
[----:B------:R-:W-:-:S07]  /*43f0*/  IMAD.MOV.U32 R3, RZ, RZ, RZ ;  /* 0x000000ffff037224 */ /* 0x000fce00078e00ff */
.L_x_365:
[----:B------:R-:W-:Y:S05]  /*4400*/  BSYNC.RECONVERGENT B0 ;  /* 0x0000000000007941 */ /* 0x000fea0003800200 */
.L_x_364:
        /* <DEDUP_REMOVED lines=41> */
.L_x_371:
        /* <DEDUP_REMOVED lines=45> */
.L_x_370:
[----:B------:R-:W-:Y:S01]  /*4970*/  FMUL R0, RZ, R13 ;  /* 0x0000000dff007220 */ /* 0x000fe20000400000 */
[----:B------:R-:W-:-:S07]  /*4980*/  IMAD.MOV.U32 R2, RZ, RZ, RZ ;  /* 0x000000ffff027224 */ /* 0x000fce00078e00ff */
.L_x_369:
[----:B------:R-:W-:Y:S05]  /*4990*/  BSYNC.RECONVERGENT B0 ;  /* 0x0000000000007941 */ /* 0x000fea0003800200 */
.L_x_368:
[----:B------:R-:W0:Y:S01]  /*49a0*/  LDCU UR4, c[0x3][0x34] ;  /* 0x00c00680ff0477ac */ /* 0x000e220008000800 */
[----:B------:R-:W-:Y:S01]  /*49b0*/  FMUL R4, R0, R0 ;  /* 0x0000000000047220 */ /* 0x000fe20000400000 */
[C---:B------:R-:W-:Y:S01]  /*49c0*/  LOP3.LUT R3, R2.reuse, 0x1, RZ, 0xc0, !PT ;  /* 0x0000000102037812 */ /* 0x040fe200078ec0ff */
[----:B------:R-:W-:Y:S01]  /*49d0*/  VIADD R2, R2, 0x1 ;  /* 0x0000000102027836 */ /* 0x000fe20000000000 */
[----:B------:R-:W-:Y:S02]  /*49e0*/  BSSY.RECONVERGENT B0, `(.L_x_372) ;  /* 0x0000054000007945 */ /* 0x000fe40003800200 */
[----:B------:R-:W-:-:S04]  /*49f0*/  ISETP.NE.U32.AND P0, PT, R3, 0x1, PT ;  /* 0x000000010300780c */ /* 0x000fc80003f05070 */
[----:B------:R-:W-:Y:S02]  /*4a00*/  FSEL R17, R9, 0.041666727513074874878, !P0 ;  /* 0x3d2aaabb09117808 */ /* 0x000fe40004000000 */
[----:B------:R-:W-:Y:S01]  /*4a10*/  FSEL R0, R0, 1, !P0 ;  /* 0x3f80000000007808 */ /* 0x000fe20004000000 */
[----:B0-----:R-:W0:Y:S01]  /*4a20*/  F2F.F64.F32 R12, UR4 ;  /* 0x00000004000c7d10 */ /* 0x001e220008201800 */
[----:B------:R-:W1:Y:S01]  /*4a30*/  LDCU UR4, c[0x3][0xa4] ;  /* 0x00c01480ff0477ac */ /* 0x000e620008000800 */
[----:B0-----:R-:W-:Y:S01]  /*4a40*/  DMUL R12, R6, R12 ;  /* 0x0000000c060c7228 */ /* 0x001fe20000000000 */
[----:B------:R-:W-:-:S05]  /*4a50*/  FFMA R6, R4, R5, -0.0013887860113754868507 ;  /* 0xbab607ed04067423 */ /* 0x000fca0000000005 */
[----:B------:R0:W2:Y:S01]  /*4a60*/  F2F.F32.F64 R7, R12 ;  /* 0x0000000c00077310 */ /* 0x0000a20000301000 */
[----:B------:R-:W-:Y:S02]  /*4a70*/  FSEL R15, R6, -0.00019574658654164522886, P0 ;  /* 0xb94d4153060f7808 */ /* 0x000fe40000000000 */
[----:B------:R-:W1:Y:S03]  /*4a80*/  LDC R6, c[0x3][0x6c] ;  /* 0x00c01b00ff067b82 */ /* 0x000e660000000800 */
[----:B------:R-:W-:Y:S01]  /*4a90*/  FFMA R15, R4, R15, R17 ;  /* 0x0000000f040f7223 */ /* 0x000fe20000000011 */
[----:B0-----:R-:W-:Y:S02]  /*4aa0*/  FSEL R13, -R10, -0.4999999701976776123, !P0 ;  /* 0xbeffffff0a0d7808 */ /* 0x001fe40004000100 */
[----:B------:R-:W-:Y:S01]  /*4ab0*/  LOP3.LUT P0, RZ, R2, 0x2, RZ, 0xc0, !PT ;  /* 0x0000000202ff7812 */ /* 0x000fe2000780c0ff */
[C---:B--2---:R-:W-:Y:S01]  /*4ac0*/  FMUL R14, R7.reuse, 0.63661974668502807617 ;  /* 0x3f22f983070e7820 */ /* 0x044fe20000400000 */
[----:B------:R-:W-:Y:S01]  /*4ad0*/  FSETP.GE.AND P1, PT, |R7|, 105615, PT ;  /* 0x47ce47800700780b */ /* 0x000fe20003f26200 */
[C---:B------:R-:W-:Y:S01]  /*4ae0*/  FFMA R15, R4.reuse, R15, R13 ;  /* 0x0000000f040f7223 */ /* 0x040fe2000000000d */
[----:B------:R-:W-:Y:S01]  /*4af0*/  FFMA R13, R4, R0, RZ ;  /* 0x00000000040d7223 */ /* 0x000fe200000000ff */
[----:B------:R1:W0:Y:S03]  /*4b00*/  F2I.NTZ R3, R14 ;  /* 0x0000000e00037305 */ /* 0x0002260000203100 */
[----:B------:R-:W-:-:S05]  /*4b10*/  FFMA R0, R13, R15, R0 ;  /* 0x0000000f0d007223 */ /* 0x000fca0000000000 */
[----:B------:R-:W-:Y:S01]  /*4b20*/  @P0 FADD R0, RZ, -R0 ;  /* 0x80000000ff000221 */ /* 0x000fe20000000000 */
[----:B-1----:R-:W-:-:S03]  /*4b30*/  FMUL R14, R6, UR4 ;  /* 0x00000004060e7c20 */ /* 0x002fc60008400000 */
[----:B------:R-:W-:Y:S01]  /*4b40*/  FFMA R11, R11, R0, R16 ;  /* 0x000000000b0b7223 */ /* 0x000fe20000000010 */
        /* <DEDUP_REMOVED lines=14> */
.L_x_375:
        /* <DEDUP_REMOVED lines=45> */
.L_x_374:
[----:B------:R-:W-:Y:S01]  /*4f00*/  FMUL R0, RZ, R7 ;  /* 0x00000007ff007220 */ /* 0x000fe20000400000 */
[----:B------:R-:W-:-:S07]  /*4f10*/  IMAD.MOV.U32 R3, RZ, RZ, RZ ;  /* 0x000000ffff037224 */ /* 0x000fce00078e00ff */
.L_x_373:
[----:B------:R-:W-:Y:S05]  /*4f20*/  BSYNC.RECONVERGENT B0 ;  /* 0x0000000000007941 */ /* 0x000fea0003800200 */
.L_x_372:
[----:B------:R-:W0:Y:S01]  /*4f30*/  LDC R7, c[0x0][0x398] ;  /* 0x0000e600ff077b82 */ /* 0x000e220000000800 */
[----:B------:R-:W-:Y:S01]  /*4f40*/  FMUL R2, R0, R0 ;  /* 0x0000000000027220 */ /* 0x000fe20000400000 */
[C---:B------:R-:W-:Y:S01]  /*4f50*/  LOP3.LUT R4, R3.reuse, 0x1, RZ, 0xc0, !PT ;  /* 0x0000000103047812 */ /* 0x040fe200078ec0ff */
[----:B------:R-:W-:Y:S01]  /*4f60*/  VIADD R3, R3, 0x1 ;  /* 0x0000000103037836 */ /* 0x000fe20000000000 */
[----:B------:R-:W-:Y:S01]  /*4f70*/  BSSY.RECONVERGENT B0, `(.L_x_376) ;  /* 0x000001c000007945 */ /* 0x000fe20003800200 */
[----:B------:R-:W-:Y:S01]  /*4f80*/  FFMA R5, R2, R5, -0.0013887860113754868507 ;  /* 0xbab607ed02057423 */ /* 0x000fe20000000005 */
[----:B------:R-:W-:Y:S02]  /*4f90*/  ISETP.NE.U32.AND P0, PT, R4, 0x1, PT ;  /* 0x000000010400780c */ /* 0x000fe40003f05070 */
[----:B------:R-:W-:Y:S02]  /*4fa0*/  LOP3.LUT P1, RZ, R3, 0x2, RZ, 0xc0, !PT ;  /* 0x0000000203ff7812 */ /* 0x000fe4000782c0ff */
[----:B------:R-:W-:-:S02]  /*4fb0*/  FSEL R9, R9, 0.041666727513074874878, !P0 ;  /* 0x3d2aaabb09097808 */ /* 0x000fc40004000000 */
[----:B------:R-:W-:Y:S02]  /*4fc0*/  FSEL R5, R5, -0.00019574658654164522886, P0 ;  /* 0xb94d415305057808 */ /* 0x000fe40000000000 */
[----:B------:R-:W-:Y:S02]  /*4fd0*/  FSEL R3, -R10, -0.4999999701976776123, !P0 ;  /* 0xbeffffff0a037808 */ /* 0x000fe40004000100 */
[----:B------:R-:W-:Y:S01]  /*4fe0*/  FSEL R0, R0, 1, !P0 ;  /* 0x3f80000000007808 */ /* 0x000fe20004000000 */
[----:B------:R-:W-:-:S04]  /*4ff0*/  FFMA R5, R2, R5, R9 ;  /* 0x0000000502057223 */ /* 0x000fc80000000009 */
[C---:B------:R-:W-:Y:S01]  /*5000*/  FFMA R5, R2.reuse, R5, R3 ;  /* 0x0000000502057223 */ /* 0x040fe20000000003 */
[----:B------:R-:W-:Y:S01]  /*5010*/  FFMA R3, R2, R0, RZ ;  /* 0x0000000002037223 */ /* 0x000fe200000000ff */
[----:B0-----:R-:W0:Y:S03]  /*5020*/  MUFU.RCP R4, R7 ;  /* 0x0000000700047308 */ /* 0x001e260000001000 */
[----:B------:R-:W-:-:S04]  /*5030*/  FFMA R0, R3, R5, R0 ;  /* 0x0000000503007223 */ /* 0x000fc80000000000 */
[----:B------:R-:W-:-:S04]  /*5040*/  @P1 FADD R0, RZ, -R0 ;  /* 0x80000000ff001221 */ /* 0x000fc80000000000 */
[----:B------:R-:W-:-:S04]  /*5050*/  FFMA R0, R14, R0, R11 ;  /* 0x000000000e007223 */ /* 0x000fc8000000000b */
[----:B------:R-:W-:Y:S01]  /*5060*/  FMUL R0, R0, 8 ;  /* 0x4100000000007820 */ /* 0x000fe20000400000 */
[----:B0-----:R-:W-:-:S03]  /*5070*/  FFMA R3, R4, -R7, 1 ;  /* 0x3f80000004037423 */ /* 0x001fc60000000807 */
[----:B------:R-:W0:Y:S01]  /*5080*/  FCHK P0, R0, R7 ;  /* 0x0000000700007302 */ /* 0x000e220000000000 */
[----:B------:R-:W-:-:S04]  /*5090*/  FFMA R3, R4, R3, R4 ;  /* 0x0000000304037223 */ /* 0x000fc80000000004 */
[----:B------:R-:W-:-:S04]  /*50a0*/  FFMA R2, R0, R3, RZ ;  /* 0x0000000300027223 */ /* 0x000fc800000000ff */
[----:B------:R-:W-:-:S04]  /*50b0*/  FFMA R4, R2, -R7, R0 ;  /* 0x8000000702047223 */ /* 0x000fc80000000000 */
[----:B------:R-:W-:Y:S01]  /*50c0*/  FFMA R5, R3, R4, R2 ;  /* 0x0000000403057223 */ /* 0x000fe20000000002 */
[----:B0-----:R-:W-:Y:S06]  /*50d0*/  @!P0 BRA `(.L_x_377) ;  /* 0x0000000000148947 */ /* 0x001fec0003800000 */
[----:B------:R-:W0:Y:S01]  /*50e0*/  LDCU UR4, c[0x0][0x398] ;  /* 0x00007300ff0477ac */ /* 0x000e220008000800 */
[----:B------:R-:W-:Y:S01]  /*50f0*/  MOV R2, 0x5120 ;  /* 0x0000512000027802 */ /* 0x000fe20000000f00 */
[----:B0-----:R-:W-:-:S07]  /*5100*/  IMAD.U32 R3, RZ, RZ, UR4 ;  /* 0x00000004ff037e24 */ /* 0x001fce000f8e00ff */
[----:B------:R-:W-:Y:S05]  /*5110*/  CALL.REL.NOINC `($__internal_13_$__cuda_sm3x_div_rn_noftz_f32_slowpath) ;  /* 0x00000000001c7944 */ /* 0x000fea0003c00000 */
[----:B------:R-:W-:-:S07]  /*5120*/  IMAD.MOV.U32 R5, RZ, RZ, R0 ;  /* 0x000000ffff057224 */ /* 0x000fce00078e0000 */
.L_x_377:
[----:B------:R-:W-:Y:S05]  /*5130*/  BSYNC.RECONVERGENT B0 ;  /* 0x0000000000007941 */ /* 0x000fea0003800200 */
.L_x_376:
[----:B------:R-:W0:Y:S02]  /*5140*/  LDCU.64 UR4, c[0x0][0x380] ;  /* 0x00007000ff0477ac */ /* 0x000e240008000a00 */
[----:B0-----:R-:W-:-:S04]  /*5150*/  LEA R2, P0, R8, UR4, 0x2 ;  /* 0x0000000408027c11 */ /* 0x001fc8000f8010ff */
[----:B------:R-:W-:-:S05]  /*5160*/  LEA.HI.X R3, R8, UR5, RZ, 0x2, P0 ;  /* 0x0000000508037c11 */ /* 0x000fca00080f14ff */
[----:B------:R-:W-:Y:S01]  /*5170*/  STG.E desc[UR6][R2.64], R5 ;  /* 0x0000000502007986 */ /* 0x000fe2000c101906 */
[----:B------:R-:W-:Y:S05]  /*5180*/  EXIT ;  /* 0x000000000000794d */ /* 0x000fea0003800000 */
        .weak           $__internal_13_$__cuda_sm3x_div_rn_noftz_f32_slowpath
        .type           $__internal_13_$__cuda_sm3x_div_rn_noftz_f32_slowpath,@function
        .size           $__internal_13_$__cuda_sm3x_div_rn_noftz_f32_slowpath,(.L_x_403 - $__internal_13_$__cuda_sm3x_div_rn_noftz_f32_slowpath)
$__internal_13_$__cuda_sm3x_div_rn_noftz_f32_slowpath:
        /* <DEDUP_REMOVED lines=34> */
.L_x_379:
[----:B------:R-:W-:Y:S01]  /*53b0*/  LEA R6, R12, 0xc0800000, 0x17 ;  /* 0xc08000000c067811 */ /* 0x000fe200078eb8ff */
[----:B------:R-:W-:Y:S04]  /*53c0*/  BSSY.RECONVERGENT B2, `(.L_x_384) ;  /* 0x0000036000027945 */ /* 0x000fe80003800200 */
[----:B------:R-:W-:Y:S02]  /*53d0*/  IMAD.IADD R6, R3, 0x1, -R6 ;  /* 0x0000000103067824 */ /* 0x000fe400078e0a06 */
[----:B------:R-:W-:Y:S02]  /*53e0*/  VIADD R3, R9, 0xffffff81 ;  /* 0xffffff8109037836 */ /* 0x000fe40000000000 */
[----:B------:R-:W0:Y:S01]  /*53f0*/  MUFU.RCP R5, R6 ;  /* 0x0000000600057308 */ /* 0x000e220000001000 */
[----:B------:R-:W-:Y:S01]  /*5400*/  FADD.FTZ R7, -R6, -RZ ;  /* 0x800000ff06077221 */ /* 0x000fe20000010100 */
[----:B------:R-:W-:-:S03]  /*5410*/  IMAD R0, R3, -0x800000, R0 ;  /* 0xff80000003007824 */ /* 0x000fc600078e0200 */
        /* <DEDUP_REMOVED lines=44> */
.L_x_386:
[----:B------:R-:W-:-:S04]  /*56e0*/  LOP3.LUT R0, R0, 0x80000000, RZ, 0xc0, !PT ;  /* 0x8000000000007812 */ /* 0x000fc800078ec0ff */
[----:B------:R-:W-:Y:S01]  /*56f0*/  LOP3.LUT R0, R0, 0x7f800000, RZ, 0xfc, !PT ;  /* 0x7f80000000007812 */ /* 0x000fe200078efcff */
[----:B------:R-:W-:Y:S06]  /*5700*/  BRA `(.L_x_387) ;  /* 0x0000000000047947 */ /* 0x000fec0003800000 */
.L_x_385:
[----:B------:R-:W-:-:S07]  /*5710*/  IMAD R0, R5, 0x800000, R0 ;  /* 0x0080000005007824 */ /* 0x000fce00078e0200 */
.L_x_387:
[----:B------:R-:W-:Y:S05]  /*5720*/  BSYNC.RECONVERGENT B2 ;  /* 0x0000000000027941 */ /* 0x000fea0003800200 */
.L_x_384:
[----:B------:R-:W-:Y:S05]  /*5730*/  BRA `(.L_x_388) ;  /* 0x0000000000207947 */ /* 0x000fea0003800000 */
.L_x_383:
[----:B------:R-:W-:-:S04]  /*5740*/  LOP3.LUT R0, R3, 0x80000000, R0, 0x48, !PT ;  /* 0x8000000003007812 */ /* 0x000fc800078e4800 */
[----:B------:R-:W-:Y:S01]  /*5750*/  LOP3.LUT R0, R0, 0x7f800000, RZ, 0xfc, !PT ;  /* 0x7f80000000007812 */ /* 0x000fe200078efcff */
[----:B------:R-:W-:Y:S06]  /*5760*/  BRA `(.L_x_388) ;  /* 0x0000000000147947 */ /* 0x000fec0003800000 */
.L_x_382:
[----:B------:R-:W-:Y:S01]  /*5770*/  LOP3.LUT R0, R3, 0x80000000, R0, 0x48, !PT ;  /* 0x8000000003007812 */ /* 0x000fe200078e4800 */
[----:B------:R-:W-:Y:S06]  /*5780*/  BRA `(.L_x_388) ;  /* 0x00000000000c7947 */ /* 0x000fec0003800000 */
.L_x_381:
[----:B------:R-:W0:Y:S01]  /*5790*/  MUFU.RSQ R0, -QNAN ;  /* 0xffc0000000007908 */ /* 0x000e220000001400 */
[----:B------:R-:W-:Y:S05]  /*57a0*/  BRA `(.L_x_388) ;  /* 0x0000000000047947 */ /* 0x000fea0003800000 */
.L_x_380:
[----:B------:R-:W-:-:S07]  /*57b0*/  FADD.FTZ R0, R0, R3 ;  /* 0x0000000300007221 */ /* 0x000fce0000010000 */
.L_x_388:
[----:B------:R-:W-:Y:S05]  /*57c0*/  BSYNC.RECONVERGENT B1 ;  /* 0x0000000000017941 */ /* 0x000fea0003800200 */
.L_x_378:
[----:B------:R-:W-:-:S04]  /*57d0*/  IMAD.MOV.U32 R3, RZ, RZ, 0x0 ;  /* 0x00000000ff037424 */ /* 0x000fc800078e00ff */
[----:B0-----:R-:W-:Y:S05]  /*57e0*/  RET.REL.NODEC R2 `(_Z14convolveKernelPfmmf) ;  /* 0xffffffa802047950 */ /* 0x001fea0003c3ffff */
.L_x_389:
        /* <DEDUP_REMOVED lines=9> */
.L_x_403:


//--------------------- .nv.global.init           --------------------------
	.section	.nv.global.init,"aw",@progbits
	.align	4
.nv.global.init:
	.type		__cudart_i2opi_f,@object
	.size		__cudart_i2opi_f,(.L_3 - __cudart_i2opi_f)
__cudart_i2opi_f:
        /*0000*/ 	.byte	0x41, 0x90, 0x43, 0x3c, 0x99, 0x95, 0x62, 0xdb, 0xc0, 0xdd, 0x34, 0xf5, 0xd1, 0x57, 0x27, 0xfc
        /*0010*/ 	.byte	0x29, 0x15, 0x44, 0x4e, 0x6e, 0x83, 0xf9, 0xa2
.L_3:


//--------------------- .nv.shared._Z5tlisiPfS_S_mmmS_ --------------------------
	.section	.nv.shared._Z5tlisiPfS_S_mmmS_,"aw",@nobits
	.sectionflags	@""
	.align	16
	.zero		1024


//--------------------- .nv.shared.reserved.0     --------------------------
	.section	.nv.shared.reserved.0,"aw",@nobits
	.weak		__nv_reservedSMEM_offset_0_alias
	.size		__nv_reservedSMEM_offset_0_alias, 0, 64
	.other		__nv_reservedSMEM_offset_0_alias,@"STO_CUDA_RESERVED_SHARED STV_DEFAULT"
__nv_reservedSMEM_offset_0_alias:
	.zero		0
	.zero		64


//--------------------- .nv.shared._Z9max_smallPfS_mi --------------------------
	.section	.nv.shared._Z9max_smallPfS_mi,"aw",@nobits
	.sectionflags	@""
	.align	16
	.zero		1024


//--------------------- .nv.shared._Z9max_largePfS_mmm --------------------------
	.section	.nv.shared._Z9max_largePfS_mmm,"aw",@nobits
	.sectionflags	@""
	.align	16
	.zero		1024


//--------------------- .nv.shared._Z11subtractionPfS_S_m --------------------------
	.section	.nv.shared._Z11subtractionPfS_S_m,"aw",@nobits
	.sectionflags	@""
	.align	16
	.zero		1024


//--------------------- .nv.shared._Z17setNonPositiveToCPfmf --------------------------
	.section	.nv.shared._Z17setNonPositiveToCPfmf,"aw",@nobits
	.sectionflags	@""
	.align	16
	.zero		1024


//--------------------- .nv.shared._Z11finalinterpPfS_S_m --------------------------
	.section	.nv.shared._Z11finalinterpPfS_S_m,"aw",@nobits
	.sectionflags	@""
	.align	16
	.zero		1024


//--------------------- .nv.shared._Z3p2pPfS_fm   --------------------------
	.section	.nv.shared._Z3p2pPfS_fm,"aw",@nobits
	.sectionflags	@""
	.align	16
	.zero		1024


//--------------------- .nv.shared._Z12coordschangePfS_m --------------------------
	.section	.nv.shared._Z12coordschangePfS_m,"aw",@nobits
	.sectionflags	@""
	.align	16
	.zero		1024


//--------------------- .nv.shared._Z7scalingPfS_mf --------------------------
	.section	.nv.shared._Z7scalingPfS_mf,"aw",@nobits
	.sectionflags	@""
	.align	16
	.zero		1024


//--------------------- .nv.shared._Z12accumulationPfP6float2mm --------------------------
	.section	.nv.shared._Z12accumulationPfP6float2mm,"aw",@nobits
	.sectionflags	@""
	.align	16
	.zero		1024


//--------------------- .nv.shared._Z9ifftShiftP6float2S0_mm --------------------------
	.section	.nv.shared._Z9ifftShiftP6float2S0_mm,"aw",@nobits
	.sectionflags	@""
	.align	16
	.zero		1024


//--------------------- .nv.shared._Z16combineToComplexPfS_P6float2m --------------------------
	.section	.nv.shared._Z16combineToComplexPfS_P6float2m,"aw",@nobits
	.sectionflags	@""
	.align	16
	.zero		1024


//--------------------- .nv.shared._Z8griddingPfS_S_S_S_ffmm --------------------------
	.section	.nv.shared._Z8griddingPfS_S_S_S_ffmm,"aw",@nobits
	.sectionflags	@""
	.align	16
	.zero		1024


//--------------------- .nv.shared._Z18computeVisWeightedPfS_mS_ --------------------------
	.section	.nv.shared._Z18computeVisWeightedPfS_mS_,"aw",@nobits
	.sectionflags	@""
	.align	16
	.zero		1024


//--------------------- .nv.shared._Z14convolveKernelPfmmf --------------------------
	.section	.nv.shared._Z14convolveKernelPfmmf,"aw",@nobits
	.sectionflags	@""
	.align	16
	.zero		1024


//--------------------- .nv.constant0._Z5tlisiPfS_S_mmmS_ --------------------------
	.section	.nv.constant0._Z5tlisiPfS_S_mmmS_,"a",@progbits
	.sectionflags	@""
	.align	4
.nv.constant0._Z5tlisiPfS_S_mmmS_:
	.zero		952


//--------------------- .nv.constant0._Z9max_smallPfS_mi --------------------------
	.section	.nv.constant0._Z9max_smallPfS_mi,"a",@progbits
	.sectionflags	@""
	.align	4
.nv.constant0._Z9max_smallPfS_mi:
	.zero		924


//--------------------- .nv.constant0._Z9max_largePfS_mmm --------------------------
	.section	.nv.constant0._Z9max_largePfS_mmm,"a",@progbits
	.sectionflags	@""
	.align	4
.nv.constant0._Z9max_largePfS_mmm:
	.zero		936


//--------------------- .nv.constant0._Z11subtractionPfS_S_m --------------------------
	.section	.nv.constant0._Z11subtractionPfS_S_m,"a",@progbits
	.sectionflags	@""
	.align	4
.nv.constant0._Z11subtractionPfS_S_m:
	.zero		928


//--------------------- .nv.constant0._Z17setNonPositiveToCPfmf --------------------------
	.section	.nv.constant0._Z17setNonPositiveToCPfmf,"a",@progbits
	.sectionflags	@""
	.align	4
.nv.constant0._Z17setNonPositiveToCPfmf:
	.zero		916


//--------------------- .nv.constant0._Z11finalinterpPfS_S_m --------------------------
	.section	.nv.constant0._Z11finalinterpPfS_S_m,"a",@progbits
	.sectionflags	@""
	.align	4
.nv.constant0._Z11finalinterpPfS_S_m:
	.zero		928


//--------------------- .nv.constant0._Z3p2pPfS_fm --------------------------
	.section	.nv.constant0._Z3p2pPfS_fm,"a",@progbits
	.sectionflags	@""
	.align	4
.nv.constant0._Z3p2pPfS_fm:
	.zero		928


//--------------------- .nv.constant0._Z12coordschangePfS_m --------------------------
	.section	.nv.constant0._Z12coordschangePfS_m,"a",@progbits
	.sectionflags	@""
	.align	4
.nv.constant0._Z12coordschangePfS_m:
	.zero		920


//--------------------- .nv.constant0._Z7scalingPfS_mf --------------------------
	.section	.nv.constant0._Z7scalingPfS_mf,"a",@progbits
	.sectionflags	@""
	.align	4
.nv.constant0._Z7scalingPfS_mf:
	.zero		924


//--------------------- .nv.constant0._Z12accumulationPfP6float2mm --------------------------
	.section	.nv.constant0._Z12accumulationPfP6float2mm,"a",@progbits
	.sectionflags	@""
	.align	4
.nv.constant0._Z12accumulationPfP6float2mm:
	.zero		928


//--------------------- .nv.constant0._Z9ifftShiftP6float2S0_mm --------------------------
	.section	.nv.constant0._Z9ifftShiftP6float2S0_mm,"a",@progbits
	.sectionflags	@""
	.align	4
.nv.constant0._Z9ifftShiftP6float2S0_mm:
	.zero		928


//--------------------- .nv.constant0._Z16combineToComplexPfS_P6float2m --------------------------
	.section	.nv.constant0._Z16combineToComplexPfS_P6float2m,"a",@progbits
	.sectionflags	@""
	.align	4
.nv.constant0._Z16combineToComplexPfS_P6float2m:
	.zero		928


//--------------------- .nv.constant0._Z8griddingPfS_S_S_S_ffmm --------------------------
	.section	.nv.constant0._Z8griddingPfS_S_S_S_ffmm,"a",@progbits
	.sectionflags	@""
	.align	4
.nv.constant0._Z8griddingPfS_S_S_S_ffmm:
	.zero		960


//--------------------- .nv.constant0._Z18computeVisWeightedPfS_mS_ --------------------------
	.section	.nv.constant0._Z18computeVisWeightedPfS_mS_,"a",@progbits
	.sectionflags	@""
	.align	4
.nv.constant0._Z18computeVisWeightedPfS_mS_:
	.zero		928


//--------------------- .nv.constant0._Z14convolveKernelPfmmf --------------------------
	.section	.nv.constant0._Z14convolveKernelPfmmf,"a",@progbits
	.sectionflags	@""
	.align	4
.nv.constant0._Z14convolveKernelPfmmf:
	.zero		924


//--------------------- SYMBOLS --------------------------

	.type		.nv.reservedSmem.offset0,@object
	.size		.nv.reservedSmem.offset0,0x4
	.type		.nv.reservedSmem.cap,@object
	.size		.nv.reservedSmem.cap,0x4
